def matmul_kernel(
    a_ptr,
    b_ptr,
    c_ptr,
    M,
    N,
    K,
    stride_am,
    stride_ak,
    stride_bk,
    stride_bn,
    stride_cm,
    stride_cn,
    BLOCK_M: tl.constexpr,
    BLOCK_N: tl.constexpr,
    BLOCK_K: tl.constexpr,
    GROUP_M: tl.constexpr,
):
    pid = tl.program_id(axis=0)
    num_pid_m = tl.cdiv(M, BLOCK_M)
    num_pid_n = tl.cdiv(N, BLOCK_N)
    num_pid_in_group = GROUP_M * num_pid_n
    group_id = pid // num_pid_in_group
    first_pid_m = group_id * GROUP_M
    group_size_m = min(num_pid_m - first_pid_m, GROUP_M)
    pid_m = first_pid_m + ((pid % num_pid_in_group) % group_size_m)
    pid_n = (pid % num_pid_in_group) // group_size_m

    offs_am = (pid_m * BLOCK_M + tl.arange(0, BLOCK_M)) % M
    offs_bn = (pid_n * BLOCK_N + tl.arange(0, BLOCK_N)) % N
    offs_k = tl.arange(0, BLOCK_K)
    a_ptrs = a_ptr + offs_am[:, None] * stride_am + offs_k[None, :] * stride_ak
    b_ptrs = b_ptr + offs_k[:, None] * stride_bk + offs_bn[None, :] * stride_bn

    acc = tl.zeros((BLOCK_M, BLOCK_N), dtype=tl.float32)
    for kk in range(0, tl.cdiv(K, BLOCK_K)):
        a = tl.load(a_ptrs, mask=offs_k[None, :] < K - kk * BLOCK_K, other=0.0)
        b = tl.load(b_ptrs, mask=offs_k[:, None] < K - kk * BLOCK_K, other=0.0)
        acc = tl.dot(a, b, acc)
        a_ptrs += BLOCK_K * stride_ak
        b_ptrs += BLOCK_K * stride_bk

    c = acc.to(c_ptr.dtype.element_ty)
    offs_cm = pid_m * BLOCK_M + tl.arange(0, BLOCK_M)
    offs_cn = pid_n * BLOCK_N + tl.arange(0, BLOCK_N)
    c_ptrs = c_ptr + offs_cm[:, None] * stride_cm + offs_cn[None, :] * stride_cn
    mask = (offs_cm[:, None] < M) & (offs_cn[None, :] < N)
    tl.store(c_ptrs, c, mask=mask)

# config = {"BLOCK_K": 64, "BLOCK_M": 256, "BLOCK_N": 256, "GROUP_M": 8, "arch": "sm_90", "dtype": "fp8e5m2", "num_ctas": 2, "num_stages": 3, "num_warps": 4}
# arch = sm_90


// ===== COMPILED SASS (sm_90a) =====

	.target	sm_90a

	.elftype	@"ET_EXEC"


//--------------------- .note.nv.tkinfo           --------------------------
	.section	.note.nv.tkinfo,"",@"SHT_NOTE"
	.sectionflags	@"SHF_NOTE_NV_TKINFO"
	.tkinfo
        /*0018*/ 	.word	0x00000002
        /*0030*/ 	.string	""
        /*0030*/ 	.string	"ptxas"
        /*0030*/ 	.string	"Cuda compilation tools, release 13.0, V13.0.88"
        /*0030*/ 	.string	"Build cuda_13.0.r13.0/compiler.36424714_0"
        /*0030*/ 	.string	"-v  -suppress-debug-info  -lineinfo  -arch sm_90a "



//--------------------- .note.nv.cuinfo           --------------------------
	.section	.note.nv.cuinfo,"",@"SHT_NOTE"
	.sectionflags	@"SHF_NOTE_NV_CUINFO"
        /*0018*/ 	.short	0x0002
        /*001a*/ 	.short	0x005a
        /*001c*/ 	.short	0x0082
	.zero		2


//--------------------- .nv.info                  --------------------------
	.section	.nv.info,"",@"SHT_CUDA_INFO"
	.align	4


	//----- nvinfo : EIATTR_REGCOUNT
	.align		4
        /*0000*/ 	.byte	0x04, 0x2f
        /*0002*/ 	.short	(.L_1 - .L_0)
	.align		4
.L_0:
        /*0004*/ 	.word	index@(matmul_kernel)
        /*0008*/ 	.word	0x000000ff


	//----- nvinfo : EIATTR_FRAME_SIZE
	.align		4
.L_1:
        /*000c*/ 	.byte	0x04, 0x11
        /*000e*/ 	.short	(.L_3 - .L_2)
	.align		4
.L_2:
        /*0010*/ 	.word	index@(matmul_kernel)
        /*0014*/ 	.word	0x00000ae8


	//----- nvinfo : EIATTR_MIN_STACK_SIZE
	.align		4
.L_3:
        /*0018*/ 	.byte	0x04, 0x12
        /*001a*/ 	.short	(.L_5 - .L_4)
	.align		4
.L_4:
        /*001c*/ 	.word	index@(matmul_kernel)
        /*0020*/ 	.word	0x00000ae8
.L_5:


//--------------------- .nv.compat                --------------------------
	.section	.nv.compat,"",@"SHT_CUDA_COMPAT_INFO"
	.align	4
        /*0000*/ 	.byte	0x02, 0x09, 0x01, 0x00, 0x02, 0x02, 0x04, 0x00, 0x02, 0x05, 0x05, 0x00, 0x03, 0x07, 0x01, 0x01
        /*0010*/ 	.byte	0x02, 0x03, 0x00, 0x00, 0x02, 0x06, 0x01, 0x00, 0x04, 0x0b, 0x08, 0x00, 0x00, 0x00, 0x00, 0x00
        /*0020*/ 	.byte	0x00, 0x00, 0x00, 0x00


//--------------------- .nv.info.matmul_kernel    --------------------------
	.section	.nv.info.matmul_kernel,"",@"SHT_CUDA_INFO"
	.sectionflags	@""
	.align	4


	//----- nvinfo : EIATTR_CUDA_API_VERSION
	.align		4
        /*0000*/ 	.byte	0x04, 0x37
        /*0002*/ 	.short	(.L_7 - .L_6)
.L_6:
        /*0004*/ 	.word	0x00000082


	//----- nvinfo : EIATTR_KPARAM_INFO
	.align		4
.L_7:
        /*0008*/ 	.byte	0x04, 0x17
        /*000a*/ 	.short	(.L_9 - .L_8)
.L_8:
        /*000c*/ 	.word	0x00000000
        /*0010*/ 	.short	0x000d
        /*0012*/ 	.short	0x0048
        /*0014*/ 	.byte	0x00, 0xf4, 0x21, 0x00


	//----- nvinfo : EIATTR_KPARAM_INFO
	.align		4
.L_9:
        /*0018*/ 	.byte	0x04, 0x17
        /*001a*/ 	.short	(.L_11 - .L_10)
.L_10:
        /*001c*/ 	.word	0x00000000
        /*0020*/ 	.short	0x000c
        /*0022*/ 	.short	0x0040
        /*0024*/ 	.byte	0x00, 0xf4, 0x21, 0x00


	//----- nvinfo : EIATTR_KPARAM_INFO
	.align		4
.L_11:
        /*0028*/ 	.byte	0x04, 0x17
        /*002a*/ 	.short	(.L_13 - .L_12)
.L_12:
        /*002c*/ 	.word	0x00000000
        /*0030*/ 	.short	0x000b
        /*0032*/ 	.short	0x0038
        /*0034*/ 	.byte	0x00, 0xf0, 0x11, 0x00


	//----- nvinfo : EIATTR_KPARAM_INFO
	.align		4
.L_13:
        /*0038*/ 	.byte	0x04, 0x17
        /*003a*/ 	.short	(.L_15 - .L_14)
.L_14:
        /*003c*/ 	.word	0x00000000
        /*0040*/ 	.short	0x000a
        /*0042*/ 	.short	0x0034
        /*0044*/ 	.byte	0x00, 0xf0, 0x11, 0x00


	//----- nvinfo : EIATTR_KPARAM_INFO
	.align		4
.L_15:
        /*0048*/ 	.byte	0x04, 0x17
        /*004a*/ 	.short	(.L_17 - .L_16)
.L_16:
        /*004c*/ 	.word	0x00000000
        /*0050*/ 	.short	0x0009
        /*0052*/ 	.short	0x0030
        /*0054*/ 	.byte	0x00, 0xf0, 0x11, 0x00


	//----- nvinfo : EIATTR_KPARAM_INFO
	.align		4
.L_17:
        /*0058*/ 	.byte	0x04, 0x17
        /*005a*/ 	.short	(.L_19 - .L_18)
.L_18:
        /*005c*/ 	.word	0x00000000
        /*0060*/ 	.short	0x0008
        /*0062*/ 	.short	0x002c
        /*0064*/ 	.byte	0x00, 0xf0, 0x11, 0x00


	//----- nvinfo : EIATTR_KPARAM_INFO
	.align		4
.L_19:
        /*0068*/ 	.byte	0x04, 0x17
        /*006a*/ 	.short	(.L_21 - .L_20)
.L_20:
        /*006c*/ 	.word	0x00000000
        /*0070*/ 	.short	0x0007
        /*0072*/ 	.short	0x0028
        /*0074*/ 	.byte	0x00, 0xf0, 0x11, 0x00


	//----- nvinfo : EIATTR_KPARAM_INFO
	.align		4
.L_21:
        /*0078*/ 	.byte	0x04, 0x17
        /*007a*/ 	.short	(.L_23 - .L_22)
.L_22:
        /*007c*/ 	.word	0x00000000
        /*0080*/ 	.short	0x0006
        /*0082*/ 	.short	0x0024
        /*0084*/ 	.byte	0x00, 0xf0, 0x11, 0x00


	//----- nvinfo : EIATTR_KPARAM_INFO
	.align		4
.L_23:
        /*0088*/ 	.byte	0x04, 0x17
        /*008a*/ 	.short	(.L_25 - .L_24)
.L_24:
        /*008c*/ 	.word	0x00000000
        /*0090*/ 	.short	0x0005
        /*0092*/ 	.short	0x0020
        /*0094*/ 	.byte	0x00, 0xf0, 0x11, 0x00


	//----- nvinfo : EIATTR_KPARAM_INFO
	.align		4
.L_25:
        /*0098*/ 	.byte	0x04, 0x17
        /*009a*/ 	.short	(.L_27 - .L_26)
.L_26:
        /*009c*/ 	.word	0x00000000
        /*00a0*/ 	.short	0x0004
        /*00a2*/ 	.short	0x001c
        /*00a4*/ 	.byte	0x00, 0xf0, 0x11, 0x00


	//----- nvinfo : EIATTR_KPARAM_INFO
	.align		4
.L_27:
        /*00a8*/ 	.byte	0x04, 0x17
        /*00aa*/ 	.short	(.L_29 - .L_28)
.L_28:
        /*00ac*/ 	.word	0x00000000
        /*00b0*/ 	.short	0x0003
        /*00b2*/ 	.short	0x0018
        /*00b4*/ 	.byte	0x00, 0xf0, 0x11, 0x00


	//----- nvinfo : EIATTR_KPARAM_INFO
	.align		4
.L_29:
        /*00b8*/ 	.byte	0x04, 0x17
        /*00ba*/ 	.short	(.L_31 - .L_30)
.L_30:
        /*00bc*/ 	.word	0x00000000
        /*00c0*/ 	.short	0x0002
        /*00c2*/ 	.short	0x0010
        /*00c4*/ 	.byte	0x00, 0xf4, 0x21, 0x00


	//----- nvinfo : EIATTR_KPARAM_INFO
	.align		4
.L_31:
        /*00c8*/ 	.byte	0x04, 0x17
        /*00ca*/ 	.short	(.L_33 - .L_32)
.L_32:
        /*00cc*/ 	.word	0x00000000
        /*00d0*/ 	.short	0x0001
        /*00d2*/ 	.short	0x0008
        /*00d4*/ 	.byte	0x00, 0xf4, 0x21, 0x00


	//----- nvinfo : EIATTR_KPARAM_INFO
	.align		4
.L_33:
        /*00d8*/ 	.byte	0x04, 0x17
        /*00da*/ 	.short	(.L_35 - .L_34)
.L_34:
        /*00dc*/ 	.word	0x00000000
        /*00e0*/ 	.short	0x0000
        /*00e2*/ 	.short	0x0000
        /*00e4*/ 	.byte	0x00, 0xf4, 0x21, 0x00


	//----- nvinfo : EIATTR_EXPLICIT_CLUSTER
	.align		4
.L_35:
        /*00e8*/ 	.byte	0x01, 0x3e
	.zero		2


	//----- nvinfo : EIATTR_CTA_PER_CLUSTER
	.align		4
        /*00ec*/ 	.byte	0x04, 0x3d
        /*00ee*/ 	.short	(.L_37 - .L_36)
.L_36:
        /*00f0*/ 	.word	0x00000002
        /*00f4*/ 	.word	0x00000001
        /*00f8*/ 	.word	0x00000001


	//----- nvinfo : EIATTR_SPARSE_MMA_MASK
	.align		4
.L_37:
        /*00fc*/ 	.byte	0x03, 0x50
        /*00fe*/ 	.short	0x0000


	//----- nvinfo : EIATTR_MAXREG_COUNT
	.align		4
        /*0100*/ 	.byte	0x03, 0x1b
        /*0102*/ 	.short	0x00ff


	//----- nvinfo : EIATTR_NUM_BARRIERS
	.align		4
        /*0104*/ 	.byte	0x02, 0x4c
        /*0106*/ 	.byte	0x01
	.zero		1


	//----- nvinfo : EIATTR_ANNOTATIONS
	.align		4
        /*0108*/ 	.byte	0x04, 0x55
        /*010a*/ 	.short	(.L_39 - .L_38)


	//   ....[0]....
.L_38:
        /*010c*/ 	.word	0x00000001
        /*0110*/ 	.byte	0x80, 0x05, 0x00, 0x00, 0x01, 0x00, 0x00, 0x00, 0xb0, 0x05, 0x00, 0x00, 0x01, 0x00, 0x00, 0x00
        /* <DEDUP_REMOVED lines=1074> */
        /*4440*/ 	.byte	0x80, 0x87, 0x01, 0x00, 0x01, 0x00, 0x00, 0x00, 0xb0, 0x87, 0x01, 0x00


	//----- nvinfo : EIATTR_MERCURY_ISA_VERSION
	.align		4
.L_39:
        /*444c*/ 	.byte	0x03, 0x5f
        /*444e*/ 	.short	0x0101


	//----- nvinfo : EIATTR_EXIT_INSTR_OFFSETS
	.align		4
        /*4450*/ 	.byte	0x04, 0x1c
        /*4452*/ 	.short	(.L_41 - .L_40)


	//   ....[0]....
.L_40:
        /*4454*/ 	.word	0x000220d0


	//   ....[1]....
        /*4458*/ 	.word	0x000220f0


	//----- nvinfo : EIATTR_REQNTID
	.align		4
.L_41:
        /*445c*/ 	.byte	0x04, 0x10
        /*445e*/ 	.short	(.L_43 - .L_42)
.L_42:
        /*4460*/ 	.word	0x00000080
        /*4464*/ 	.word	0x00000001
        /*4468*/ 	.word	0x00000001


	//----- nvinfo : EIATTR_CBANK_PARAM_SIZE
	.align		4
.L_43:
        /*446c*/ 	.byte	0x03, 0x19
        /*446e*/ 	.short	0x0050


	//----- nvinfo : EIATTR_PARAM_CBANK
	.align		4
        /*4470*/ 	.byte	0x04, 0x0a
        /*4472*/ 	.short	(.L_45 - .L_44)
	.align		4
.L_44:
        /*4474*/ 	.word	index@(.nv.constant0.matmul_kernel)
        /*4478*/ 	.short	0x0210
        /*447a*/ 	.short	0x0050


	//----- nvinfo : EIATTR_SW_WAR
	.align		4
.L_45:
        /*447c*/ 	.byte	0x04, 0x36
        /*447e*/ 	.short	(.L_47 - .L_46)
.L_46:
        /*4480*/ 	.word	0x00000008
.L_47:


//--------------------- .nv.callgraph             --------------------------
	.section	.nv.callgraph,"",@"SHT_CUDA_CALLGRAPH"
	.align	4
	.sectionentsize	8
	.align		4
        /*0000*/ 	.word	0x00000000
	.align		4
        /*0004*/ 	.word	0xffffffff
	.align		4
        /*0008*/ 	.word	0x00000000
	.align		4
        /*000c*/ 	.word	0xfffffffe
	.align		4
        /*0010*/ 	.word	0x00000000
	.align		4
        /*0014*/ 	.word	0xfffffffd
	.align		4
        /*0018*/ 	.word	0x00000000
	.align		4
        /*001c*/ 	.word	0xfffffffc


//--------------------- .text.matmul_kernel       --------------------------
	.section	.text.matmul_kernel,"ax",@progbits
	.align	128
        .global         matmul_kernel
        .type           matmul_kernel,@function
        .size           matmul_kernel,(.L_x_4 - matmul_kernel)
        .other          matmul_kernel,@"STO_CUDA_ENTRY STV_DEFAULT"
matmul_kernel:
.text.matmul_kernel:
[----:B------:R-:W0:Y:S08]  /*0000*/  LDC R1, c[0x0][0x28] ;  /* 0x00000a00ff017b82 */ /* 0x000e300000000800 */
[----:B------:R-:W1:Y:S01]  /*0010*/  LDC.64 R18, c[0x0][0x228] ;  /* 0x00008a00ff127b82 */ /* 0x000e620000000a00 */
[----:B------:R-:W2:Y:S01]  /*0020*/  S2R R153, SR_TID.X ;  /* 0x0000000000997919 */ /* 0x000ea20000002100 */
[----:B0-----:R-:W-:Y:S01]  /*0030*/  VIADD R1, R1, 0xfffff518 ;  /* 0xfffff51801017836 */ /* 0x001fe20000000000 */
[----:B------:R-:W-:Y:S01]  /*0040*/  UMOV UR6, 0x400 ;  /* 0x0000040000067882 */ /* 0x000fe20000000000 */
[----:B------:R-:W-:-:S04]  /*0050*/  ULDC.64 UR16, c[0x0][0x208] ;  /* 0x0000820000107ab9 */ /* 0x000fc80000000a00 */
[----:B------:R-:W0:Y:S08]  /*0060*/  S2UR UR4, SR_CTAID.X ;  /* 0x00000000000479c3 */ /* 0x000e300000002500 */
[----:B------:R-:W3:Y:S01]  /*0070*/  S2UR UR12, SR_CgaCtaId ;  /* 0x00000000000c79c3 */ /* 0x000ee20000008800 */
[----:B-1----:R-:W-:-:S07]  /*0080*/  VIADD R0, R19, 0xff ;  /* 0x000000ff13007836 */ /* 0x002fce0000000000 */
[----:B------:R-:W1:Y:S01]  /*0090*/  LDC R21, c[0x0][0x230] ;  /* 0x00008c00ff157b82 */ /* 0x000e620000000800 */
[----:B------:R-:W-:Y:S02]  /*00a0*/  SHF.R.S32.HI R3, RZ, 0x1f, R0 ;  /* 0x0000001fff037819 */ /* 0x000fe40000011400 */
[----:B0-----:R-:W-:Y:S01]  /*00b0*/  I2FP.F32.U32 R5, UR4 ;  /* 0x0000000400057c45 */ /* 0x001fe20008201000 */
[----:B------:R-:W-:Y:S01]  /*00c0*/  ULDC UR4, c[0x0][0x150] ;  /* 0x0000540000047ab9 */ /* 0x000fe20000000800 */
[----:B------:R-:W-:Y:S02]  /*00d0*/  LEA.HI R3, R3, R0, RZ, 0x8 ;  /* 0x0000000003037211 */ /* 0x000fe400078f40ff */
[----:B--2---:R-:W-:Y:S01]  /*00e0*/  LOP3.LUT R163, R153, 0x7f, RZ, 0xc0, !PT ;  /* 0x0000007f99a37812 */ /* 0x004fe200078ec0ff */
[----:B------:R-:W-:Y:S01]  /*00f0*/  FMUL R5, R5, UR4 ;  /* 0x0000000405057c20 */ /* 0x000fe20008400000 */
[----:B------:R-:W-:Y:S01]  /*0100*/  SHF.R.S32.HI R3, RZ, 0x8, R3 ;  /* 0x00000008ff037819 */ /* 0x000fe20000011403 */
[----:B---3--:R-:W-:-:S02]  /*0110*/  USHF.L.U32 UR5, UR12, 0x7, URZ ;  /* 0x000000070c057899 */ /* 0x008fc4000800063f */
[----:B------:R-:W-:Y:S02]  /*0120*/  ULEA UR12, UR12, UR6, 0x18 ;  /* 0x000000060c0c7291 */ /* 0x000fe4000f8ec03f */
[----:B------:R-:W-:Y:S01]  /*0130*/  IMAD.SHL.U32 R4, R3, 0x8, RZ ;  /* 0x0000000803047824 */ /* 0x000fe200078e00ff */
[----:B------:R-:W0:Y:S01]  /*0140*/  F2I.U32.TRUNC.NTZ R5, R5 ;  /* 0x0000000500057305 */ /* 0x000e22000020f000 */
[----:B------:R-:W-:-:S03]  /*0150*/  ULOP3.LUT UR5, UR5, 0x80, URZ, 0xc0, !UPT ;  /* 0x0000008005057892 */ /* 0x000fc6000f8ec03f */
[----:B------:R-:W-:Y:S01]  /*0160*/  IABS R7, R4 ;  /* 0x0000000400077213 */ /* 0x000fe20000000000 */
[----:B-1----:R-:W-:-:S03]  /*0170*/  VIADD R21, R21, 0x3f ;  /* 0x0000003f15157836 */ /* 0x002fc60000000000 */
[----:B------:R-:W1:Y:S01]  /*0180*/  I2F.RP R0, R7 ;  /* 0x0000000700007306 */ /* 0x000e620000209400 */
[----:B0-----:R-:W-:-:S07]  /*0190*/  IABS R11, R5 ;  /* 0x00000005000b7213 */ /* 0x001fce0000000000 */
[----:B-1----:R-:W0:Y:S02]  /*01a0*/  MUFU.RCP R0, R0 ;  /* 0x0000000000007308 */ /* 0x002e240000001000 */
[----:B0-----:R-:W-:Y:S01]  /*01b0*/  VIADD R2, R0, 0xffffffe ;  /* 0x0ffffffe00027836 */ /* 0x001fe20000000000 */
[----:B------:R-:W-:-:S05]  /*01c0*/  IABS R0, R4 ;  /* 0x0000000400007213 */ /* 0x000fca0000000000 */
[----:B------:R0:W1:Y:S01]  /*01d0*/  F2I.FTZ.U32.TRUNC.NTZ R3, R2 ;  /* 0x0000000200037305 */ /* 0x000062000021f000 */
[----:B------:R-:W-:Y:S02]  /*01e0*/  IMAD.MOV R0, RZ, RZ, -R0 ;  /* 0x000000ffff007224 */ /* 0x000fe400078e0a00 */
[----:B0-----:R-:W-:Y:S02]  /*01f0*/  IMAD.MOV.U32 R2, RZ, RZ, RZ ;  /* 0x000000ffff027224 */ /* 0x001fe400078e00ff */
[----:B-1----:R-:W-:-:S04]  /*0200*/  IMAD.MOV R6, RZ, RZ, -R3 ;  /* 0x000000ffff067224 */ /* 0x002fc800078e0a03 */
[----:B------:R-:W-:-:S04]  /*0210*/  IMAD R9, R6, R7, RZ ;  /* 0x0000000706097224 */ /* 0x000fc800078e02ff */
[----:B------:R-:W-:-:S06]  /*0220*/  IMAD.HI.U32 R2, R3, R9, R2 ;  /* 0x0000000903027227 */ /* 0x000fcc00078e0002 */
[----:B------:R-:W-:-:S04]  /*0230*/  IMAD.HI.U32 R2, R2, R11, RZ ;  /* 0x0000000b02027227 */ /* 0x000fc800078e00ff */
[----:B------:R-:W-:-:S05]  /*0240*/  IMAD R0, R2, R0, R11 ;  /* 0x0000000002007224 */ /* 0x000fca00078e020b */
[----:B------:R-:W-:-:S13]  /*0250*/  ISETP.GT.U32.AND P1, PT, R7, R0, PT ;  /* 0x000000000700720c */ /* 0x000fda0003f24070 */
[----:B------:R-:W-:Y:S02]  /*0260*/  @!P1 IMAD.IADD R0, R0, 0x1, -R7 ;  /* 0x0000000100009824 */ /* 0x000fe400078e0a07 */
[----:B------:R-:W-:Y:S01]  /*0270*/  @!P1 VIADD R2, R2, 0x1 ;  /* 0x0000000102029836 */ /* 0x000fe20000000000 */
[----:B------:R-:W-:Y:S02]  /*0280*/  ISETP.NE.AND P1, PT, R4, RZ, PT ;  /* 0x000000ff0400720c */ /* 0x000fe40003f25270 */
[----:B------:R-:W-:Y:S02]  /*0290*/  ISETP.GE.U32.AND P0, PT, R0, R7, PT ;  /* 0x000000070000720c */ /* 0x000fe40003f06070 */
[----:B------:R-:W-:-:S04]  /*02a0*/  LOP3.LUT R0, R5, R4, RZ, 0x3c, !PT ;  /* 0x0000000405007212 */ /* 0x000fc800078e3cff */
[----:B------:R-:W-:Y:S01]  /*02b0*/  ISETP.GE.AND P2, PT, R0, RZ, PT ;  /* 0x000000ff0000720c */ /* 0x000fe20003f46270 */
[----:B------:R-:W-:-:S05]  /*02c0*/  VIADD R0, R18, 0xff ;  /* 0x000000ff12007836 */ /* 0x000fca0000000000 */
[----:B------:R-:W-:Y:S01]  /*02d0*/  SHF.R.S32.HI R3, RZ, 0x1f, R0 ;  /* 0x0000001fff037819 */ /* 0x000fe20000011400 */
[----:B------:R-:W-:-:S03]  /*02e0*/  @P0 VIADD R2, R2, 0x1 ;  /* 0x0000000102020836 */ /* 0x000fc60000000000 */
[----:B------:R-:W-:-:S03]  /*02f0*/  LEA.HI R3, R3, R0, RZ, 0x8 ;  /* 0x0000000003037211 */ /* 0x000fc600078f40ff */
[----:B------:R-:W-:Y:S01]  /*0300*/  @!P2 IMAD.MOV R2, RZ, RZ, -R2 ;  /* 0x000000ffff02a224 */ /* 0x000fe200078e0a02 */
[----:B------:R-:W-:-:S05]  /*0310*/  @!P1 LOP3.LUT R2, RZ, R4, RZ, 0x33, !PT ;  /* 0x00000004ff029212 */ /* 0x000fca00078e33ff */
[----:B------:R-:W-:Y:S02]  /*0320*/  IMAD.SHL.U32 R6, R2, 0x8, RZ ;  /* 0x0000000802067824 */ /* 0x000fe400078e00ff */
[----:B------:R-:W-:-:S03]  /*0330*/  IMAD.MOV R2, RZ, RZ, -R2 ;  /* 0x000000ffff027224 */ /* 0x000fc600078e0a02 */
[----:B------:R-:W-:Y:S01]  /*0340*/  LEA.HI.SX32 R3, R3, -R6, 0x18 ;  /* 0x8000000603037211 */ /* 0x000fe200078fc2ff */
[----:B------:R-:W-:-:S03]  /*0350*/  IMAD R4, R4, R2, R5 ;  /* 0x0000000204047224 */ /* 0x000fc600078e0205 */
[----:B------:R-:W-:Y:S02]  /*0360*/  VIMNMX R11, R3, 0x8, PT ;  /* 0x00000008030b7848 */ /* 0x000fe40003fe0100 */
[----:B------:R-:W-:Y:S02]  /*0370*/  IABS R9, R4 ;  /* 0x0000000400097213 */ /* 0x000fe40000000000 */
[----:B------:R-:W-:-:S04]  /*0380*/  IABS R7, R11 ;  /* 0x0000000b00077213 */ /* 0x000fc80000000000 */
[----:B------:R-:W0:Y:S08]  /*0390*/  I2F.RP R0, R7 ;  /* 0x0000000700007306 */ /* 0x000e300000209400 */
[----:B0-----:R-:W0:Y:S02]  /*03a0*/  MUFU.RCP R0, R0 ;  /* 0x0000000000007308 */ /* 0x001e240000001000 */
[----:B0-----:R-:W-:-:S06]  /*03b0*/  VIADD R3, R0, 0xffffffe ;  /* 0x0ffffffe00037836 */ /* 0x001fcc0000000000 */
[----:B------:R-:W0:Y:S02]  /*03c0*/  F2I.FTZ.U32.TRUNC.NTZ R3, R3 ;  /* 0x0000000300037305 */ /* 0x000e24000021f000 */
[----:B0-----:R-:W-:-:S04]  /*03d0*/  IMAD.MOV R8, RZ, RZ, -R3 ;  /* 0x000000ffff087224 */ /* 0x001fc800078e0a03 */
[----:B------:R-:W-:Y:S01]  /*03e0*/  IMAD.MOV.U32 R2, RZ, RZ, R8 ;  /* 0x000000ffff027224 */ /* 0x000fe200078e0008 */
[----:B------:R-:W-:-:S03]  /*03f0*/  IABS R8, R11 ;  /* 0x0000000b00087213 */ /* 0x000fc60000000000 */
[----:B------:R-:W-:Y:S02]  /*0400*/  IMAD R5, R2, R7, RZ ;  /* 0x0000000702057224 */ /* 0x000fe400078e02ff */
[----:B------:R-:W-:Y:S02]  /*0410*/  IMAD.MOV.U32 R2, RZ, RZ, RZ ;  /* 0x000000ffff027224 */ /* 0x000fe400078e00ff */
[----:B------:R-:W-:Y:S02]  /*0420*/  IMAD.MOV R0, RZ, RZ, -R8 ;  /* 0x000000ffff007224 */ /* 0x000fe400078e0a08 */
        /* <DEDUP_REMOVED lines=9> */
[----:B------:R-:W-:-:S07]  /*04c0*/  ISETP.GE.AND P2, PT, R0, RZ, PT ;  /* 0x000000ff0000720c */ /* 0x000fce0003f46270 */
[----:B------:R-:W-:Y:S01]  /*04d0*/  @P0 VIADD R2, R2, 0x1 ;  /* 0x0000000102020836 */ /* 0x000fe20000000000 */
[----:B------:R-:W-:-:S05]  /*04e0*/  ISETP.GT.AND P0, PT, R21, 0x3f, PT ;  /* 0x0000003f1500780c */ /* 0x000fca0003f04270 */
[----:B------:R-:W-:Y:S01]  /*04f0*/  @!P2 IMAD.MOV R2, RZ, RZ, -R2 ;  /* 0x000000ffff02a224 */ /* 0x000fe200078e0a02 */
[----:B------:R-:W-:-:S05]  /*0500*/  @!P1 LOP3.LUT R2, RZ, R11, RZ, 0x33, !PT ;  /* 0x0000000bff029212 */ /* 0x000fca00078e33ff */
[----:B------:R-:W-:-:S04]  /*0510*/  IMAD.MOV R0, RZ, RZ, -R2 ;  /* 0x000000ffff007224 */ /* 0x000fc800078e0a02 */
[----:B------:R-:W-:-:S04]  /*0520*/  IMAD R0, R11, R0, R4 ;  /* 0x000000000b007224 */ /* 0x000fc800078e0204 */
[----:B------:R-:W-:-:S05]  /*0530*/  IMAD.IADD R0, R6, 0x1, R0 ;  /* 0x0000000106007824 */ /* 0x000fca00078e0200 */
[----:B------:R-:W-:Y:S01]  /*0540*/  R2UR UR4, R0 ;  /* 0x00000000000472ca */ /* 0x000fe200000e0000 */
[----:B------:R-:W-:-:S12]  /*0550*/  IMAD.SHL.U32 R0, R2, 0x100, RZ ;  /* 0x0000010002007824 */ /* 0x000fd800078e00ff */
[----:B------:R-:W-:-:S06]  /*0560*/  ULEA UR4, UR4, UR5, 0x8 ;  /* 0x0000000504047291 */ /* 0x000fcc000f8e403f */
[----:B------:R-:W-:-:S05]  /*0570*/  VIADD R15, R163, UR4 ;  /* 0x00000004a30f7c36 */ /* 0x000fca0008000000 */
[----:B------:R0:W-:Y:S01]  /*0580*/  STL [R1+0x7b0], R15 ;  /* 0x0007b00f01007387 */ /* 0x0001e20000100800 */
[----:B------:R-:W-:Y:S05]  /*0590*/  @P0 BRA `(.L_x_0) ;  /* 0x0000000c000c0947 */ /* 0x000fea0003800000 */
[----:B------:R-:W-:Y:S01]  /*05a0*/  IMAD.SHL.U32 R2, R153, 0x8, RZ ;  /* 0x0000000899027824 */ /* 0x000fe200078e00ff */
[----:B------:R1:W-:Y:S01]  /*05b0*/  STL [R1], RZ ;  /* 0x000000ff01007387 */ /* 0x0003e20000100800 */
[----:B------:R-:W-:Y:S02]  /*05c0*/  CS2R R24, SRZ ;  /* 0x0000000000187805 */ /* 0x000fe4000001ff00 */
[----:B------:R-:W-:Y:S02]  /*05d0*/  CS2R R26, SRZ ;  /* 0x00000000001a7805 */ /* 0x000fe4000001ff00 */
[----:B------:R-:W-:Y:S01]  /*05e0*/  CS2R R28, SRZ ;  /* 0x00000000001c7805 */ /* 0x000fe2000001ff00 */
[----:B------:R1:W-:Y:S01]  /*05f0*/  STL [R1+0x7b4], R2 ;  /* 0x0007b40201007387 */ /* 0x0003e20000100800 */
[----:B------:R-:W-:Y:S02]  /*0600*/  CS2R R30, SRZ ;  /* 0x00000000001e7805 */ /* 0x000fe4000001ff00 */
[----:B------:R-:W-:-:S02]  /*0610*/  CS2R R32, SRZ ;  /* 0x0000000000207805 */ /* 0x000fc4000001ff00 */
[----:B------:R-:W-:Y:S01]  /*0620*/  CS2R R34, SRZ ;  /* 0x0000000000227805 */ /* 0x000fe2000001ff00 */
[----:B------:R1:W-:Y:S01]  /*0630*/  STL [R1+0x4], RZ ;  /* 0x000004ff01007387 */ /* 0x0003e20000100800 */
[----:B------:R-:W-:Y:S02]  /*0640*/  CS2R R36, SRZ ;  /* 0x0000000000247805 */ /* 0x000fe4000001ff00 */
[----:B------:R-:W-:Y:S02]  /*0650*/  CS2R R38, SRZ ;  /* 0x0000000000267805 */ /* 0x000fe4000001ff00 */
[----:B------:R-:W-:Y:S01]  /*0660*/  CS2R R40, SRZ ;  /* 0x0000000000287805 */ /* 0x000fe2000001ff00 */
[----:B------:R1:W-:Y:S01]  /*0670*/  STL [R1+0x8], RZ ;  /* 0x000008ff01007387 */ /* 0x0003e20000100800 */
        /* <DEDUP_REMOVED lines=72> */
[----:B------:R-:W-:-:S03]  /*0b00*/  CS2R R150, SRZ ;  /* 0x0000000000967805 */ /* 0x000fc6000001ff00 */
[----:B------:R1:W-:Y:S04]  /*0b10*/  STL [R1+0x54], RZ ;  /* 0x000054ff01007387 */ /* 0x0003e80000100800 */
        /* <DEDUP_REMOVED lines=105> */
[----:B------:R1:W-:Y:S01]  /*11b0*/  STL [R1+0x1fc], RZ ;  /* 0x0001fcff01007387 */ /* 0x0003e20000100800 */
[----:B------:R-:W-:Y:S05]  /*11c0*/  BRA `(.L_x_1) ;  /* 0x0000016400587947 */ /* 0x000fea0003800000 */
.L_x_0:
[----:B------:R-:W-:Y:S01]  /*11d0*/  IABS R10, R18 ;  /* 0x00000012000a7213 */ /* 0x000fe20000000000 */
[----:B------:R-:W-:Y:S01]  /*11e0*/  ULDC UR14, c[0x0][0x23c] ;  /* 0x00008f00000e7ab9 */ /* 0x000fe20000000800 */
[----:B------:R-:W-:Y:S01]  /*11f0*/  IABS R2, R19 ;  /* 0x0000001300027213 */ /* 0x000fe20000000000 */
[----:B------:R-:W-:Y:S01]  /*1200*/  ULDC.64 UR4, c[0x0][0x218] ;  /* 0x0000860000047ab9 */ /* 0x000fe20000000a00 */
[----:B------:R-:W1:Y:S01]  /*1210*/  I2F.RP R3, R10 ;  /* 0x0000000a00037306 */ /* 0x000e620000209400 */
[----:B------:R-:W-:Y:S01]  /*1220*/  SHF.R.U32.HI R11, RZ, 0x6, R153 ;  /* 0x00000006ff0b7819 */ /* 0x000fe20000011699 */
[----:B------:R-:W-:Y:S01]  /*1230*/  ULDC.64 UR6, c[0x0][0x210] ;  /* 0x0000840000067ab9 */ /* 0x000fe20000000a00 */
[----:B------:R-:W-:Y:S01]  /*1240*/  IABS R13, R15 ;  /* 0x0000000f000d7213 */ /* 0x000fe20000000000 */
[----:B------:R-:W-:Y:S01]  /*1250*/  UMOV UR10, 0xfffffffe ;  /* 0xfffffffe000a7882 */ /* 0x000fe20000000000 */
[----:B------:R-:W-:Y:S01]  /*1260*/  ISETP.GE.AND P3, PT, R15, RZ, PT ;  /* 0x000000ff0f00720c */ /* 0x000fe20003f66270 */
[----:B------:R-:W-:Y:S01]  /*1270*/  UMOV UR11, 0x7fffffdf ;  /* 0x7fffffdf000b7882 */ /* 0x000fe20000000000 */
[----:B------:R-:W-:Y:S01]  /*1280*/  LOP3.LUT R47, R153, 0x3f, RZ, 0xc0, !PT ;  /* 0x0000003f992f7812 */ /* 0x000fe200078ec0ff */
[----:B------:R-:W2:Y:S01]  /*1290*/  I2F.RP R8, R2 ;  /* 0x0000000200087306 */ /* 0x000ea20000209400 */
[----:B------:R-:W-:-:S07]  /*12a0*/  LOP3.LUT R227, R163, 0x20, RZ, 0x3c, !PT ;  /* 0x00000020a3e37812 */ /* 0x000fce00078e3cff */
[----:B-1----:R-:W1:Y:S08]  /*12b0*/  MUFU.RCP R3, R3 ;  /* 0x0000000300037308 */ /* 0x002e700000001000 */
[----:B--2---:R-:W2:Y:S01]  /*12c0*/  MUFU.RCP R8, R8 ;  /* 0x0000000800087308 */ /* 0x004ea20000001000 */
[----:B-1----:R-:W-:Y:S01]  /*12d0*/  VIADD R4, R3, 0xffffffe ;  /* 0x0ffffffe03047836 */ /* 0x002fe20000000000 */
[----:B------:R-:W-:-:S06]  /*12e0*/  SGXT.U32 R3, R11, 0x1 ;  /* 0x000000010b03781a */ /* 0x000fcc0000000000 */
[----:B------:R1:W3:Y:S01]  /*12f0*/  F2I.FTZ.U32.TRUNC.NTZ R5, R4 ;  /* 0x0000000400057305 */ /* 0x0002e2000021f000 */
[----:B--2---:R-:W-:-:S07]  /*1300*/  VIADD R6, R8, 0xffffffe ;  /* 0x0ffffffe08067836 */ /* 0x004fce0000000000 */
[----:B------:R2:W4:Y:S01]  /*1310*/  F2I.FTZ.U32.TRUNC.NTZ R7, R6 ;  /* 0x0000000600077305 */ /* 0x000522000021f000 */
[----:B-1----:R-:W-:Y:S02]  /*1320*/  IMAD.MOV.U32 R4, RZ, RZ, RZ ;  /* 0x000000ffff047224 */ /* 0x002fe400078e00ff */
[----:B---3--:R-:W-:Y:S02]  /*1330*/  IMAD.MOV R9, RZ, RZ, -R5 ;  /* 0x000000ffff097224 */ /* 0x008fe400078e0a05 */
[----:B--2---:R-:W-:Y:S02]  /*1340*/  IMAD.MOV.U32 R6, RZ, RZ, RZ ;  /* 0x000000ffff067224 */ /* 0x004fe400078e00ff */
[----:B------:R-:W-:-:S04]  /*1350*/  IMAD R9, R9, R10, RZ ;  /* 0x0000000a09097224 */ /* 0x000fc800078e02ff */
[----:B------:R-:W-:Y:S01]  /*1360*/  IMAD.HI.U32 R5, R5, R9, R4 ;  /* 0x0000000905057227 */ /* 0x000fe200078e0004 */
[----:B------:R-:W-:-:S03]  /*1370*/  LOP3.LUT R4, R0, R3, RZ, 0xfc, !PT ;  /* 0x0000000300047212 */ /* 0x000fc600078efcff */
[----:B----4-:R-:W-:Y:S01]  /*1380*/  IMAD.MOV R9, RZ, RZ, -R7 ;  /* 0x000000ffff097224 */ /* 0x010fe200078e0a07 */
[----:B------:R-:W-:Y:S01]  /*1390*/  IABS R24, R4 ;  /* 0x0000000400187213 */ /* 0x000fe20000000000 */
[----:B------:R-:W-:Y:S01]  /*13a0*/  IMAD.HI.U32 R3, R5, R13, RZ ;  /* 0x0000000d05037227 */ /* 0x000fe200078e00ff */
[----:B------:R-:W-:Y:S02]  /*13b0*/  LEA.HI R5, R153, R0, RZ, 0x1a ;  /* 0x0000000099057211 */ /* 0x000fe400078fd0ff */
[C---:B------:R-:W-:Y:S01]  /*13c0*/  LOP3.LUT R12, R4.reuse, 0xfa, RZ, 0xfc, !PT ;  /* 0x000000fa040c7812 */ /* 0x040fe200078efcff */
[----:B------:R-:W-:Y:S01]  /*13d0*/  IMAD.MOV R8, RZ, RZ, -R3 ;  /* 0x000000ffff087224 */ /* 0x000fe200078e0a03 */
[----:B------:R-:W-:Y:S01]  /*13e0*/  LOP3.LUT R14, R4, 0xf8, RZ, 0xfc, !PT ;  /* 0x000000f8040e7812 */ /* 0x000fe200078efcff */
[----:B------:R-:W-:Y:S01]  /*13f0*/  IMAD R9, R9, R2, RZ ;  /* 0x0000000209097224 */ /* 0x000fe200078e02ff */
[----:B------:R-:W-:Y:S01]  /*1400*/  IABS R30, R12 ;  /* 0x0000000c001e7213 */ /* 0x000fe20000000000 */
[----:B------:R-:W-:Y:S01]  /*1410*/  IMAD R13, R10, R8, R13 ;  /* 0x000000080a0d7224 */ /* 0x000fe200078e020d */
[----:B------:R-:W-:Y:S01]  /*1420*/  SHF.R.S32.HI R8, RZ, 0x1f, R21 ;  /* 0x0000001fff087819 */ /* 0x000fe20000011415 */
[----:B------:R-:W-:Y:S01]  /*1430*/  IMAD.HI.U32 R3, R7, R9, R6 ;  /* 0x0000000907037227 */ /* 0x000fe200078e0006 */
[----:B------:R-:W-:-:S02]  /*1440*/  IABS R32, R14 ;  /* 0x0000000e00207213 */ /* 0x000fc40000000000 */
[----:B------:R-:W-:Y:S01]  /*1450*/  ISETP.GT.U32.AND P0, PT, R10, R13, PT ;  /* 0x0000000d0a00720c */ /* 0x000fe20003f04070 */
[----:B------:R-:W-:Y:S01]  /*1460*/  VIADD R9, R5, 0xfe ;  /* 0x000000fe05097836 */ /* 0x000fe20000000000 */
[----:B------:R-:W-:Y:S01]  /*1470*/  LEA.HI R21, R8, R21, RZ, 0x6 ;  /* 0x0000001508157211 */ /* 0x000fe200078f30ff */
[----:B------:R-:W-:Y:S01]  /*1480*/  IMAD.HI.U32 R6, R3, R24, RZ ;  /* 0x0000001803067227 */ /* 0x000fe200078e00ff */
[----:B------:R-:W-:Y:S02]  /*1490*/  LOP3.LUT R8, R4, 0xfc, RZ, 0xfc, !PT ;  /* 0x000000fc04087812 */ /* 0x000fe400078efcff */
[----:B------:R-:W-:Y:S01]  /*14a0*/  IABS R26, R9 ;  /* 0x00000009001a7213 */ /* 0x000fe20000000000 */
[----:B------:R-:W-:Y:S01]  /*14b0*/  IMAD.MOV R7, RZ, RZ, -R6 ;  /* 0x000000ffff077224 */ /* 0x000fe200078e0a06 */
[----:B------:R-:W-:Y:S02]  /*14c0*/  IABS R28, R8 ;  /* 0x00000008001c7213 */ /* 0x000fe40000000000 */
[----:B------:R-:W-:Y:S01]  /*14d0*/  ISETP.GE.AND P1, PT, R9, RZ, PT ;  /* 0x000000ff0900720c */ /* 0x000fe20003f26270 */
[----:B------:R-:W-:Y:S01]  /*14e0*/  IMAD.HI.U32 R6, R3, R26, RZ ;  /* 0x0000001a03067227 */ /* 0x000fe200078e00ff */
[----:B------:R-:W-:-:S02]  /*14f0*/  ISETP.GE.AND P5, PT, R8, RZ, PT ;  /* 0x000000ff0800720c */ /* 0x000fc40003fa6270 */
[C---:B0-----:R-:W-:Y:S01]  /*1500*/  LOP3.LUT R15, R4.reuse, 0xca, RZ, 0xfc, !PT ;  /* 0x000000ca040f7812 */ /* 0x041fe200078efcff */
[----:B------:R-:W-:Y:S01]  /*1510*/  @!P0 IMAD.IADD R13, R13, 0x1, -R10 ;  /* 0x000000010d0d8824 */ /* 0x000fe200078e0a0a */
[----:B------:R-:W-:Y:S01]  /*1520*/  LOP3.LUT R16, R4, 0xc8, RZ, 0xfc, !PT ;  /* 0x000000c804107812 */ /* 0x000fe200078efcff */
[----:B------:R-:W-:Y:S01]  /*1530*/  IMAD R24, R2, R7, R24 ;  /* 0x0000000702187224 */ /* 0x000fe200078e0218 */
[----:B------:R-:W-:Y:S01]  /*1540*/  IABS R106, R15 ;  /* 0x0000000f006a7213 */ /* 0x000fe20000000000 */
[----:B------:R-:W-:Y:S01]  /*1550*/  IMAD.MOV R7, RZ, RZ, -R6 ;  /* 0x000000ffff077224 */ /* 0x000fe200078e0a06 */
[----:B------:R-:W-:Y:S01]  /*1560*/  ISETP.GT.U32.AND P0, PT, R10, R13, PT ;  /* 0x0000000d0a00720c */ /* 0x000fe20003f04070 */
[C---:B------:R-:W-:Y:S01]  /*1570*/  IMAD.HI.U32 R6, R3.reuse, R28, RZ ;  /* 0x0000001c03067227 */ /* 0x040fe200078e00ff */
[C---:B------:R-:W-:Y:S02]  /*1580*/  ISETP.GT.U32.AND P4, PT, R2.reuse, R24, PT ;  /* 0x000000180200720c */ /* 0x040fe40003f84070 */
[----:B------:R-:W-:Y:S01]  /*1590*/  IABS R64, R16 ;  /* 0x0000001000407213 */ /* 0x000fe20000000000 */
[----:B------:R-:W-:Y:S01]  /*15a0*/  IMAD R26, R2, R7, R26 ;  /* 0x00000007021a7224 */ /* 0x000fe200078e021a */
[C---:B------:R-:W-:Y:S01]  /*15b0*/  LOP3.LUT R27, R4.reuse, 0x1c, RZ, 0xfc, !PT ;  /* 0x0000001c041b7812 */ /* 0x040fe200078efcff */
[----:B------:R-:W-:Y:S01]  /*15c0*/  IMAD.HI.U32 R7, R3, R30, RZ ;  /* 0x0000001e03077227 */ /* 0x000fe200078e00ff */
[----:B------:R-:W-:-:S02]  /*15d0*/  LOP3.LUT R17, R4, 0x20, RZ, 0xfc, !PT ;  /* 0x0000002004117812 */ /* 0x000fc400078efcff */
[----:B------:R-:W-:Y:S01]  /*15e0*/  ISETP.GT.U32.AND P2, PT, R2, R26, PT ;  /* 0x0000001a0200720c */ /* 0x000fe20003f44070 */
[----:B------:R-:W-:Y:S01]  /*15f0*/  IMAD.MOV R9, RZ, RZ, -R6 ;  /* 0x000000ffff097224 */ /* 0x000fe200078e0a06 */
[----:B------:R-:W-:Y:S01]  /*1600*/  IABS R20, R17 ;  /* 0x0000001100147213 */ /* 0x000fe20000000000 */
[----:B------:R-:W-:Y:S01]  /*1610*/  IMAD.MOV R7, RZ, RZ, -R7 ;  /* 0x000000ffff077224 */ /* 0x000fe200078e0a07 */
[----:B------:R-:W-:Y:S01]  /*1620*/  LOP3.LUT R29, R4, 0x18, RZ, 0xfc, !PT ;  /* 0x00000018041d7812 */ /* 0x000fe200078efcff */
[----:B------:R-:W-:Y:S01]  /*1630*/  IMAD R28, R2, R9, R28 ;  /* 0x00000009021c7224 */ /* 0x000fe200078e021c */
[----:B------:R-:W-:Y:S01]  /*1640*/  LOP3.LUT R9, R4, 0xf4, RZ, 0xfc, !PT ;  /* 0x000000f404097812 */ /* 0x000fe200078efcff */
[----:B------:R-:W-:Y:S01]  /*1650*/  @!P0 IMAD.IADD R13, R13, 0x1, -R10 ;  /* 0x000000010d0d8824 */ /* 0x000fe200078e0a0a */
[----:B------:R-:W-:Y:S01]  /*1660*/  ISETP.NE.AND P0, PT, R18, RZ, PT ;  /* 0x000000ff1200720c */ /* 0x000fe20003f05270 */
[----:B------:R-:W-:Y:S01]  /*1670*/  @!P4 IMAD.IADD R24, R24, 0x1, -R2 ;  /* 0x000000011818c824 */ /* 0x000fe200078e0a02 */
[C---:B------:R-:W-:Y:S01]  /*1680*/  ISETP.GT.U32.AND P4, PT, R2.reuse, R28, PT ;  /* 0x0000001c0200720c */ /* 0x040fe20003f84070 */
[----:B------:R-:W-:Y:S01]  /*1690*/  IMAD R30, R2, R7, R30 ;  /* 0x00000007021e7224 */ /* 0x000fe200078e021e */
[----:B------:R-:W-:Y:S01]  /*16a0*/  IABS R36, R9 ;  /* 0x0000000900247213 */ /* 0x000fe20000000000 */
[----:B------:R-:W-:Y:S01]  /*16b0*/  @!P2 IMAD.IADD R26, R26, 0x1, -R2 ;  /* 0x000000011a1aa824 */ /* 0x000fe200078e0a02 */
[C---:B------:R-:W-:Y:S01]  /*16c0*/  ISETP.GT.U32.AND P2, PT, R2.reuse, R24, PT ;  /* 0x000000180200720c */ /* 0x040fe20003f44070 */
[----:B------:R-:W-:Y:S01]  /*16d0*/  @!P3 IMAD.MOV R13, RZ, RZ, -R13 ;  /* 0x000000ffff0db224 */ /* 0x000fe200078e0a0d */
[C---:B------:R-:W-:Y:S01]  /*16e0*/  ISETP.GT.U32.AND P3, PT, R2.reuse, R30, PT ;  /* 0x0000001e0200720c */ /* 0x040fe20003f64070 */
[----:B------:R-:W-:Y:S01]  /*16f0*/  IMAD.HI.U32 R8, R3, R32, RZ ;  /* 0x0000002003087227 */ /* 0x000fe200078e00ff */
[----:B------:R-:W-:-:S02]  /*1700*/  ISETP.GT.U32.AND P6, PT, R2, R26, PT ;  /* 0x0000001a0200720c */ /* 0x000fc40003fc4070 */
[C---:B------:R-:W-:Y:S01]  /*1710*/  LOP3.LUT R10, R4.reuse, 0xf2, RZ, 0xfc, !PT ;  /* 0x000000f2040a7812 */ /* 0x040fe200078efcff */
[----:B------:R-:W-:Y:S01]  /*1720*/  IMAD.MOV R11, RZ, RZ, -R8 ;  /* 0x000000ffff0b7224 */ /* 0x000fe200078e0a08 */
[----:B------:R-:W-:Y:S01]  /*1730*/  LOP3.LUT R8, R4, 0xf6, RZ, 0xfc, !PT ;  /* 0x000000f604087812 */ /* 0x000fe200078efcff */
[----:B------:R-:W-:Y:S01]  /*1740*/  @!P4 IMAD.IADD R28, R28, 0x1, -R2 ;  /* 0x000000011c1cc824 */ /* 0x000fe200078e0a02 */
[----:B------:R-:W-:Y:S01]  /*1750*/  @!P0 LOP3.LUT R13, RZ, R18, RZ, 0x33, !PT ;  /* 0x00000012ff0d8212 */ /* 0x000fe200078e33ff */
[----:B------:R-:W-:Y:S01]  /*1760*/  IMAD R32, R2, R11, R32 ;  /* 0x0000000b02207224 */ /* 0x000fe200078e0220 */
[----:B------:R-:W-:Y:S01]  /*1770*/  ISETP.GE.AND P0, PT, R4, RZ, PT ;  /* 0x000000ff0400720c */ /* 0x000fe20003f06270 */
[--C-:B------:R-:W-:Y:S01]  /*1780*/  @!P2 IMAD.IADD R24, R24, 0x1, -R2.reuse ;  /* 0x000000011818a824 */ /* 0x100fe200078e0a02 */
[----:B------:R-:W-:Y:S01]  /*1790*/  IABS R34, R8 ;  /* 0x0000000800227213 */ /* 0x000fe20000000000 */
[--C-:B------:R-:W-:Y:S01]  /*17a0*/  @!P3 IMAD.IADD R30, R30, 0x1, -R2.reuse ;  /* 0x000000011e1eb824 */ /* 0x100fe200078e0a02 */
[----:B------:R-:W-:Y:S01]  /*17b0*/  ISETP.GT.U32.AND P3, PT, R2, R28, PT ;  /* 0x0000001c0200720c */ /* 0x000fe20003f64070 */
[----:B------:R-:W-:Y:S01]  /*17c0*/  @!P6 IMAD.IADD R26, R26, 0x1, -R2 ;  /* 0x000000011a1ae824 */ /* 0x000fe200078e0a02 */
[----:B------:R-:W-:Y:S01]  /*17d0*/  ISETP.GT.U32.AND P6, PT, R2, R32, PT ;  /* 0x000000200200720c */ /* 0x000fe20003fc4070 */
[----:B------:R-:W-:Y:S01]  /*17e0*/  IMAD.HI.U32 R6, R3, R34, RZ ;  /* 0x0000002203067227 */ /* 0x000fe200078e00ff */
[----:B------:R-:W-:-:S02]  /*17f0*/  IABS R38, R10 ;  /* 0x0000000a00267213 */ /* 0x000fc40000000000 */
[----:B------:R-:W-:Y:S01]  /*1800*/  ISETP.GE.AND P2, PT, R12, RZ, PT ;  /* 0x000000ff0c00720c */ /* 0x000fe20003f46270 */
[----:B------:R-:W-:Y:S01]  /*1810*/  IMAD.MOV R7, RZ, RZ, -R6 ;  /* 0x000000ffff077224 */ /* 0x000fe200078e0a06 */
[----:B------:R-:W-:Y:S01]  /*1820*/  LOP3.LUT R11, R4, 0xec, RZ, 0xfc, !PT ;  /* 0x000000ec040b7812 */ /* 0x000fe200078efcff */
[----:B------:R-:W-:Y:S01]  /*1830*/  @!P0 IMAD.MOV R24, RZ, RZ, -R24 ;  /* 0x000000ffff188224 */ /* 0x000fe200078e0a18 */
[C---:B------:R-:W-:Y:S01]  /*1840*/  ISETP.GT.U32.AND P0, PT, R2.reuse, R30, PT ;  /* 0x0000001e0200720c */ /* 0x040fe20003f04070 */
[----:B------:R-:W-:Y:S01]  /*1850*/  IMAD R34, R2, R7, R34 ;  /* 0x0000000702227224 */ /* 0x000fe200078e0222 */
[----:B------:R-:W-:Y:S01]  /*1860*/  IABS R44, R11 ;  /* 0x0000000b002c7213 */ /* 0x000fe20000000000 */
[----:B------:R-:W-:Y:S01]  /*1870*/  @!P3 IMAD.IADD R28, R28, 0x1, -R2 ;  /* 0x000000011c1cb824 */ /* 0x000fe200078e0a02 */
[----:B------:R-:W-:Y:S01]  /*1880*/  ISETP.GE.AND P4, PT, R14, RZ, PT ;  /* 0x000000ff0e00720c */ /* 0x000fe20003f86270 */
[----:B------:R-:W-:Y:S01]  /*1890*/  IMAD.HI.U32 R6, R3, R36, RZ ;  /* 0x0000002403067227 */ /* 0x000fe200078e00ff */
[----:B------:R-:W-:-:S02]  /*18a0*/  ISETP.GT.U32.AND P3, PT, R2, R34, PT ;  /* 0x000000220200720c */ /* 0x000fc40003f64070 */
[----:B------:R-:W-:Y:S01]  /*18b0*/  LOP3.LUT R12, R4, 0xe4, RZ, 0xfc, !PT ;  /* 0x000000e4040c7812 */ /* 0x000fe200078efcff */
[----:B------:R-:W-:Y:S01]  /*18c0*/  @!P6 IMAD.IADD R32, R32, 0x1, -R2 ;  /* 0x000000012020e824 */ /* 0x000fe200078e0a02 */
[----:B------:R-:W-:Y:S01]  /*18d0*/  LOP3.LUT R14, R4, 0xe2, RZ, 0xfc, !PT ;  /* 0x000000e2040e7812 */ /* 0x000fe200078efcff */
[----:B------:R-:W-:Y:S01]  /*18e0*/  IMAD.MOV R7, RZ, RZ, -R6 ;  /* 0x000000ffff077224 */ /* 0x000fe200078e0a06 */
[----:B------:R-:W-:Y:S01]  /*18f0*/  IABS R50, R12 ;  /* 0x0000000c00327213 */ /* 0x000fe20000000000 */
[----:B------:R-:W-:Y:S01]  /*1900*/  IMAD.HI.U32 R6, R3, R38, RZ ;  /* 0x0000002603067227 */ /* 0x000fe200078e00ff */
[----:B------:R-:W-:Y:S02]  /*1910*/  ISETP.GT.U32.AND P6, PT, R2, R32, PT ;  /* 0x000000200200720c */ /* 0x000fe40003fc4070 */
[----:B------:R-:W-:Y:S01]  /*1920*/  IABS R118, R14 ;  /* 0x0000000e00767213 */ /* 0x000fe20000000000 */
[----:B------:R-:W-:Y:S01]  /*1930*/  @!P0 IMAD.IADD R30, R30, 0x1, -R2 ;  /* 0x000000011e1e8824 */ /* 0x000fe200078e0a02 */
[----:B------:R-:W-:Y:S01]  /*1940*/  ISETP.GE.AND P0, PT, R9, RZ, PT ;  /* 0x000000ff0900720c */ /* 0x000fe20003f06270 */
[----:B------:R-:W-:Y:S01]  /*1950*/  IMAD.MOV R9, RZ, RZ, -R6 ;  /* 0x000000ffff097224 */ /* 0x000fe200078e0a06 */
[----:B------:R-:W-:Y:S01]  /*1960*/  IABS R132, R29 ;  /* 0x0000001d00847213 */ /* 0x000fe20000000000 */
[----:B------:R-:W-:Y:S01]  /*1970*/  @!P3 IMAD.IADD R34, R34, 0x1, -R2 ;  /* 0x000000012222b824 */ /* 0x000fe200078e0a02 */
[----:B------:R-:W-:Y:S01]  /*1980*/  LOP3.LUT R31, R4, 0x16, RZ, 0xfc, !PT ;  /* 0x00000016041f7812 */ /* 0x000fe200078efcff */
[----:B------:R-:W-:Y:S01]  /*1990*/  IMAD R38, R2, R9, R38 ;  /* 0x0000000902267224 */ /* 0x000fe200078e0226 */
[----:B------:R-:W-:Y:S01]  /*19a0*/  LOP3.LUT R33, R4, 0x14, RZ, 0xfc, !PT ;  /* 0x0000001404217812 */ /* 0x000fe200078efcff */
[----:B------:R-:W-:Y:S01]  /*19b0*/  @!P1 IMAD.MOV R26, RZ, RZ, -R26 ;  /* 0x000000ffff1a9224 */ /* 0x000fe200078e0a1a */
[----:B------:R-:W-:Y:S01]  /*19c0*/  ISETP.GE.AND P1, PT, R8, RZ, PT ;  /* 0x000000ff0800720c */ /* 0x000fe20003f26270 */
[----:B------:R-:W-:Y:S01]  /*19d0*/  IMAD R36, R2, R7, R36 ;  /* 0x0000000702247224 */ /* 0x000fe200078e0224 */
[----:B------:R-:W-:Y:S01]  /*19e0*/  LOP3.LUT R8, R4, 0xf0, RZ, 0xfc, !PT ;  /* 0x000000f004087812 */ /* 0x000fe200078efcff */
[----:B------:R-:W-:Y:S01]  /*19f0*/  @!P5 IMAD.MOV R28, RZ, RZ, -R28 ;  /* 0x000000ffff1cd224 */ /* 0x000fe200078e0a1c */
[C---:B------:R-:W-:Y:S01]  /*1a00*/  ISETP.GT.U32.AND P5, PT, R2.reuse, R34, PT ;  /* 0x000000220200720c */ /* 0x040fe20003fa4070 */
[----:B------:R-:W-:Y:S01]  /*1a10*/  @!P2 IMAD.MOV R30, RZ, RZ, -R30 ;  /* 0x000000ffff1ea224 */ /* 0x000fe200078e0a1e */
[----:B------:R-:W-:Y:S01]  /*1a20*/  ISETP.GT.U32.AND P2, PT, R2, R38, PT ;  /* 0x000000260200720c */ /* 0x000fe20003f44070 */
[----:B------:R-:W-:Y:S01]  /*1a30*/  @!P6 IMAD.IADD R32, R32, 0x1, -R2 ;  /* 0x000000012020e824 */ /* 0x000fe200078e0a02 */
[----:B------:R-:W-:Y:S01]  /*1a40*/  ISETP.GT.U32.AND P6, PT, R2, R36, PT ;  /* 0x000000240200720c */ /* 0x000fe20003fc4070 */
[----:B------:R-:W-:Y:S01]  /*1a50*/  VIADD R7, R5, 0xee ;  /* 0x000000ee05077836 */ /* 0x000fe20000000000 */
[----:B------:R-:W-:Y:S01]  /*1a60*/  IABS R40, R8 ;  /* 0x0000000800287213 */ /* 0x000fe20000000000 */
[----:B------:R-:W-:Y:S01]  /*1a70*/  @!P4 IMAD.MOV R32, RZ, RZ, -R32 ;  /* 0x000000ffff20c224 */ /* 0x000fe200078e0a20 */
[----:B------:R-:W-:-:S02]  /*1a80*/  ISETP.GE.AND P4, PT, R10, RZ, PT ;  /* 0x000000ff0a00720c */ /* 0x000fc40003f86270 */
[----:B------:R-:W-:Y:S01]  /*1a90*/  ISETP.GE.AND P3, PT, R7, RZ, PT ;  /* 0x000000ff0700720c */ /* 0x000fe20003f66270 */
[----:B------:R-:W-:Y:S01]  /*1aa0*/  IMAD.HI.U32 R6, R3, R40, RZ ;  /* 0x0000002803067227 */ /* 0x000fe200078e00ff */
[----:B------:R-:W-:Y:S02]  /*1ab0*/  IABS R42, R7 ;  /* 0x00000007002a7213 */ /* 0x000fe40000000000 */
[----:B------:R-:W-:Y:S01]  /*1ac0*/  LOP3.LUT R10, R4, 0xea, RZ, 0xfc, !PT ;  /* 0x000000ea040a7812 */ /* 0x000fe200078efcff */
[--C-:B------:R-:W-:Y:S01]  /*1ad0*/  @!P5 IMAD.IADD R34, R34, 0x1, -R2.reuse ;  /* 0x000000012222d824 */ /* 0x100fe200078e0a02 */
[----:B------:R-:W-:Y:S01]  /*1ae0*/  IABS R134, R31 ;  /* 0x0000001f00867213 */ /* 0x000fe20000000000 */
[----:B------:R-:W-:Y:S01]  /*1af0*/  @!P2 IMAD.IADD R38, R38, 0x1, -R2 ;  /* 0x000000012626a824 */ /* 0x000fe200078e0a02 */
[----:B------:R-:W-:Y:S01]  /*1b00*/  IABS R46, R10 ;  /* 0x0000000a002e7213 */ /* 0x000fe20000000000 */
[----:B------:R-:W-:Y:S01]  /*1b10*/  IMAD.MOV R7, RZ, RZ, -R6 ;  /* 0x000000ffff077224 */ /* 0x000fe200078e0a06 */
[----:B------:R-:W-:Y:S01]  /*1b20*/  ISETP.GE.AND P2, PT, R11, RZ, PT ;  /* 0x000000ff0b00720c */ /* 0x000fe20003f46270 */
[----:B------:R-:W-:Y:S01]  /*1b30*/  @!P6 IMAD.IADD R36, R36, 0x1, -R2 ;  /* 0x000000012424e824 */ /* 0x000fe200078e0a02 */
[----:B------:R-:W-:Y:S01]  /*1b40*/  LOP3.LUT R11, R4, 0xe6, RZ, 0xfc, !PT ;  /* 0x000000e6040b7812 */ /* 0x000fe200078efcff */
[----:B------:R-:W-:Y:S01]  /*1b50*/  @!P1 IMAD.MOV R34, RZ, RZ, -R34 ;  /* 0x000000ffff229224 */ /* 0x000fe200078e0a22 */
[C---:B------:R-:W-:Y:S01]  /*1b60*/  ISETP.GT.U32.AND P1, PT, R2.reuse, R38, PT ;  /* 0x000000260200720c */ /* 0x040fe20003f24070 */
[C---:B------:R-:W-:Y:S01]  /*1b70*/  IMAD R40, R2.reuse, R7, R40 ;  /* 0x0000000702287224 */ /* 0x040fe200078e0228 */
[----:B------:R-:W-:Y:S01]  /*1b80*/  ISETP.GT.U32.AND P6, PT, R2, R36, PT ;  /* 0x000000240200720c */ /* 0x000fe20003fc4070 */
[----:B------:R-:W-:Y:S01]  /*1b90*/  IMAD.HI.U32 R7, R3, R44, RZ ;  /* 0x0000002c03077227 */ /* 0x000fe200078e00ff */
[----:B------:R-:W-:-:S02]  /*1ba0*/  IABS R120, R11 ;  /* 0x0000000b00787213 */ /* 0x000fc40000000000 */
[----:B------:R-:W-:Y:S01]  /*1bb0*/  ISETP.GT.U32.AND P5, PT, R2, R40, PT ;  /* 0x000000280200720c */ /* 0x000fe20003fa4070 */
[----:B------:R-:W-:Y:S01]  /*1bc0*/  IMAD.MOV R7, RZ, RZ, -R7 ;  /* 0x000000ffff077224 */ /* 0x000fe200078e0a07 */
[----:B------:R-:W-:Y:S01]  /*1bd0*/  IABS R130, R33 ;  /* 0x0000002100827213 */ /* 0x000fe20000000000 */
[C---:B------:R-:W-:Y:S01]  /*1be0*/  IMAD.HI.U32 R6, R3.reuse, R42, RZ ;  /* 0x0000002a03067227 */ /* 0x040fe200078e00ff */
[C---:B------:R-:W-:Y:S02]  /*1bf0*/  LOP3.LUT R35, R4.reuse, 0x12, RZ, 0xfc, !PT ;  /* 0x0000001204237812 */ /* 0x040fe400078efcff */
[----:B------:R-:W-:Y:S01]  /*1c00*/  LOP3.LUT R37, R4, 0x10, RZ, 0xfc, !PT ;  /* 0x0000001004257812 */ /* 0x000fe200078efcff */
[----:B------:R-:W-:Y:S01]  /*1c10*/  IMAD R44, R2, R7, R44 ;  /* 0x00000007022c7224 */ /* 0x000fe200078e022c */
[----:B------:R-:W-:Y:S01]  /*1c20*/  IABS R128, R35 ;  /* 0x0000002300807213 */ /* 0x000fe20000000000 */
[----:B------:R-:W-:Y:S01]  /*1c30*/  @!P1 IMAD.IADD R38, R38, 0x1, -R2 ;  /* 0x0000000126269824 */ /* 0x000fe200078e0a02 */
[----:B------:R-:W-:Y:S01]  /*1c40*/  LOP3.LUT R39, R4, 0xc, RZ, 0xfc, !PT ;  /* 0x0000000c04277812 */ /* 0x000fe200078efcff */
[----:B------:R-:W-:Y:S01]  /*1c50*/  IMAD.MOV R9, RZ, RZ, -R6 ;  /* 0x000000ffff097224 */ /* 0x000fe200078e0a06 */
[----:B------:R-:W-:Y:S01]  /*1c60*/  ISETP.GT.U32.AND P1, PT, R2, R44, PT ;  /* 0x0000002c0200720c */ /* 0x000fe20003f24070 */
[----:B------:R-:W-:Y:S01]  /*1c70*/  @!P6 IMAD.IADD R36, R36, 0x1, -R2 ;  /* 0x000000012424e824 */ /* 0x000fe200078e0a02 */
[----:B------:R-:W-:Y:S01]  /*1c80*/  ISETP.GE.AND P6, PT, R8, RZ, PT ;  /* 0x000000ff0800720c */ /* 0x000fe20003fc6270 */
[----:B------:R-:W-:Y:S01]  /*1c90*/  IMAD R42, R2, R9, R42 ;  /* 0x00000009022a7224 */ /* 0x000fe200078e022a */
[C---:B------:R-:W-:Y:S01]  /*1ca0*/  LOP3.LUT R8, R4.reuse, 0xe8, RZ, 0xfc, !PT ;  /* 0x000000e804087812 */ /* 0x040fe200078efcff */
[----:B------:R-:W-:Y:S01]  /*1cb0*/  @!P0 IMAD.MOV R36, RZ, RZ, -R36 ;  /* 0x000000ffff248224 */ /* 0x000fe200078e0a24 */
[----:B------:R-:W-:Y:S01]  /*1cc0*/  LOP3.LUT R43, R4, 0x6, RZ, 0xfc, !PT ;  /* 0x00000006042b7812 */ /* 0x000fe200078efcff */
[----:B------:R-:W-:Y:S01]  /*1cd0*/  IMAD.HI.U32 R6, R3, R46, RZ ;  /* 0x0000002e03067227 */ /* 0x000fe200078e00ff */
[----:B------:R-:W-:-:S02]  /*1ce0*/  IABS R48, R8 ;  /* 0x0000000800307213 */ /* 0x000fc40000000000 */
[----:B------:R-:W-:Y:S01]  /*1cf0*/  ISETP.GT.U32.AND P0, PT, R2, R42, PT ;  /* 0x0000002a0200720c */ /* 0x000fe20003f04070 */
[----:B------:R-:W-:Y:S01]  /*1d00*/  @!P5 IMAD.IADD R40, R40, 0x1, -R2 ;  /* 0x000000012828d824 */ /* 0x000fe200078e0a02 */
[----:B------:R-:W-:Y:S01]  /*1d10*/  LOP3.LUT R41, R4, 0x8, RZ, 0xfc, !PT ;  /* 0x0000000804297812 */ /* 0x000fe200078efcff */
[----:B------:R-:W-:Y:S01]  /*1d20*/  IMAD.MOV R7, RZ, RZ, -R6 ;  /* 0x000000ffff077224 */ /* 0x000fe200078e0a06 */
[----:B------:R-:W-:Y:S01]  /*1d30*/  IABS R126, R43 ;  /* 0x0000002b007e7213 */ /* 0x000fe20000000000 */
[----:B------:R-:W-:Y:S01]  /*1d40*/  @!P1 IMAD.IADD R44, R44, 0x1, -R2 ;  /* 0x000000012c2c9824 */ /* 0x000fe200078e0a02 */
[----:B------:R-:W-:Y:S01]  /*1d50*/  ISETP.GT.U32.AND P5, PT, R2, R40, PT ;  /* 0x000000280200720c */ /* 0x000fe20003fa4070 */
[----:B------:R-:W-:Y:S01]  /*1d60*/  IMAD.HI.U32 R6, R3, R48, RZ ;  /* 0x0000003003067227 */ /* 0x000fe200078e00ff */
[----:B------:R-:W-:Y:S02]  /*1d70*/  LOP3.LUT R45, R4, 0x4, RZ, 0xfc, !PT ;  /* 0x00000004042d7812 */ /* 0x000fe400078efcff */
[----:B------:R-:W-:Y:S01]  /*1d80*/  SHF.R.S32.HI R21, RZ, 0x6, R21 ;  /* 0x00000006ff157819 */ /* 0x000fe20000011415 */
[C---:B------:R-:W-:Y:S01]  /*1d90*/  IMAD R46, R2.reuse, R7, R46 ;  /* 0x00000007022e7224 */ /* 0x040fe200078e022e */
[----:B------:R-:W-:Y:S01]  /*1da0*/  IABS R124, R45 ;  /* 0x0000002d007c7213 */ /* 0x000fe20000000000 */
[----:B------:R-:W-:Y:S01]  /*1db0*/  @!P4 IMAD.MOV R38, RZ, RZ, -R38 ;  /* 0x000000ffff26c224 */ /* 0x000fe200078e0a26 */
[----:B------:R-:W-:Y:S01]  /*1dc0*/  ISETP.GT.U32.AND P4, PT, R2, R44, PT ;  /* 0x0000002c0200720c */ /* 0x000fe20003f84070 */
[----:B------:R-:W-:-:S02]  /*1dd0*/  IMAD.MOV R7, RZ, RZ, -R6 ;  /* 0x000000ffff077224 */ /* 0x000fc400078e0a06 */
[----:B------:R-:W-:-:S04]  /*1de0*/  IMAD.HI.U32 R6, R3, R120, RZ ;  /* 0x0000007803067227 */ /* 0x000fc800078e00ff */
[----:B------:R-:W-:Y:S01]  /*1df0*/  @!P0 IMAD.IADD R42, R42, 0x1, -R2 ;  /* 0x000000012a2a8824 */ /* 0x000fe200078e0a02 */
[----:B------:R-:W-:Y:S01]  /*1e00*/  ISETP.GE.AND P0, PT, R10, RZ, PT ;  /* 0x000000ff0a00720c */ /* 0x000fe20003f06270 */
[----:B------:R-:W-:Y:S01]  /*1e10*/  IMAD R48, R2, R7, R48 ;  /* 0x0000000702307224 */ /* 0x000fe200078e0230 */
[----:B------:R-:W-:Y:S01]  /*1e20*/  LOP3.LUT R10, R4, 0xdc, RZ, 0xfc, !PT ;  /* 0x000000dc040a7812 */ /* 0x000fe200078efcff */
[----:B------:R-:W-:Y:S01]  /*1e30*/  IMAD.MOV R7, RZ, RZ, -R6 ;  /* 0x000000ffff077224 */ /* 0x000fe200078e0a06 */
[----:B------:R-:W-:Y:S01]  /*1e40*/  ISETP.GT.U32.AND P1, PT, R2, R42, PT ;  /* 0x0000002a0200720c */ /* 0x000fe20003f24070 */
[----:B------:R-:W-:Y:S01]  /*1e50*/  @!P5 IMAD.IADD R40, R40, 0x1, -R2 ;  /* 0x000000012828d824 */ /* 0x000fe200078e0a02 */
[C---:B------:R-:W-:Y:S01]  /*1e60*/  ISETP.GT.U32.AND P5, PT, R2.reuse, R46, PT ;  /* 0x0000002e0200720c */ /* 0x040fe20003fa4070 */
[----:B------:R-:W-:Y:S01]  /*1e70*/  IMAD R120, R2, R7, R120 ;  /* 0x0000000702787224 */ /* 0x000fe200078e0278 */
[----:B------:R-:W-:Y:S01]  /*1e80*/  IABS R54, R10 ;  /* 0x0000000a00367213 */ /* 0x000fe20000000000 */
[----:B------:R-:W-:-:S02]  /*1e90*/  @!P4 IMAD.IADD R44, R44, 0x1, -R2 ;  /* 0x000000012c2cc824 */ /* 0x000fc400078e0a02 */
[----:B------:R-:W-:Y:S01]  /*1ea0*/  @!P6 IMAD.MOV R40, RZ, RZ, -R40 ;  /* 0x000000ffff28e224 */ /* 0x000fe200078e0a28 */
[C---:B------:R-:W-:Y:S01]  /*1eb0*/  ISETP.GT.U32.AND P4, PT, R2.reuse, R120, PT ;  /* 0x000000780200720c */ /* 0x040fe20003f84070 */
[----:B------:R-:W-:Y:S01]  /*1ec0*/  IMAD.HI.U32 R6, R3, R50, RZ ;  /* 0x0000003203067227 */ /* 0x000fe200078e00ff */
[----:B------:R-:W-:-:S03]  /*1ed0*/  ISETP.GT.U32.AND P6, PT, R2, R48, PT ;  /* 0x000000300200720c */ /* 0x000fc60003fc4070 */
[----:B------:R-:W-:Y:S01]  /*1ee0*/  @!P1 IMAD.IADD R42, R42, 0x1, -R2 ;  /* 0x000000012a2a9824 */ /* 0x000fe200078e0a02 */
[----:B------:R-:W-:Y:S01]  /*1ef0*/  ISETP.GE.AND P1, PT, R8, RZ, PT ;  /* 0x000000ff0800720c */ /* 0x000fe20003f26270 */
[----:B------:R-:W-:Y:S01]  /*1f00*/  IMAD.MOV R9, RZ, RZ, -R6 ;  /* 0x000000ffff097224 */ /* 0x000fe200078e0a06 */
[----:B------:R-:W-:Y:S01]  /*1f10*/  LOP3.LUT R8, R4, 0xe0, RZ, 0xfc, !PT ;  /* 0x000000e004087812 */ /* 0x000fe200078efcff */
[--C-:B------:R-:W-:Y:S02]  /*1f20*/  @!P5 IMAD.IADD R46, R46, 0x1, -R2.reuse ;  /* 0x000000012e2ed824 */ /* 0x100fe400078e0a02 */
[----:B------:R-:W-:Y:S01]  /*1f30*/  VIADD R6, R5, 0xde ;  /* 0x000000de05067836 */ /* 0x000fe20000000000 */
[----:B------:R-:W-:Y:S01]  /*1f40*/  IABS R52, R8 ;  /* 0x0000000800347213 */ /* 0x000fe20000000000 */
[----:B------:R-:W-:Y:S01]  /*1f50*/  @!P4 IMAD.IADD R120, R120, 0x1, -R2 ;  /* 0x000000017878c824 */ /* 0x000fe200078e0a02 */
[----:B------:R-:W-:Y:S01]  /*1f60*/  ISETP.GT.U32.AND P5, PT, R2, R46, PT ;  /* 0x0000002e0200720c */ /* 0x000fe20003fa4070 */
[----:B------:R-:W-:Y:S01]  /*1f70*/  IMAD.HI.U32 R7, R3, R118, RZ ;  /* 0x0000007603077227 */ /* 0x000fe200078e00ff */
[----:B------:R-:W-:-:S02]  /*1f80*/  IABS R116, R6 ;  /* 0x0000000600747213 */ /* 0x000fc40000000000 */
[C---:B------:R-:W-:Y:S01]  /*1f90*/  ISETP.GT.U32.AND P4, PT, R2.reuse, R120, PT ;  /* 0x000000780200720c */ /* 0x040fe20003f84070 */
[----:B------:R-:W-:Y:S02]  /*1fa0*/  IMAD R50, R2, R9, R50 ;  /* 0x0000000902327224 */ /* 0x000fe400078e0232 */
[----:B------:R-:W-:Y:S01]  /*1fb0*/  @!P6 IMAD.IADD R48, R48, 0x1, -R2 ;  /* 0x000000013030e824 */ /* 0x000fe200078e0a02 */
[----:B------:R-:W-:Y:S01]  /*1fc0*/  ISETP.GE.AND P6, PT, R6, RZ, PT ;  /* 0x000000ff0600720c */ /* 0x000fe20003fc6270 */
[----:B------:R-:W-:Y:S02]  /*1fd0*/  IMAD.MOV R7, RZ, RZ, -R7 ;  /* 0x000000ffff077224 */ /* 0x000fe400078e0a07 */
[----:B------:R-:W-:-:S04]  /*1fe0*/  IMAD.HI.U32 R6, R3, R52, RZ ;  /* 0x0000003403067227 */ /* 0x000fc800078e00ff */
[----:B------:R-:W-:Y:S01]  /*1ff0*/  @!P2 IMAD.MOV R44, RZ, RZ, -R44 ;  /* 0x000000ffff2ca224 */ /* 0x000fe200078e0a2c */
[C---:B------:R-:W-:Y:S01]  /*2000*/  ISETP.GT.U32.AND P2, PT, R2.reuse, R50, PT ;  /* 0x000000320200720c */ /* 0x040fe20003f44070 */
[----:B------:R-:W-:Y:S02]  /*2010*/  IMAD R118, R2, R7, R118 ;  /* 0x0000000702767224 */ /* 0x000fe400078e0276 */
[----:B------:R-:W-:Y:S02]  /*2020*/  IMAD.MOV R7, RZ, RZ, -R6 ;  /* 0x000000ffff077224 */ /* 0x000fe400078e0a06 */
[----:B------:R-:W-:Y:S01]  /*2030*/  @!P5 IMAD.IADD R46, R46, 0x1, -R2 ;  /* 0x000000012e2ed824 */ /* 0x000fe200078e0a02 */
[----:B------:R-:W-:Y:S01]  /*2040*/  ISETP.GE.AND P5, PT, R11, RZ, PT ;  /* 0x000000ff0b00720c */ /* 0x000fe20003fa6270 */
[----:B------:R-:W-:Y:S01]  /*2050*/  IMAD R52, R2, R7, R52 ;  /* 0x0000000702347224 */ /* 0x000fe200078e0234 */
[----:B------:R-:W-:Y:S01]  /*2060*/  LOP3.LUT R11, R4, 0xda, RZ, 0xfc, !PT ;  /* 0x000000da040b7812 */ /* 0x000fe200078efcff */
[----:B------:R-:W-:Y:S01]  /*2070*/  @!P3 IMAD.MOV R42, RZ, RZ, -R42 ;  /* 0x000000ffff2ab224 */ /* 0x000fe200078e0a2a */
[----:B------:R-:W-:Y:S01]  /*2080*/  ISETP.GT.U32.AND P3, PT, R2, R48, PT ;  /* 0x000000300200720c */ /* 0x000fe20003f64070 */
[----:B------:R-:W-:Y:S01]  /*2090*/  @!P4 IMAD.IADD R120, R120, 0x1, -R2 ;  /* 0x000000017878c824 */ /* 0x000fe200078e0a02 */
[C---:B------:R-:W-:Y:S01]  /*20a0*/  ISETP.GT.U32.AND P4, PT, R2.reuse, R52, PT ;  /* 0x000000340200720c */ /* 0x040fe20003f84070 */
[----:B------:R-:W-:Y:S01]  /*20b0*/  @!P0 IMAD.MOV R46, RZ, RZ, -R46 ;  /* 0x000000ffff2e8224 */ /* 0x000fe200078e0a2e */
[----:B------:R-:W-:Y:S01]  /*20c0*/  ISETP.GT.U32.AND P0, PT, R2, R118, PT ;  /* 0x000000760200720c */ /* 0x000fe20003f04070 */
[----:B------:R-:W-:Y:S01]  /*20d0*/  @!P2 IMAD.IADD R50, R50, 0x1, -R2 ;  /* 0x000000013232a824 */ /* 0x000fe200078e0a02 */
[----:B------:R-:W-:Y:S01]  /*20e0*/  IABS R114, R11 ;  /* 0x0000000b00727213 */ /* 0x000fe20000000000 */
[----:B------:R-:W-:-:S03]  /*20f0*/  IMAD.HI.U32 R6, R3, R116, RZ ;  /* 0x0000007403067227 */ /* 0x000fc600078e00ff */
[----:B------:R-:W-:Y:S01]  /*2100*/  ISETP.GT.U32.AND P2, PT, R2, R50, PT ;  /* 0x000000320200720c */ /* 0x000fe20003f44070 */
[----:B------:R-:W-:Y:S02]  /*2110*/  IMAD.MOV R9, RZ, RZ, -R6 ;  /* 0x000000ffff097224 */ /* 0x000fe400078e0a06 */
[--C-:B------:R-:W-:Y:S01]  /*2120*/  @!P3 IMAD.IADD R48, R48, 0x1, -R2.reuse ;  /* 0x000000013030b824 */ /* 0x100fe200078e0a02 */
[----:B------:R-:W-:Y:S01]  /*2130*/  ISETP.GE.AND P3, PT, R12, RZ, PT ;  /* 0x000000ff0c00720c */ /* 0x000fe20003f66270 */
[--C-:B------:R-:W-:Y:S01]  /*2140*/  @!P4 IMAD.IADD R52, R52, 0x1, -R2.reuse ;  /* 0x000000013434c824 */ /* 0x100fe200078e0a02 */
[----:B------:R-:W-:Y:S01]  /*2150*/  LOP3.LUT R12, R4, 0xd0, RZ, 0xfc, !PT ;  /* 0x000000d0040c7812 */ /* 0x000fe200078efcff */
[----:B------:R-:W-:Y:S01]  /*2160*/  @!P0 IMAD.IADD R118, R118, 0x1, -R2 ;  /* 0x0000000176768824 */ /* 0x000fe200078e0a02 */
[----:B------:R-:W-:Y:S01]  /*2170*/  ISETP.GE.AND P0, PT, R14, RZ, PT ;  /* 0x000000ff0e00720c */ /* 0x000fe20003f06270 */
[C---:B------:R-:W-:Y:S01]  /*2180*/  IMAD R116, R2.reuse, R9, R116 ;  /* 0x0000000902747224 */ /* 0x040fe200078e0274 */
[----:B------:R-:W-:Y:S01]  /*2190*/  IABS R60, R12 ;  /* 0x0000000c003c7213 */ /* 0x000fe20000000000 */
[----:B------:R-:W-:Y:S01]  /*21a0*/  @!P1 IMAD.MOV R48, RZ, RZ, -R48 ;  /* 0x000000ffff309224 */ /* 0x000fe200078e0a30 */
[C---:B------:R-:W-:Y:S01]  /*21b0*/  ISETP.GT.U32.AND P1, PT, R2.reuse, R52, PT ;  /* 0x000000340200720c */ /* 0x040fe20003f24070 */
[----:B------:R-:W-:Y:S01]  /*21c0*/  IMAD.HI.U32 R7, R3, R54, RZ ;  /* 0x0000003603077227 */ /* 0x000fe200078e00ff */
[----:B------:R-:W-:-:S02]  /*21d0*/  ISETP.GT.U32.AND P4, PT, R2, R118, PT ;  /* 0x000000760200720c */ /* 0x000fc40003f84070 */
[----:B------:R-:W-:Y:S01]  /*21e0*/  LOP3.LUT R14, R4, 0xcc, RZ, 0xfc, !PT ;  /* 0x000000cc040e7812 */ /* 0x000fe200078efcff */
[----:B------:R-:W-:Y:S01]  /*21f0*/  @!P2 IMAD.IADD R50, R50, 0x1, -R2 ;  /* 0x000000013232a824 */ /* 0x000fe200078e0a02 */
[----:B------:R-:W-:Y:S01]  /*2200*/  ISETP.GT.U32.AND P2, PT, R2, R116, PT ;  /* 0x000000740200720c */ /* 0x000fe20003f44070 */
[----:B------:R-:W-:Y:S01]  /*2210*/  @!P5 IMAD.MOV R120, RZ, RZ, -R120 ;  /* 0x000000ffff78d224 */ /* 0x000fe200078e0a78 */
[----:B------:R-:W-:Y:S01]  /*2220*/  ISETP.GE.AND P5, PT, R8, RZ, PT ;  /* 0x000000ff0800720c */ /* 0x000fe20003fa6270 */
[----:B------:R-:W-:Y:S01]  /*2230*/  IMAD.MOV R7, RZ, RZ, -R7 ;  /* 0x000000ffff077224 */ /* 0x000fe200078e0a07 */
[----:B------:R-:W-:Y:S01]  /*2240*/  LOP3.LUT R8, R4, 0xd4, RZ, 0xfc, !PT ;  /* 0x000000d404087812 */ /* 0x000fe200078efcff */
[----:B------:R-:W-:Y:S01]  /*2250*/  IMAD.HI.U32 R6, R3, R114, RZ ;  /* 0x0000007203067227 */ /* 0x000fe200078e00ff */
[----:B------:R-:W-:Y:S02]  /*2260*/  IABS R62, R14 ;  /* 0x0000000e003e7213 */ /* 0x000fe40000000000 */
[----:B------:R-:W-:Y:S01]  /*2270*/  IABS R58, R8 ;  /* 0x00000008003a7213 */ /* 0x000fe20000000000 */
[----:B------:R-:W-:-:S02]  /*2280*/  IMAD R54, R2, R7, R54 ;  /* 0x0000000702367224 */ /* 0x000fc400078e0236 */
[----:B------:R-:W-:Y:S01]  /*2290*/  IMAD.MOV R7, RZ, RZ, -R6 ;  /* 0x000000ffff077224 */ /* 0x000fe200078e0a06 */
[----:B------:R-:W-:Y:S01]  /*22a0*/  LOP3.LUT R6, R4, 0xd8, RZ, 0xfc, !PT ;  /* 0x000000d804067812 */ /* 0x000fe200078efcff */
[----:B------:R-:W-:Y:S01]  /*22b0*/  @!P1 IMAD.IADD R52, R52, 0x1, -R2 ;  /* 0x0000000134349824 */ /* 0x000fe200078e0a02 */
[----:B------:R-:W-:Y:S01]  /*22c0*/  ISETP.GE.AND P1, PT, R11, RZ, PT ;  /* 0x000000ff0b00720c */ /* 0x000fe20003f26270 */
[----:B------:R-:W-:Y:S01]  /*22d0*/  IMAD R114, R2, R7, R114 ;  /* 0x0000000702727224 */ /* 0x000fe200078e0272 */
[----:B------:R-:W-:Y:S01]  /*22e0*/  IABS R56, R6 ;  /* 0x0000000600387213 */ /* 0x000fe20000000000 */
[--C-:B------:R-:W-:Y:S01]  /*22f0*/  @!P4 IMAD.IADD R118, R118, 0x1, -R2.reuse ;  /* 0x000000017676c824 */ /* 0x100fe200078e0a02 */
[----:B------:R-:W-:Y:S01]  /*2300*/  LOP3.LUT R7, R4, 0xd6, RZ, 0xfc, !PT ;  /* 0x000000d604077812 */ /* 0x000fe200078efcff */
[----:B------:R-:W-:Y:S01]  /*2310*/  @!P2 IMAD.IADD R116, R116, 0x1, -R2 ;  /* 0x000000017474a824 */ /* 0x000fe200078e0a02 */
[----:B------:R-:W-:Y:S01]  /*2320*/  ISETP.GE.AND P2, PT, R6, RZ, PT ;  /* 0x000000ff0600720c */ /* 0x000fe20003f46270 */
[----:B------:R-:W-:Y:S01]  /*2330*/  @!P5 IMAD.MOV R52, RZ, RZ, -R52 ;  /* 0x000000ffff34d224 */ /* 0x000fe200078e0a34 */
[C---:B------:R-:W-:Y:S01]  /*2340*/  ISETP.GT.U32.AND P5, PT, R2.reuse, R114, PT ;  /* 0x000000720200720c */ /* 0x040fe20003fa4070 */
[----:B------:R-:W-:Y:S01]  /*2350*/  @!P0 IMAD.MOV R118, RZ, RZ, -R118 ;  /* 0x000000ffff768224 */ /* 0x000fe200078e0a76 */
[----:B------:R-:W-:Y:S01]  /*2360*/  ISETP.GT.U32.AND P0, PT, R2, R116, PT ;  /* 0x000000740200720c */ /* 0x000fe20003f04070 */
[----:B------:R-:W-:Y:S01]  /*2370*/  IMAD.HI.U32 R6, R3, R56, RZ ;  /* 0x0000003803067227 */ /* 0x000fe200078e00ff */
[----:B------:R-:W-:-:S02]  /*2380*/  IABS R112, R7 ;  /* 0x0000000700707213 */ /* 0x000fc40000000000 */
[----:B------:R-:W-:Y:S01]  /*2390*/  ISETP.GE.AND P4, PT, R10, RZ, PT ;  /* 0x000000ff0a00720c */ /* 0x000fe20003f86270 */
[----:B------:R-:W-:Y:S01]  /*23a0*/  @!P3 IMAD.MOV R50, RZ, RZ, -R50 ;  /* 0x000000ffff32b224 */ /* 0x000fe200078e0a32 */
[----:B------:R-:W-:Y:S01]  /*23b0*/  ISETP.GT.U32.AND P3, PT, R2, R54, PT ;  /* 0x000000360200720c */ /* 0x000fe20003f64070 */
[----:B------:R-:W-:Y:S01]  /*23c0*/  IMAD.MOV R9, RZ, RZ, -R6 ;  /* 0x000000ffff097224 */ /* 0x000fe200078e0a06 */
[----:B------:R-:W-:Y:S01]  /*23d0*/  LOP3.LUT R10, R4, 0xd2, RZ, 0xfc, !PT ;  /* 0x000000d2040a7812 */ /* 0x000fe200078efcff */
[----:B------:R-:W-:-:S03]  /*23e0*/  IMAD.HI.U32 R6, R3, R58, RZ ;  /* 0x0000003a03067227 */ /* 0x000fc600078e00ff */
[----:B------:R-:W-:Y:S01]  /*23f0*/  IABS R110, R10 ;  /* 0x0000000a006e7213 */ /* 0x000fe20000000000 */
[--C-:B------:R-:W-:Y:S02]  /*2400*/  @!P5 IMAD.IADD R114, R114, 0x1, -R2.reuse ;  /* 0x000000017272d824 */ /* 0x100fe400078e0a02 */
[----:B------:R-:W-:Y:S01]  /*2410*/  @!P0 IMAD.IADD R116, R116, 0x1, -R2 ;  /* 0x0000000174748824 */ /* 0x000fe200078e0a02 */
[----:B------:R-:W-:Y:S01]  /*2420*/  ISETP.GE.AND P0, PT, R7, RZ, PT ;  /* 0x000000ff0700720c */ /* 0x000fe20003f06270 */
[C---:B------:R-:W-:Y:S01]  /*2430*/  IMAD R56, R2.reuse, R9, R56 ;  /* 0x0000000902387224 */ /* 0x040fe200078e0238 */
[----:B------:R-:W-:Y:S01]  /*2440*/  ISETP.GT.U32.AND P5, PT, R2, R114, PT ;  /* 0x000000720200720c */ /* 0x000fe20003fa4070 */
[----:B------:R-:W-:-:S04]  /*2450*/  IMAD.HI.U32 R7, R3, R112, RZ ;  /* 0x0000007003077227 */ /* 0x000fc800078e00ff */
[----:B------:R-:W-:Y:S01]  /*2460*/  @!P6 IMAD.MOV R116, RZ, RZ, -R116 ;  /* 0x000000ffff74e224 */ /* 0x000fe200078e0a74 */
[----:B------:R-:W-:Y:S01]  /*2470*/  ISETP.GT.U32.AND P6, PT, R2, R56, PT ;  /* 0x000000380200720c */ /* 0x000fe20003fc4070 */
[----:B------:R-:W-:Y:S02]  /*2480*/  IMAD.MOV R7, RZ, RZ, -R7 ;  /* 0x000000ffff077224 */ /* 0x000fe400078e0a07 */
[----:B------:R-:W-:Y:S02]  /*2490*/  @!P3 IMAD.IADD R54, R54, 0x1, -R2 ;  /* 0x000000013636b824 */ /* 0x000fe400078e0a02 */
[C---:B------:R-:W-:Y:S02]  /*24a0*/  IMAD R112, R2.reuse, R7, R112 ;  /* 0x0000000702707224 */ /* 0x040fe400078e0270 */
[----:B------:R-:W-:Y:S01]  /*24b0*/  IMAD.MOV R9, RZ, RZ, -R6 ;  /* 0x000000ffff097224 */ /* 0x000fe200078e0a06 */
[----:B------:R-:W-:Y:S01]  /*24c0*/  ISETP.GT.U32.AND P3, PT, R2, R54, PT ;  /* 0x000000360200720c */ /* 0x000fe20003f64070 */
[----:B------:R-:W-:Y:S01]  /*24d0*/  @!P5 IMAD.IADD R114, R114, 0x1, -R2 ;  /* 0x000000017272d824 */ /* 0x000fe200078e0a02 */
[C---:B------:R-:W-:Y:S01]  /*24e0*/  ISETP.GT.U32.AND P5, PT, R2.reuse, R112, PT ;  /* 0x000000700200720c */ /* 0x040fe20003fa4070 */
[----:B------:R-:W-:-:S02]  /*24f0*/  IMAD R58, R2, R9, R58 ;  /* 0x00000009023a7224 */ /* 0x000fc400078e023a */
[----:B------:R-:W-:Y:S02]  /*2500*/  @!P6 IMAD.IADD R56, R56, 0x1, -R2 ;  /* 0x000000013838e824 */ /* 0x000fe400078e0a02 */
[----:B------:R-:W-:Y:S01]  /*2510*/  IMAD.HI.U32 R7, R3, R110, RZ ;  /* 0x0000006e03077227 */ /* 0x000fe200078e00ff */
[----:B------:R-:W-:-:S03]  /*2520*/  ISETP.GT.U32.AND P6, PT, R2, R58, PT ;  /* 0x0000003a0200720c */ /* 0x000fc60003fc4070 */
[----:B------:R-:W-:Y:S02]  /*2530*/  @!P1 IMAD.MOV R114, RZ, RZ, -R114 ;  /* 0x000000ffff729224 */ /* 0x000fe400078e0a72 */
[--C-:B------:R-:W-:Y:S01]  /*2540*/  @!P3 IMAD.IADD R54, R54, 0x1, -R2.reuse ;  /* 0x000000013636b824 */ /* 0x100fe200078e0a02 */
[----:B------:R-:W-:Y:S01]  /*2550*/  ISETP.GE.AND P3, PT, R8, RZ, PT ;  /* 0x000000ff0800720c */ /* 0x000fe20003f66270 */
[----:B------:R-:W-:Y:S02]  /*2560*/  VIADD R8, R5, 0xce ;  /* 0x000000ce05087836 */ /* 0x000fe40000000000 */
[--C-:B------:R-:W-:Y:S01]  /*2570*/  @!P5 IMAD.IADD R112, R112, 0x1, -R2.reuse ;  /* 0x000000017070d824 */ /* 0x100fe200078e0a02 */
[----:B------:R-:W-:Y:S01]  /*2580*/  ISETP.GT.U32.AND P5, PT, R2, R56, PT ;  /* 0x000000380200720c */ /* 0x000fe20003fa4070 */
[----:B------:R-:W-:Y:S01]  /*2590*/  IMAD.MOV R7, RZ, RZ, -R7 ;  /* 0x000000ffff077224 */ /* 0x000fe200078e0a07 */
[----:B------:R-:W-:Y:S01]  /*25a0*/  IABS R108, R8 ;  /* 0x00000008006c7213 */ /* 0x000fe20000000000 */
[----:B------:R-:W-:Y:S01]  /*25b0*/  @!P6 IMAD.IADD R58, R58, 0x1, -R2 ;  /* 0x000000013a3ae824 */ /* 0x000fe200078e0a02 */
[----:B------:R-:W-:Y:S01]  /*25c0*/  ISETP.GT.U32.AND P1, PT, R2, R112, PT ;  /* 0x000000700200720c */ /* 0x000fe20003f24070 */
[----:B------:R-:W-:-:S03]  /*25d0*/  IMAD.HI.U32 R6, R3, R60, RZ ;  /* 0x0000003c03067227 */ /* 0x000fc600078e00ff */
[C---:B------:R-:W-:Y:S01]  /*25e0*/  ISETP.GT.U32.AND P6, PT, R2.reuse, R58, PT ;  /* 0x0000003a0200720c */ /* 0x040fe20003fc4070 */
[----:B------:R-:W-:Y:S02]  /*25f0*/  IMAD R110, R2, R7, R110 ;  /* 0x00000007026e7224 */ /* 0x000fe400078e026e */
[----:B------:R-:W-:-:S04]  /*2600*/  IMAD.HI.U32 R7, R3, R108, RZ ;  /* 0x0000006c03077227 */ /* 0x000fc800078e00ff */
[----:B------:R-:W-:Y:S02]  /*2610*/  IMAD.MOV R9, RZ, RZ, -R6 ;  /* 0x000000ffff097224 */ /* 0x000fe400078e0a06 */
[----:B------:R-:W-:Y:S02]  /*2620*/  IMAD.MOV R7, RZ, RZ, -R7 ;  /* 0x000000ffff077224 */ /* 0x000fe400078e0a07 */
[C---:B------:R-:W-:Y:S02]  /*2630*/  IMAD R60, R2.reuse, R9, R60 ;  /* 0x00000009023c7224 */ /* 0x040fe400078e023c */
[----:B------:R-:W-:Y:S02]  /*2640*/  IMAD R108, R2, R7, R108 ;  /* 0x00000007026c7224 */ /* 0x000fe400078e026c */
[--C-:B------:R-:W-:Y:S01]  /*2650*/  @!P1 IMAD.IADD R112, R112, 0x1, -R2.reuse ;  /* 0x0000000170709824 */ /* 0x100fe200078e0a02 */
[----:B------:R-:W-:Y:S01]  /*2660*/  ISETP.GT.U32.AND P1, PT, R2, R60, PT ;  /* 0x0000003c0200720c */ /* 0x000fe20003f24070 */
[----:B------:R-:W-:Y:S01]  /*2670*/  @!P6 IMAD.IADD R58, R58, 0x1, -R2 ;  /* 0x000000013a3ae824 */ /* 0x000fe200078e0a02 */
[----:B------:R-:W-:Y:S01]  /*2680*/  ISETP.GT.U32.AND P6, PT, R2, R108, PT ;  /* 0x0000006c0200720c */ /* 0x000fe20003fc4070 */
[----:B------:R-:W-:-:S04]  /*2690*/  IMAD.HI.U32 R7, R3, R106, RZ ;  /* 0x0000006a03077227 */ /* 0x000fc800078e00ff */
[----:B------:R-:W-:Y:S01]  /*26a0*/  @!P4 IMAD.MOV R54, RZ, RZ, -R54 ;  /* 0x000000ffff36c224 */ /* 0x000fe200078e0a36 */
[----:B------:R-:W-:Y:S01]  /*26b0*/  ISETP.GE.AND P4, PT, R8, RZ, PT ;  /* 0x000000ff0800720c */ /* 0x000fe20003f86270 */
[----:B------:R-:W-:-:S04]  /*26c0*/  IMAD.HI.U32 R8, R3, R64, RZ ;  /* 0x0000004003087227 */ /* 0x000fc800078e00ff */
[--C-:B------:R-:W-:Y:S02]  /*26d0*/  @!P1 IMAD.IADD R60, R60, 0x1, -R2.reuse ;  /* 0x000000013c3c9824 */ /* 0x100fe400078e0a02 */
[--C-:B------:R-:W-:Y:S02]  /*26e0*/  @!P6 IMAD.IADD R108, R108, 0x1, -R2.reuse ;  /* 0x000000016c6ce824 */ /* 0x100fe400078e0a02 */
[----:B------:R-:W-:Y:S01]  /*26f0*/  IMAD.MOV R7, RZ, RZ, -R7 ;  /* 0x000000ffff077224 */ /* 0x000fe200078e0a07 */
[----:B------:R-:W-:Y:S01]  /*2700*/  ISETP.GT.U32.AND P6, PT, R2, R60, PT ;  /* 0x0000003c0200720c */ /* 0x000fe20003fc4070 */
[----:B------:R-:W-:Y:S01]  /*2710*/  @!P5 IMAD.IADD R56, R56, 0x1, -R2 ;  /* 0x000000013838d824 */ /* 0x000fe200078e0a02 */
[----:B------:R-:W-:Y:S01]  /*2720*/  ISETP.GT.U32.AND P5, PT, R2, R110, PT ;  /* 0x0000006e0200720c */ /* 0x000fe20003fa4070 */
[----:B------:R-:W-:Y:S01]  /*2730*/  IMAD.MOV R11, RZ, RZ, -R8 ;  /* 0x000000ffff0b7224 */ /* 0x000fe200078e0a08 */
[----:B------:R-:W-:Y:S01]  /*2740*/  LOP3.LUT R8, R4, 0xc6, RZ, 0xfc, !PT ;  /* 0x000000c604087812 */ /* 0x000fe200078efcff */
[----:B------:R-:W-:-:S02]  /*2750*/  IMAD R106, R2, R7, R106 ;  /* 0x00000007026a7224 */ /* 0x000fc400078e026a */
[C---:B------:R-:W-:Y:S01]  /*2760*/  IMAD R64, R2.reuse, R11, R64 ;  /* 0x0000000b02407224 */ /* 0x040fe200078e0240 */
[----:B------:R-:W-:Y:S01]  /*2770*/  IABS R104, R8 ;  /* 0x0000000800687213 */ /* 0x000fe20000000000 */
[----:B------:R-:W-:Y:S01]  /*2780*/  @!P3 IMAD.MOV R58, RZ, RZ, -R58 ;  /* 0x000000ffff3ab224 */ /* 0x000fe200078e0a3a */
[C---:B------:R-:W-:Y:S01]  /*2790*/  ISETP.GT.U32.AND P3, PT, R2.reuse, R106, PT ;  /* 0x0000006a0200720c */ /* 0x040fe20003f64070 */
[----:B------:R-:W-:Y:S01]  /*27a0*/  @!P2 IMAD.MOV R56, RZ, RZ, -R56 ;  /* 0x000000ffff38a224 */ /* 0x000fe200078e0a38 */
[----:B------:R-:W-:Y:S01]  /*27b0*/  ISETP.GT.U32.AND P2, PT, R2, R108, PT ;  /* 0x0000006c0200720c */ /* 0x000fe20003f44070 */
[--C-:B------:R-:W-:Y:S01]  /*27c0*/  @!P6 IMAD.IADD R60, R60, 0x1, -R2.reuse ;  /* 0x000000013c3ce824 */ /* 0x100fe200078e0a02 */
[----:B------:R-:W-:Y:S01]  /*27d0*/  ISETP.GT.U32.AND P6, PT, R2, R64, PT ;  /* 0x000000400200720c */ /* 0x000fe20003fc4070 */
[----:B------:R-:W-:Y:S01]  /*27e0*/  @!P5 IMAD.IADD R110, R110, 0x1, -R2 ;  /* 0x000000016e6ed824 */ /* 0x000fe200078e0a02 */
[----:B------:R-:W-:Y:S01]  /*27f0*/  ISETP.GE.AND P5, PT, R10, RZ, PT ;  /* 0x000000ff0a00720c */ /* 0x000fe20003fa6270 */
[----:B------:R-:W-:Y:S01]  /*2800*/  IMAD.HI.U32 R6, R3, R62, RZ ;  /* 0x0000003e03067227 */ /* 0x000fe200078e00ff */
[----:B------:R-:W-:-:S02]  /*2810*/  LOP3.LUT R10, R4, 0xc4, RZ, 0xfc, !PT ;  /* 0x000000c4040a7812 */ /* 0x000fc400078efcff */
[----:B------:R-:W-:Y:S01]  /*2820*/  ISETP.GT.U32.AND P1, PT, R2, R110, PT ;  /* 0x0000006e0200720c */ /* 0x000fe20003f24070 */
[----:B------:R-:W-:Y:S01]  /*2830*/  IMAD.MOV R9, RZ, RZ, -R6 ;  /* 0x000000ffff097224 */ /* 0x000fe200078e0a06 */
[----:B------:R-:W-:Y:S01]  /*2840*/  IABS R66, R10 ;  /* 0x0000000a00427213 */ /* 0x000fe20000000000 */
[--C-:B------:R-:W-:Y:S01]  /*2850*/  @!P3 IMAD.IADD R106, R106, 0x1, -R2.reuse ;  /* 0x000000016a6ab824 */ /* 0x100fe200078e0a02 */
[----:B------:R-:W-:Y:S01]  /*2860*/  LOP3.LUT R11, R4, 0xc0, RZ, 0xfc, !PT ;  /* 0x000000c0040b7812 */ /* 0x000fe200078efcff */
[C---:B------:R-:W-:Y:S01]  /*2870*/  IMAD.HI.U32 R6, R3.reuse, R104, RZ ;  /* 0x0000006803067227 */ /* 0x040fe200078e00ff */
[----:B------:R-:W-:Y:S02]  /*2880*/  ISETP.GE.AND P3, PT, R16, RZ, PT ;  /* 0x000000ff1000720c */ /* 0x000fe40003f66270 */
[----:B------:R-:W-:Y:S01]  /*2890*/  IABS R68, R11 ;  /* 0x0000000b00447213 */ /* 0x000fe20000000000 */
[----:B------:R-:W-:Y:S01]  /*28a0*/  @!P6 IMAD.IADD R64, R64, 0x1, -R2 ;  /* 0x000000014040e824 */ /* 0x000fe200078e0a02 */
[----:B------:R-:W-:Y:S01]  /*28b0*/  ISETP.GT.U32.AND P6, PT, R2, R106, PT ;  /* 0x0000006a0200720c */ /* 0x000fe20003fc4070 */
[----:B------:R-:W-:Y:S01]  /*28c0*/  IMAD.HI.U32 R7, R3, R66, RZ ;  /* 0x0000004203077227 */ /* 0x000fe200078e00ff */
[----:B------:R-:W-:-:S03]  /*28d0*/  IABS R16, R27 ;  /* 0x0000001b00107213 */ /* 0x000fc60000000000 */
[----:B------:R-:W-:Y:S02]  /*28e0*/  IMAD.MOV R7, RZ, RZ, -R7 ;  /* 0x000000ffff077224 */ /* 0x000fe400078e0a07 */
[C---:B------:R-:W-:Y:S02]  /*28f0*/  IMAD R62, R2.reuse, R9, R62 ;  /* 0x00000009023e7224 */ /* 0x040fe400078e023e */
[----:B------:R-:W-:Y:S02]  /*2900*/  IMAD R66, R2, R7, R66 ;  /* 0x0000000702427224 */ /* 0x000fe400078e0242 */
[----:B------:R-:W-:Y:S02]  /*2910*/  IMAD.MOV R9, RZ, RZ, -R6 ;  /* 0x000000ffff097224 */ /* 0x000fe400078e0a06 */
[----:B------:R-:W-:Y:S01]  /*2920*/  @!P6 IMAD.IADD R106, R106, 0x1, -R2 ;  /* 0x000000016a6ae824 */ /* 0x000fe200078e0a02 */
[C---:B------:R-:W-:Y:S01]  /*2930*/  ISETP.GT.U32.AND P6, PT, R2.reuse, R66, PT ;  /* 0x000000420200720c */ /* 0x040fe20003fc4070 */
[----:B------:R-:W-:Y:S01]  /*2940*/  @!P0 IMAD.MOV R112, RZ, RZ, -R112 ;  /* 0x000000ffff708224 */ /* 0x000fe200078e0a70 */
[----:B------:R-:W-:Y:S01]  /*2950*/  ISETP.GT.U32.AND P0, PT, R2, R62, PT ;  /* 0x0000003e0200720c */ /* 0x000fe20003f04070 */
[----:B------:R-:W-:Y:S01]  /*2960*/  @!P2 IMAD.IADD R108, R108, 0x1, -R2 ;  /* 0x000000016c6ca824 */ /* 0x000fe200078e0a02 */
[----:B------:R-:W-:Y:S01]  /*2970*/  ISETP.GE.AND P2, PT, R14, RZ, PT ;  /* 0x000000ff0e00720c */ /* 0x000fe20003f46270 */
[----:B------:R-:W-:Y:S01]  /*2980*/  IMAD R104, R2, R9, R104 ;  /* 0x0000000902687224 */ /* 0x000fe200078e0268 */
[C---:B------:R-:W-:Y:S01]  /*2990*/  LOP3.LUT R9, R4.reuse, 0xc2, RZ, 0xfc, !PT ;  /* 0x000000c204097812 */ /* 0x040fe200078efcff */
[----:B------:R-:W-:Y:S01]  /*29a0*/  @!P4 IMAD.MOV R108, RZ, RZ, -R108 ;  /* 0x000000ffff6cc224 */ /* 0x000fe200078e0a6c */
[----:B------:R-:W-:Y:S01]  /*29b0*/  LOP3.LUT R14, R4, 0xb0, RZ, 0xfc, !PT ;  /* 0x000000b0040e7812 */ /* 0x000fe200078efcff */
[----:B------:R-:W-:Y:S01]  /*29c0*/  @!P1 IMAD.IADD R110, R110, 0x1, -R2 ;  /* 0x000000016e6e9824 */ /* 0x000fe200078e0a02 */
[----:B------:R-:W-:-:S02]  /*29d0*/  IABS R102, R9 ;  /* 0x0000000900667213 */ /* 0x000fc40000000000 */
[----:B------:R-:W-:Y:S01]  /*29e0*/  ISETP.GT.U32.AND P4, PT, R2, R104, PT ;  /* 0x000000680200720c */ /* 0x000fe20003f84070 */
[--C-:B------:R-:W-:Y:S01]  /*29f0*/  @!P6 IMAD.IADD R66, R66, 0x1, -R2.reuse ;  /* 0x000000014242e824 */ /* 0x100fe200078e0a02 */
[----:B------:R-:W-:Y:S01]  /*2a00*/  ISETP.GE.AND P1, PT, R12, RZ, PT ;  /* 0x000000ff0c00720c */ /* 0x000fe20003f26270 */
[----:B------:R-:W-:Y:S01]  /*2a10*/  IMAD.HI.U32 R6, R3, R102, RZ ;  /* 0x0000006603067227 */ /* 0x000fe200078e00ff */
[----:B------:R-:W-:Y:S02]  /*2a20*/  LOP3.LUT R12, R4, 0xb2, RZ, 0xfc, !PT ;  /* 0x000000b2040c7812 */ /* 0x000fe400078efcff */
[----:B------:R-:W-:Y:S01]  /*2a30*/  ISETP.GT.U32.AND P6, PT, R2, R66, PT ;  /* 0x000000420200720c */ /* 0x000fe20003fc4070 */
[----:B------:R-:W-:Y:S01]  /*2a40*/  @!P0 IMAD.IADD R62, R62, 0x1, -R2 ;  /* 0x000000013e3e8824 */ /* 0x000fe200078e0a02 */
[----:B------:R-:W-:Y:S01]  /*2a50*/  ISETP.GE.AND P0, PT, R15, RZ, PT ;  /* 0x000000ff0f00720c */ /* 0x000fe20003f06270 */
[----:B------:R-:W-:Y:S01]  /*2a60*/  IMAD.MOV R7, RZ, RZ, -R6 ;  /* 0x000000ffff077224 */ /* 0x000fe200078e0a06 */
[----:B------:R-:W-:Y:S01]  /*2a70*/  IABS R94, R12 ;  /* 0x0000000c005e7213 */ /* 0x000fe20000000000 */
[----:B------:R-:W-:Y:S01]  /*2a80*/  IMAD.HI.U32 R6, R3, R68, RZ ;  /* 0x0000004403067227 */ /* 0x000fe200078e00ff */
[----:B------:R-:W-:-:S03]  /*2a90*/  IABS R76, R14 ;  /* 0x0000000e004c7213 */ /* 0x000fc60000000000 */
[----:B------:R-:W-:Y:S01]  /*2aa0*/  @!P5 IMAD.MOV R110, RZ, RZ, -R110 ;  /* 0x000000ffff6ed224 */ /* 0x000fe200078e0a6e */
[----:B------:R-:W-:Y:S01]  /*2ab0*/  ISETP.GT.U32.AND P5, PT, R2, R62, PT ;  /* 0x0000003e0200720c */ /* 0x000fe20003fa4070 */
[----:B------:R-:W-:Y:S02]  /*2ac0*/  @!P4 IMAD.IADD R104, R104, 0x1, -R2 ;  /* 0x000000016868c824 */ /* 0x000fe400078e0a02 */
[C---:B------:R-:W-:Y:S02]  /*2ad0*/  IMAD R102, R2.reuse, R7, R102 ;  /* 0x0000000702667224 */ /* 0x040fe400078e0266 */
[----:B------:R-:W-:Y:S01]  /*2ae0*/  IMAD.MOV R7, RZ, RZ, -R6 ;  /* 0x000000ffff077224 */ /* 0x000fe200078e0a06 */
[----:B------:R-:W-:Y:S01]  /*2af0*/  ISETP.GT.U32.AND P4, PT, R2, R104, PT ;  /* 0x000000680200720c */ /* 0x000fe20003f84070 */
[----:B------:R-:W-:Y:S02]  /*2b00*/  @!P6 IMAD.IADD R66, R66, 0x1, -R2 ;  /* 0x000000014242e824 */ /* 0x000fe400078e0a02 */
[----:B------:R-:W-:-:S02]  /*2b10*/  IMAD R68, R2, R7, R68 ;  /* 0x0000000702447224 */ /* 0x000fc400078e0244 */
[----:B------:R-:W-:Y:S01]  /*2b20*/  @!P1 IMAD.MOV R60, RZ, RZ, -R60 ;  /* 0x000000ffff3c9224 */ /* 0x000fe200078e0a3c */
[----:B------:R-:W-:Y:S01]  /*2b30*/  ISETP.GT.U32.AND P1, PT, R2, R64, PT ;  /* 0x000000400200720c */ /* 0x000fe20003f24070 */
[----:B------:R-:W-:Y:S01]  /*2b40*/  @!P5 IMAD.IADD R62, R62, 0x1, -R2 ;  /* 0x000000013e3ed824 */ /* 0x000fe200078e0a02 */
[----:B------:R-:W-:Y:S01]  /*2b50*/  ISETP.GT.U32.AND P6, PT, R2, R68, PT ;  /* 0x000000440200720c */ /* 0x000fe20003fc4070 */
[----:B------:R-:W-:Y:S01]  /*2b60*/  VIADD R6, R5, 0xbe ;  /* 0x000000be05067836 */ /* 0x000fe20000000000 */
[----:B------:R-:W-:Y:S01]  /*2b70*/  ISETP.GE.AND P5, PT, R8, RZ, PT ;  /* 0x000000ff0800720c */ /* 0x000fe20003fa6270 */
[----:B------:R-:W-:Y:S01]  /*2b80*/  @!P0 IMAD.MOV R106, RZ, RZ, -R106 ;  /* 0x000000ffff6a8224 */ /* 0x000fe200078e0a6a */
[----:B------:R-:W-:Y:S01]  /*2b90*/  ISETP.GT.U32.AND P0, PT, R2, R102, PT ;  /* 0x000000660200720c */ /* 0x000fe20003f04070 */
[----:B------:R-:W-:Y:S01]  /*2ba0*/  @!P4 IMAD.IADD R104, R104, 0x1, -R2 ;  /* 0x000000016868c824 */ /* 0x000fe200078e0a02 */
[----:B------:R-:W-:Y:S01]  /*2bb0*/  ISETP.GE.AND P4, PT, R6, RZ, PT ;  /* 0x000000ff0600720c */ /* 0x000fe20003f86270 */
[----:B------:R-:W-:Y:S01]  /*2bc0*/  @!P2 IMAD.MOV R62, RZ, RZ, -R62 ;  /* 0x000000ffff3ea224 */ /* 0x000fe200078e0a3e */
[----:B------:R-:W-:-:S02]  /*2bd0*/  IABS R100, R6 ;  /* 0x0000000600647213 */ /* 0x000fc40000000000 */
[----:B------:R-:W-:Y:S01]  /*2be0*/  LOP3.LUT R6, R4, 0xbc, RZ, 0xfc, !PT ;  /* 0x000000bc04067812 */ /* 0x000fe200078efcff */
[--C-:B------:R-:W-:Y:S01]  /*2bf0*/  @!P1 IMAD.IADD R64, R64, 0x1, -R2.reuse ;  /* 0x0000000140409824 */ /* 0x100fe200078e0a02 */
[----:B------:R-:W-:Y:S01]  /*2c00*/  LOP3.LUT R8, R4, 0xba, RZ, 0xfc, !PT ;  /* 0x000000ba04087812 */ /* 0x000fe200078efcff */
[----:B------:R-:W-:Y:S01]  /*2c10*/  @!P6 IMAD.IADD R68, R68, 0x1, -R2 ;  /* 0x000000014444e824 */ /* 0x000fe200078e0a02 */
[----:B------:R-:W-:Y:S01]  /*2c20*/  IABS R70, R6 ;  /* 0x0000000600467213 */ /* 0x000fe20000000000 */
[----:B------:R-:W-:Y:S01]  /*2c30*/  @!P5 IMAD.MOV R104, RZ, RZ, -R104 ;  /* 0x000000ffff68d224 */ /* 0x000fe200078e0a68 */
[----:B------:R-:W-:Y:S01]  /*2c40*/  ISETP.GE.AND P1, PT, R10, RZ, PT ;  /* 0x000000ff0a00720c */ /* 0x000fe20003f26270 */
[----:B------:R-:W-:Y:S01]  /*2c50*/  @!P3 IMAD.MOV R64, RZ, RZ, -R64 ;  /* 0x000000ffff40b224 */ /* 0x000fe200078e0a40 */
[----:B------:R-:W-:Y:S01]  /*2c60*/  ISETP.GT.U32.AND P5, PT, R2, R68, PT ;  /* 0x000000440200720c */ /* 0x000fe20003fa4070 */
[----:B------:R-:W-:Y:S01]  /*2c70*/  IMAD.HI.U32 R7, R3, R70, RZ ;  /* 0x0000004603077227 */ /* 0x000fe200078e00ff */
[----:B------:R-:W-:-:S02]  /*2c80*/  ISETP.GE.AND P3, PT, R11, RZ, PT ;  /* 0x000000ff0b00720c */ /* 0x000fc40003f66270 */
[----:B------:R-:W-:Y:S01]  /*2c90*/  LOP3.LUT R10, R4, 0xb8, RZ, 0xfc, !PT ;  /* 0x000000b8040a7812 */ /* 0x000fe200078efcff */
[----:B------:R-:W-:Y:S01]  /*2ca0*/  @!P0 IMAD.IADD R102, R102, 0x1, -R2 ;  /* 0x0000000166668824 */ /* 0x000fe200078e0a02 */
[----:B------:R-:W-:Y:S01]  /*2cb0*/  ISETP.GE.AND P0, PT, R6, RZ, PT ;  /* 0x000000ff0600720c */ /* 0x000fe20003f06270 */
[----:B------:R-:W-:Y:S01]  /*2cc0*/  IMAD.MOV R11, RZ, RZ, -R7 ;  /* 0x000000ffff0b7224 */ /* 0x000fe200078e0a07 */
[----:B------:R-:W-:Y:S01]  /*2cd0*/  IABS R98, R8 ;  /* 0x0000000800627213 */ /* 0x000fe20000000000 */
[----:B------:R-:W-:Y:S01]  /*2ce0*/  IMAD.HI.U32 R6, R3, R100, RZ ;  /* 0x0000006403067227 */ /* 0x000fe200078e00ff */
[C---:B------:R-:W-:Y:S02]  /*2cf0*/  ISETP.GT.U32.AND P6, PT, R2.reuse, R102, PT ;  /* 0x000000660200720c */ /* 0x040fe40003fc4070 */
[----:B------:R-:W-:Y:S01]  /*2d00*/  ISETP.GE.AND P2, PT, R9, RZ, PT ;  /* 0x000000ff0900720c */ /* 0x000fe20003f46270 */
[----:B------:R-:W-:Y:S01]  /*2d10*/  IMAD R70, R2, R11, R70 ;  /* 0x0000000b02467224 */ /* 0x000fe200078e0246 */
[----:B------:R-:W-:Y:S01]  /*2d20*/  IABS R72, R10 ;  /* 0x0000000a00487213 */ /* 0x000fe20000000000 */
[----:B------:R-:W-:Y:S01]  /*2d30*/  @!P5 IMAD.IADD R68, R68, 0x1, -R2 ;  /* 0x000000014444d824 */ /* 0x000fe200078e0a02 */
[----:B------:R-:W-:Y:S01]  /*2d40*/  LOP3.LUT R11, R4, 0xb4, RZ, 0xfc, !PT ;  /* 0x000000b4040b7812 */ /* 0x000fe200078efcff */
[----:B------:R-:W-:Y:S01]  /*2d50*/  IMAD.MOV R9, RZ, RZ, -R6 ;  /* 0x000000ffff097224 */ /* 0x000fe200078e0a06 */
[----:B------:R-:W-:Y:S01]  /*2d60*/  ISETP.GT.U32.AND P5, PT, R2, R70, PT ;  /* 0x000000460200720c */ /* 0x000fe20003fa4070 */
[----:B------:R-:W-:Y:S01]  /*2d70*/  IMAD.HI.U32 R6, R3, R98, RZ ;  /* 0x0000006203067227 */ /* 0x000fe200078e00ff */
[----:B------:R-:W-:-:S03]  /*2d80*/  IABS R74, R11 ;  /* 0x0000000b004a7213 */ /* 0x000fc60000000000 */
[----:B------:R-:W-:Y:S01]  /*2d90*/  @!P6 IMAD.IADD R102, R102, 0x1, -R2 ;  /* 0x000000016666e824 */ /* 0x000fe200078e0a02 */
[----:B------:R-:W-:Y:S01]  /*2da0*/  ISETP.GE.AND P6, PT, R8, RZ, PT ;  /* 0x000000ff0800720c */ /* 0x000fe20003fc6270 */
[----:B------:R-:W-:Y:S01]  /*2db0*/  IMAD R100, R2, R9, R100 ;  /* 0x0000000902647224 */ /* 0x000fe200078e0264 */
[----:B------:R-:W-:Y:S01]  /*2dc0*/  LOP3.LUT R8, R4, 0xb6, RZ, 0xfc, !PT ;  /* 0x000000b604087812 */ /* 0x000fe200078efcff */
[----:B------:R-:W-:-:S03]  /*2dd0*/  IMAD.HI.U32 R7, R3, R72, RZ ;  /* 0x0000004803077227 */ /* 0x000fc600078e00ff */
[----:B------:R-:W-:Y:S01]  /*2de0*/  IABS R96, R8 ;  /* 0x0000000800607213 */ /* 0x000fe20000000000 */
[----:B------:R-:W-:Y:S02]  /*2df0*/  @!P5 IMAD.IADD R70, R70, 0x1, -R2 ;  /* 0x000000014646d824 */ /* 0x000fe400078e0a02 */
[----:B------:R-:W-:Y:S02]  /*2e00*/  IMAD.MOV R9, RZ, RZ, -R6 ;  /* 0x000000ffff097224 */ /* 0x000fe400078e0a06 */
[----:B------:R-:W-:Y:S01]  /*2e10*/  IMAD.MOV R7, RZ, RZ, -R7 ;  /* 0x000000ffff077224 */ /* 0x000fe200078e0a07 */
[C---:B------:R-:W-:Y:S01]  /*2e20*/  ISETP.GT.U32.AND P5, PT, R2.reuse, R70, PT ;  /* 0x000000460200720c */ /* 0x040fe20003fa4070 */
[----:B------:R-:W-:Y:S02]  /*2e30*/  IMAD R98, R2, R9, R98 ;  /* 0x0000000902627224 */ /* 0x000fe400078e0262 */
[----:B------:R-:W-:-:S04]  /*2e40*/  IMAD.HI.U32 R6, R3, R96, RZ ;  /* 0x0000006003067227 */ /* 0x000fc800078e00ff */
[----:B------:R-:W-:Y:S01]  /*2e50*/  @!P1 IMAD.MOV R66, RZ, RZ, -R66 ;  /* 0x000000ffff429224 */ /* 0x000fe200078e0a42 */
[C---:B------:R-:W-:Y:S01]  /*2e60*/  ISETP.GT.U32.AND P1, PT, R2.reuse, R100, PT ;  /* 0x000000640200720c */ /* 0x040fe20003f24070 */
[C---:B------:R-:W-:Y:S02]  /*2e70*/  IMAD R72, R2.reuse, R7, R72 ;  /* 0x0000000702487224 */ /* 0x040fe400078e0248 */
[----:B------:R-:W-:Y:S01]  /*2e80*/  @!P2 IMAD.MOV R102, RZ, RZ, -R102 ;  /* 0x000000ffff66a224 */ /* 0x000fe200078e0a66 */
[C---:B------:R-:W-:Y:S01]  /*2e90*/  ISETP.GT.U32.AND P2, PT, R2.reuse, R98, PT ;  /* 0x000000620200720c */ /* 0x040fe20003f44070 */
[----:B------:R-:W-:Y:S02]  /*2ea0*/  IMAD.MOV R9, RZ, RZ, -R6 ;  /* 0x000000ffff097224 */ /* 0x000fe400078e0a06 */
[----:B------:R-:W-:Y:S01]  /*2eb0*/  @!P3 IMAD.MOV R68, RZ, RZ, -R68 ;  /* 0x000000ffff44b224 */ /* 0x000fe200078e0a44 */
[C---:B------:R-:W-:Y:S01]  /*2ec0*/  ISETP.GT.U32.AND P3, PT, R2.reuse, R72, PT ;  /* 0x000000480200720c */ /* 0x040fe20003f64070 */
[----:B------:R-:W-:-:S02]  /*2ed0*/  IMAD R96, R2, R9, R96 ;  /* 0x0000000902607224 */ /* 0x000fc400078e0260 */
[----:B------:R-:W-:Y:S02]  /*2ee0*/  @!P5 IMAD.IADD R70, R70, 0x1, -R2 ;  /* 0x000000014646d824 */ /* 0x000fe400078e0a02 */
[----:B------:R-:W-:Y:S01]  /*2ef0*/  IMAD.HI.U32 R7, R3, R74, RZ ;  /* 0x0000004a03077227 */ /* 0x000fe200078e00ff */
[----:B------:R-:W-:-:S03]  /*2f00*/  ISETP.GT.U32.AND P5, PT, R2, R96, PT ;  /* 0x000000600200720c */ /* 0x000fc60003fa4070 */
[--C-:B------:R-:W-:Y:S02]  /*2f10*/  @!P1 IMAD.IADD R100, R100, 0x1, -R2.reuse ;  /* 0x0000000164649824 */ /* 0x100fe400078e0a02 */
[--C-:B------:R-:W-:Y:S02]  /*2f20*/  @!P2 IMAD.IADD R98, R98, 0x1, -R2.reuse ;  /* 0x000000016262a824 */ /* 0x100fe400078e0a02 */
[----:B------:R-:W-:Y:S01]  /*2f30*/  IMAD.HI.U32 R6, R3, R94, RZ ;  /* 0x0000005e03067227 */ /* 0x000fe200078e00ff */
[C---:B------:R-:W-:Y:S02]  /*2f40*/  ISETP.GT.U32.AND P1, PT, R2.reuse, R100, PT ;  /* 0x000000640200720c */ /* 0x040fe40003f24070 */
[----:B------:R-:W-:Y:S01]  /*2f50*/  ISETP.GT.U32.AND P2, PT, R2, R98, PT ;  /* 0x000000620200720c */ /* 0x000fe20003f44070 */
[----:B------:R-:W-:Y:S02]  /*2f60*/  IMAD.MOV R7, RZ, RZ, -R7 ;  /* 0x000000ffff077224 */ /* 0x000fe400078e0a07 */
[----:B------:R-:W-:-:S02]  /*2f70*/  @!P3 IMAD.IADD R72, R72, 0x1, -R2 ;  /* 0x000000014848b824 */ /* 0x000fc400078e0a02 */
[----:B------:R-:W-:Y:S02]  /*2f80*/  IMAD.MOV R9, RZ, RZ, -R6 ;  /* 0x000000ffff097224 */ /* 0x000fe400078e0a06 */
[----:B------:R-:W-:Y:S02]  /*2f90*/  IMAD R74, R2, R7, R74 ;  /* 0x00000007024a7224 */ /* 0x000fe400078e024a */
[----:B------:R-:W-:Y:S02]  /*2fa0*/  VIADD R7, R5, 0xae ;  /* 0x000000ae05077836 */ /* 0x000fe40000000000 */
[----:B------:R-:W-:Y:S01]  /*2fb0*/  @!P5 IMAD.IADD R96, R96, 0x1, -R2 ;  /* 0x000000016060d824 */ /* 0x000fe200078e0a02 */
[C---:B------:R-:W-:Y:S01]  /*2fc0*/  ISETP.GT.U32.AND P5, PT, R2.reuse, R72, PT ;  /* 0x000000480200720c */ /* 0x040fe20003fa4070 */
[----:B------:R-:W-:Y:S01]  /*2fd0*/  IMAD.HI.U32 R6, R3, R76, RZ ;  /* 0x0000004c03067227 */ /* 0x000fe200078e00ff */
[----:B------:R-:W-:Y:S02]  /*2fe0*/  ISETP.GE.AND P3, PT, R7, RZ, PT ;  /* 0x000000ff0700720c */ /* 0x000fe40003f66270 */
[----:B------:R-:W-:Y:S01]  /*2ff0*/  IABS R92, R7 ;  /* 0x00000007005c7213 */ /* 0x000fe20000000000 */
[----:B------:R-:W-:Y:S01]  /*3000*/  IMAD R94, R2, R9, R94 ;  /* 0x00000009025e7224 */ /* 0x000fe200078e025e */
[----:B------:R-:W-:Y:S01]  /*3010*/  LOP3.LUT R9, R4, 0xaa, RZ, 0xfc, !PT ;  /* 0x000000aa04097812 */ /* 0x000fe200078efcff */
[----:B------:R-:W-:-:S02]  /*3020*/  IMAD.MOV R7, RZ, RZ, -R6 ;  /* 0x000000ffff077224 */ /* 0x000fc400078e0a06 */
[----:B------:R-:W-:Y:S01]  /*3030*/  @!P0 IMAD.MOV R70, RZ, RZ, -R70 ;  /* 0x000000ffff468224 */ /* 0x000fe200078e0a46 */
[----:B------:R-:W-:Y:S01]  /*3040*/  ISETP.GT.U32.AND P0, PT, R2, R94, PT ;  /* 0x0000005e0200720c */ /* 0x000fe20003f04070 */
[--C-:B------:R-:W-:Y:S01]  /*3050*/  @!P1 IMAD.IADD R100, R100, 0x1, -R2.reuse ;  /* 0x0000000164649824 */ /* 0x100fe200078e0a02 */
[----:B------:R-:W-:Y:S01]  /*3060*/  ISETP.GE.AND P1, PT, R10, RZ, PT ;  /* 0x000000ff0a00720c */ /* 0x000fe20003f26270 */
[----:B------:R-:W-:Y:S01]  /*3070*/  @!P2 IMAD.IADD R98, R98, 0x1, -R2 ;  /* 0x000000016262a824 */ /* 0x000fe200078e0a02 */
[C---:B------:R-:W-:Y:S01]  /*3080*/  ISETP.GT.U32.AND P2, PT, R2.reuse, R74, PT ;  /* 0x0000004a0200720c */ /* 0x040fe20003f44070 */
[C---:B------:R-:W-:Y:S01]  /*3090*/  IMAD R76, R2.reuse, R7, R76 ;  /* 0x00000007024c7224 */ /* 0x040fe200078e024c */
[----:B------:R-:W-:Y:S01]  /*30a0*/  IABS R90, R9 ;  /* 0x00000009005a7213 */ /* 0x000fe20000000000 */
[----:B------:R-:W-:Y:S01]  /*30b0*/  @!P4 IMAD.MOV R100, RZ, RZ, -R100 ;  /* 0x000000ffff64c224 */ /* 0x000fe200078e0a64 */
[----:B------:R-:W-:Y:S01]  /*30c0*/  ISETP.GT.U32.AND P4, PT, R2, R96, PT ;  /* 0x000000600200720c */ /* 0x000fe20003f84070 */
[----:B------:R-:W-:Y:S01]  /*30d0*/  @!P6 IMAD.MOV R98, RZ, RZ, -R98 ;  /* 0x000000ffff62e224 */ /* 0x000fe200078e0a62 */
[----:B------:R-:W-:Y:S01]  /*30e0*/  ISETP.GE.AND P6, PT, R8, RZ, PT ;  /* 0x000000ff0800720c */ /* 0x000fe20003fc6270 */
[----:B------:R-:W-:Y:S01]  /*30f0*/  @!P5 IMAD.IADD R72, R72, 0x1, -R2 ;  /* 0x000000014848d824 */ /* 0x000fe200078e0a02 */
[----:B------:R-:W-:Y:S01]  /*3100*/  ISETP.GT.U32.AND P5, PT, R2, R76, PT ;  /* 0x0000004c0200720c */ /* 0x000fe20003fa4070 */
[----:B------:R-:W-:Y:S01]  /*3110*/  IMAD.HI.U32 R6, R3, R92, RZ ;  /* 0x0000005c03067227 */ /* 0x000fe200078e00ff */
[----:B------:R-:W-:-:S02]  /*3120*/  LOP3.LUT R8, R4, 0xac, RZ, 0xfc, !PT ;  /* 0x000000ac04087812 */ /* 0x000fc400078efcff */
[----:B------:R-:W-:Y:S01]  /*3130*/  LOP3.LUT R10, R4, 0xa8, RZ, 0xfc, !PT ;  /* 0x000000a8040a7812 */ /* 0x000fe200078efcff */
[----:B------:R-:W-:Y:S01]  /*3140*/  @!P0 IMAD.IADD R94, R94, 0x1, -R2 ;  /* 0x000000015e5e8824 */ /* 0x000fe200078e0a02 */
[----:B------:R-:W-:Y:S01]  /*3150*/  IABS R78, R8 ;  /* 0x00000008004e7213 */ /* 0x000fe20000000000 */
[----:B------:R-:W-:Y:S01]  /*3160*/  IMAD.MOV R7, RZ, RZ, -R6 ;  /* 0x000000ffff077224 */ /* 0x000fe200078e0a06 */
[----:B------:R-:W-:Y:S01]  /*3170*/  IABS R80, R10 ;  /* 0x0000000a00507213 */ /* 0x000fe20000000000 */
[----:B------:R-:W-:Y:S01]  /*3180*/  @!P1 IMAD.MOV R72, RZ, RZ, -R72 ;  /* 0x000000ffff489224 */ /* 0x000fe200078e0a48 */
[----:B------:R-:W-:Y:S01]  /*3190*/  ISETP.GT.U32.AND P1, PT, R2, R94, PT ;  /* 0x0000005e0200720c */ /* 0x000fe20003f24070 */
[----:B------:R-:W-:-:S04]  /*31a0*/  IMAD.HI.U32 R6, R3, R78, RZ ;  /* 0x0000004e03067227 */ /* 0x000fc800078e00ff */
[--C-:B------:R-:W-:Y:S01]  /*31b0*/  @!P4 IMAD.IADD R96, R96, 0x1, -R2.reuse ;  /* 0x000000016060c824 */ /* 0x100fe200078e0a02 */
[----:B------:R-:W-:Y:S01]  /*31c0*/  ISETP.GE.AND P4, PT, R11, RZ, PT ;  /* 0x000000ff0b00720c */ /* 0x000fe20003f86270 */
[----:B------:R-:W-:Y:S01]  /*31d0*/  @!P2 IMAD.IADD R74, R74, 0x1, -R2 ;  /* 0x000000014a4aa824 */ /* 0x000fe200078e0a02 */
[----:B------:R-:W-:Y:S01]  /*31e0*/  ISETP.GE.AND P2, PT, R12, RZ, PT ;  /* 0x000000ff0c00720c */ /* 0x000fe20003f46270 */
[----:B------:R-:W-:Y:S01]  /*31f0*/  IMAD R92, R2, R7, R92 ;  /* 0x00000007025c7224 */ /* 0x000fe200078e025c */
[----:B------:R-:W-:Y:S01]  /*3200*/  LOP3.LUT R11, R4, 0xa4, RZ, 0xfc, !PT ;  /* 0x000000a4040b7812 */ /* 0x000fe200078efcff */
[----:B------:R-:W-:Y:S01]  /*3210*/  @!P5 IMAD.IADD R76, R76, 0x1, -R2 ;  /* 0x000000014c4cd824 */ /* 0x000fe200078e0a02 */
[----:B------:R-:W-:Y:S01]  /*3220*/  ISETP.GT.U32.AND P0, PT, R2, R74, PT ;  /* 0x0000004a0200720c */ /* 0x000fe20003f04070 */
[----:B------:R-:W-:Y:S01]  /*3230*/  IMAD.MOV R7, RZ, RZ, -R6 ;  /* 0x000000ffff077224 */ /* 0x000fe200078e0a06 */
[----:B------:R-:W-:Y:S01]  /*3240*/  LOP3.LUT R12, R4, 0xa2, RZ, 0xfc, !PT ;  /* 0x000000a2040c7812 */ /* 0x000fe200078efcff */
[----:B------:R-:W-:Y:S01]  /*3250*/  IMAD.HI.U32 R6, R3, R90, RZ ;  /* 0x0000005a03067227 */ /* 0x000fe200078e00ff */
[----:B------:R-:W-:-:S02]  /*3260*/  ISETP.GT.U32.AND P5, PT, R2, R76, PT ;  /* 0x0000004c0200720c */ /* 0x000fc40003fa4070 */
[----:B------:R-:W-:Y:S01]  /*3270*/  IABS R82, R11 ;  /* 0x0000000b00527213 */ /* 0x000fe20000000000 */
[----:B------:R-:W-:Y:S01]  /*3280*/  @!P6 IMAD.MOV R96, RZ, RZ, -R96 ;  /* 0x000000ffff60e224 */ /* 0x000fe200078e0a60 */
[C---:B------:R-:W-:Y:S01]  /*3290*/  ISETP.GT.U32.AND P6, PT, R2.reuse, R92, PT ;  /* 0x0000005c0200720c */ /* 0x040fe20003fc4070 */
[----:B------:R-:W-:Y:S01]  /*32a0*/  IMAD R78, R2, R7, R78 ;  /* 0x00000007024e7224 */ /* 0x000fe200078e024e */
[----:B------:R-:W-:Y:S01]  /*32b0*/  IABS R86, R12 ;  /* 0x0000000c00567213 */ /* 0x000fe20000000000 */
[----:B------:R-:W-:Y:S02]  /*32c0*/  IMAD.MOV R7, RZ, RZ, -R6 ;  /* 0x000000ffff077224 */ /* 0x000fe400078e0a06 */
[----:B------:R-:W-:Y:S01]  /*32d0*/  @!P1 IMAD.IADD R94, R94, 0x1, -R2 ;  /* 0x000000015e5e9824 */ /* 0x000fe200078e0a02 */
[----:B------:R-:W-:Y:S01]  /*32e0*/  ISETP.GE.AND P1, PT, R8, RZ, PT ;  /* 0x000000ff0800720c */ /* 0x000fe20003f26270 */
[----:B------:R-:W-:Y:S01]  /*32f0*/  IMAD R90, R2, R7, R90 ;  /* 0x00000007025a7224 */ /* 0x000fe200078e025a */
[----:B------:R-:W-:Y:S01]  /*3300*/  LOP3.LUT R8, R4, 0xa6, RZ, 0xfc, !PT ;  /* 0x000000a604087812 */ /* 0x000fe200078efcff */
[----:B------:R-:W-:-:S02]  /*3310*/  @!P2 IMAD.MOV R94, RZ, RZ, -R94 ;  /* 0x000000ffff5ea224 */ /* 0x000fc400078e0a5e */
[--C-:B------:R-:W-:Y:S01]  /*3320*/  @!P0 IMAD.IADD R74, R74, 0x1, -R2.reuse ;  /* 0x000000014a4a8824 */ /* 0x100fe200078e0a02 */
[----:B------:R-:W-:Y:S01]  /*3330*/  ISETP.GT.U32.AND P2, PT, R2, R90, PT ;  /* 0x0000005a0200720c */ /* 0x000fe20003f44070 */
[--C-:B------:R-:W-:Y:S01]  /*3340*/  @!P5 IMAD.IADD R76, R76, 0x1, -R2.reuse ;  /* 0x000000014c4cd824 */ /* 0x100fe200078e0a02 */
[----:B------:R-:W-:Y:S01]  /*3350*/  ISETP.GT.U32.AND P5, PT, R2, R78, PT ;  /* 0x0000004e0200720c */ /* 0x000fe20003fa4070 */
[----:B------:R-:W-:Y:S01]  /*3360*/  @!P6 IMAD.IADD R92, R92, 0x1, -R2 ;  /* 0x000000015c5ce824 */ /* 0x000fe200078e0a02 */
[----:B------:R-:W-:Y:S01]  /*3370*/  IABS R88, R8 ;  /* 0x0000000800587213 */ /* 0x000fe20000000000 */
[----:B------:R-:W-:Y:S01]  /*3380*/  @!P4 IMAD.MOV R74, RZ, RZ, -R74 ;  /* 0x000000ffff4ac224 */ /* 0x000fe200078e0a4a */
[----:B------:R-:W-:Y:S01]  /*3390*/  ISETP.GE.AND P6, PT, R9, RZ, PT ;  /* 0x000000ff0900720c */ /* 0x000fe20003fc6270 */
[----:B------:R-:W-:Y:S01]  /*33a0*/  IMAD.HI.U32 R6, R3, R80, RZ ;  /* 0x0000005003067227 */ /* 0x000fe200078e00ff */
[----:B------:R-:W-:Y:S02]  /*33b0*/  ISETP.GT.U32.AND P4, PT, R2, R92, PT ;  /* 0x0000005c0200720c */ /* 0x000fe40003f84070 */
[----:B------:R-:W-:Y:S01]  /*33c0*/  ISETP.GE.AND P0, PT, R14, RZ, PT ;  /* 0x000000ff0e00720c */ /* 0x000fe20003f06270 */
[----:B------:R-:W-:Y:S01]  /*33d0*/  IMAD.MOV R7, RZ, RZ, -R6 ;  /* 0x000000ffff077224 */ /* 0x000fe200078e0a06 */
[----:B------:R-:W-:Y:S01]  /*33e0*/  LOP3.LUT R14, R4, 0x82, RZ, 0xfc, !PT ;  /* 0x00000082040e7812 */ /* 0x000fe200078efcff */
[----:B------:R-:W-:-:S02]  /*33f0*/  @!P2 IMAD.IADD R90, R90, 0x1, -R2 ;  /* 0x000000015a5aa824 */ /* 0x000fc400078e0a02 */
[----:B------:R-:W-:Y:S01]  /*3400*/  @!P5 IMAD.IADD R78, R78, 0x1, -R2 ;  /* 0x000000014e4ed824 */ /* 0x000fe200078e0a02 */
[----:B------:R-:W-:Y:S01]  /*3410*/  IABS R164, R14 ;  /* 0x0000000e00a47213 */ /* 0x000fe20000000000 */
[C---:B------:R-:W-:Y:S01]  /*3420*/  IMAD R80, R2.reuse, R7, R80 ;  /* 0x0000000702507224 */ /* 0x040fe200078e0250 */
[C---:B------:R-:W-:Y:S01]  /*3430*/  ISETP.GT.U32.AND P2, PT, R2.reuse, R90, PT ;  /* 0x0000005a0200720c */ /* 0x040fe20003f44070 */
[----:B------:R-:W-:Y:S01]  /*3440*/  IMAD.HI.U32 R6, R3, R88, RZ ;  /* 0x0000005803067227 */ /* 0x000fe200078e00ff */
[----:B------:R-:W-:-:S03]  /*3450*/  ISETP.GT.U32.AND P5, PT, R2, R78, PT ;  /* 0x0000004e0200720c */ /* 0x000fc60003fa4070 */
[----:B------:R-:W-:-:S04]  /*3460*/  IMAD.HI.U32 R7, R3, R82, RZ ;  /* 0x0000005203077227 */ /* 0x000fc800078e00ff */
[----:B------:R-:W-:Y:S01]  /*3470*/  @!P4 IMAD.IADD R92, R92, 0x1, -R2 ;  /* 0x000000015c5cc824 */ /* 0x000fe200078e0a02 */
[----:B------:R-:W-:Y:S01]  /*3480*/  ISETP.GT.U32.AND P4, PT, R2, R80, PT ;  /* 0x000000500200720c */ /* 0x000fe20003f84070 */
[----:B------:R-:W-:Y:S02]  /*3490*/  IMAD.MOV R9, RZ, RZ, -R6 ;  /* 0x000000ffff097224 */ /* 0x000fe400078e0a06 */
[----:B------:R-:W-:-:S04]  /*34a0*/  IMAD.HI.U32 R6, R3, R86, RZ ;  /* 0x0000005603067227 */ /* 0x000fc800078e00ff */
[----:B------:R-:W-:Y:S02]  /*34b0*/  IMAD.MOV R7, RZ, RZ, -R7 ;  /* 0x000000ffff077224 */ /* 0x000fe400078e0a07 */
[C---:B------:R-:W-:Y:S02]  /*34c0*/  IMAD R88, R2.reuse, R9, R88 ;  /* 0x0000000902587224 */ /* 0x040fe400078e0258 */
[----:B------:R-:W-:Y:S02]  /*34d0*/  IMAD.MOV R9, RZ, RZ, -R6 ;  /* 0x000000ffff097224 */ /* 0x000fe400078e0a06 */
[C---:B------:R-:W-:Y:S02]  /*34e0*/  IMAD R82, R2.reuse, R7, R82 ;  /* 0x0000000702527224 */ /* 0x040fe400078e0252 */
[----:B------:R-:W-:Y:S02]  /*34f0*/  IMAD R86, R2, R9, R86 ;  /* 0x0000000902567224 */ /* 0x000fe400078e0256 */
[--C-:B------:R-:W-:Y:S01]  /*3500*/  @!P2 IMAD.IADD R90, R90, 0x1, -R2.reuse ;  /* 0x000000015a5aa824 */ /* 0x100fe200078e0a02 */
[----:B------:R-:W-:Y:S01]  /*3510*/  ISETP.GT.U32.AND P2, PT, R2, R82, PT ;  /* 0x000000520200720c */ /* 0x000fe20003f44070 */
[--C-:B------:R-:W-:Y:S01]  /*3520*/  @!P5 IMAD.IADD R78, R78, 0x1, -R2.reuse ;  /* 0x000000014e4ed824 */ /* 0x100fe200078e0a02 */
[----:B------:R-:W-:Y:S01]  /*3530*/  ISETP.GE.AND P5, PT, R8, RZ, PT ;  /* 0x000000ff0800720c */ /* 0x000fe20003fa6270 */
[----:B------:R-:W-:Y:S01]  /*3540*/  @!P4 IMAD.IADD R80, R80, 0x1, -R2 ;  /* 0x000000015050c824 */ /* 0x000fe200078e0a02 */
[----:B------:R-:W-:Y:S01]  /*3550*/  LOP3.LUT R8, R4, 0xa0, RZ, 0xfc, !PT ;  /* 0x000000a004087812 */ /* 0x000fe200078efcff */
[----:B------:R-:W-:Y:S01]  /*3560*/  @!P6 IMAD.MOV R90, RZ, RZ, -R90 ;  /* 0x000000ffff5ae224 */ /* 0x000fe200078e0a5a */
[C---:B------:R-:W-:Y:S01]  /*3570*/  ISETP.GT.U32.AND P6, PT, R2.reuse, R86, PT ;  /* 0x000000560200720c */ /* 0x040fe20003fc4070 */
[----:B------:R-:W-:Y:S01]  /*3580*/  @!P3 IMAD.MOV R92, RZ, RZ, -R92 ;  /* 0x000000ffff5cb224 */ /* 0x000fe200078e0a5c */
[C---:B------:R-:W-:Y:S01]  /*3590*/  ISETP.GT.U32.AND P3, PT, R2.reuse, R80, PT ;  /* 0x000000500200720c */ /* 0x040fe20003f64070 */
[----:B------:R-:W-:Y:S01]  /*35a0*/  VIADD R7, R5, 0x9e ;  /* 0x0000009e05077836 */ /* 0x000fe20000000000 */
[----:B------:R-:W-:Y:S01]  /*35b0*/  IABS R84, R8 ;  /* 0x0000000800547213 */ /* 0x000fe20000000000 */
[----:B------:R-:W-:Y:S01]  /*35c0*/  @!P0 IMAD.MOV R76, RZ, RZ, -R76 ;  /* 0x000000ffff4c8224 */ /* 0x000fe200078e0a4c */
[----:B------:R-:W-:Y:S01]  /*35d0*/  ISETP.GT.U32.AND P4, PT, R2, R88, PT ;  /* 0x000000580200720c */ /* 0x000fe20003f84070 */
[----:B------:R-:W-:Y:S01]  /*35e0*/  @!P2 IMAD.IADD R82, R82, 0x1, -R2 ;  /* 0x000000015252a824 */ /* 0x000fe200078e0a02 */
[----:B------:R-:W-:Y:S01]  /*35f0*/  IABS R136, R7 ;  /* 0x0000000700887213 */ /* 0x000fe20000000000 */
[----:B------:R-:W-:Y:S01]  /*3600*/  IMAD.HI.U32 R6, R3, R84, RZ ;  /* 0x0000005403067227 */ /* 0x000fe200078e00ff */
[----:B------:R-:W-:-:S02]  /*3610*/  ISETP.GE.AND P0, PT, R10, RZ, PT ;  /* 0x000000ff0a00720c */ /* 0x000fc40003f06270 */
[----:B------:R-:W-:Y:S01]  /*3620*/  LOP3.LUT R10, R4, 0x9a, RZ, 0xfc, !PT ;  /* 0x0000009a040a7812 */ /* 0x000fe200078efcff */
[----:B------:R-:W-:Y:S01]  /*3630*/  @!P6 IMAD.IADD R86, R86, 0x1, -R2 ;  /* 0x000000015656e824 */ /* 0x000fe200078e0a02 */
[----:B------:R-:W-:Y:S01]  /*3640*/  ISETP.GT.U32.AND P6, PT, R2, R82, PT ;  /* 0x000000520200720c */ /* 0x000fe20003fc4070 */
[----:B------:R-:W-:Y:S01]  /*3650*/  IMAD.MOV R9, RZ, RZ, -R6 ;  /* 0x000000ffff097224 */ /* 0x000fe200078e0a06 */
[----:B------:R-:W-:Y:S01]  /*3660*/  IABS R140, R10 ;  /* 0x0000000a008c7213 */ /* 0x000fe20000000000 */
[----:B------:R-:W-:-:S04]  /*3670*/  IMAD.HI.U32 R6, R3, R136, RZ ;  /* 0x0000008803067227 */ /* 0x000fc800078e00ff */
[--C-:B------:R-:W-:Y:S01]  /*3680*/  @!P3 IMAD.IADD R80, R80, 0x1, -R2.reuse ;  /* 0x000000015050b824 */ /* 0x100fe200078e0a02 */
[----:B------:R-:W-:Y:S01]  /*3690*/  ISETP.GE.AND P3, PT, R7, RZ, PT ;  /* 0x000000ff0700720c */ /* 0x000fe20003f66270 */
[----:B------:R-:W-:Y:S01]  /*36a0*/  @!P4 IMAD.IADD R88, R88, 0x1, -R2 ;  /* 0x000000015858c824 */ /* 0x000fe200078e0a02 */
[----:B------:R-:W-:Y:S01]  /*36b0*/  ISETP.GE.AND P4, PT, R12, RZ, PT ;  /* 0x000000ff0c00720c */ /* 0x000fe20003f86270 */
[----:B------:R-:W-:Y:S01]  /*36c0*/  IMAD.MOV R7, RZ, RZ, -R6 ;  /* 0x000000ffff077224 */ /* 0x000fe200078e0a06 */
[----:B------:R-:W-:Y:S01]  /*36d0*/  LOP3.LUT R12, R4, 0x84, RZ, 0xfc, !PT ;  /* 0x00000084040c7812 */ /* 0x000fe200078efcff */
[----:B------:R-:W-:Y:S01]  /*36e0*/  @!P6 IMAD.IADD R82, R82, 0x1, -R2 ;  /* 0x000000015252e824 */ /* 0x000fe200078e0a02 */
[C---:B------:R-:W-:Y:S01]  /*36f0*/  ISETP.GT.U32.AND P2, PT, R2.reuse, R88, PT ;  /* 0x000000580200720c */ /* 0x040fe20003f44070 */
[C---:B------:R-:W-:Y:S01]  /*3700*/  IMAD R136, R2.reuse, R7, R136 ;  /* 0x0000000702887224 */ /* 0x040fe200078e0288 */
[----:B------:R-:W-:Y:S01]  /*3710*/  IABS R162, R12 ;  /* 0x0000000c00a27213 */ /* 0x000fe20000000000 */
[----:B------:R-:W-:Y:S01]  /*3720*/  IMAD R84, R2, R9, R84 ;  /* 0x0000000902547224 */ /* 0x000fe200078e0254 */
[----:B------:R-:W-:Y:S01]  /*3730*/  LOP3.LUT R9, R4, 0x9c, RZ, 0xfc, !PT ;  /* 0x0000009c04097812 */ /* 0x000fe200078efcff */
[----:B------:R-:W-:Y:S01]  /*3740*/  @!P1 IMAD.MOV R78, RZ, RZ, -R78 ;  /* 0x000000ffff4e9224 */ /* 0x000fe200078e0a4e */
[----:B------:R-:W-:Y:S01]  /*3750*/  ISETP.GT.U32.AND P6, PT, R2, R136, PT ;  /* 0x000000880200720c */ /* 0x000fe20003fc4070 */
[----:B------:R-:W-:Y:S01]  /*3760*/  @!P0 IMAD.MOV R80, RZ, RZ, -R80 ;  /* 0x000000ffff508224 */ /* 0x000fe200078e0a50 */
[----:B------:R-:W-:-:S02]  /*3770*/  IABS R142, R9 ;  /* 0x00000009008e7213 */ /* 0x000fc40000000000 */
[----:B------:R-:W-:Y:S02]  /*3780*/  ISETP.GE.AND P1, PT, R11, RZ, PT ;  /* 0x000000ff0b00720c */ /* 0x000fe40003f26270 */
[----:B------:R-:W-:Y:S01]  /*3790*/  LOP3.LUT R11, R4, 0x98, RZ, 0xfc, !PT ;  /* 0x00000098040b7812 */ /* 0x000fe200078efcff */
[--C-:B------:R-:W-:Y:S01]  /*37a0*/  @!P2 IMAD.IADD R88, R88, 0x1, -R2.reuse ;  /* 0x000000015858a824 */ /* 0x100fe200078e0a02 */
[C---:B------:R-:W-:Y:S01]  /*37b0*/  ISETP.GT.U32.AND P2, PT, R2.reuse, R84, PT ;  /* 0x000000540200720c */ /* 0x040fe20003f44070 */
[----:B------:R-:W-:Y:S01]  /*37c0*/  IMAD.HI.U32 R6, R3, R142, RZ ;  /* 0x0000008e03067227 */ /* 0x000fe200078e00ff */
[----:B------:R-:W-:Y:S02]  /*37d0*/  IABS R138, R11 ;  /* 0x0000000b008a7213 */ /* 0x000fe40000000000 */
[----:B------:R-:W-:Y:S01]  /*37e0*/  ISETP.GT.U32.AND P0, PT, R2, R86, PT ;  /* 0x000000560200720c */ /* 0x000fe20003f04070 */
[----:B------:R-:W-:Y:S02]  /*37f0*/  @!P6 IMAD.IADD R136, R136, 0x1, -R2 ;  /* 0x000000018888e824 */ /* 0x000fe400078e0a02 */
[----:B------:R-:W-:-:S02]  /*3800*/  IMAD.MOV R7, RZ, RZ, -R6 ;  /* 0x000000ffff077224 */ /* 0x000fc400078e0a06 */
[----:B------:R-:W-:Y:S01]  /*3810*/  @!P5 IMAD.MOV R88, RZ, RZ, -R88 ;  /* 0x000000ffff58d224 */ /* 0x000fe200078e0a58 */
[C---:B------:R-:W-:Y:S01]  /*3820*/  ISETP.GT.U32.AND P6, PT, R2.reuse, R136, PT ;  /* 0x000000880200720c */ /* 0x040fe20003fc4070 */
[----:B------:R-:W-:Y:S02]  /*3830*/  IMAD R142, R2, R7, R142 ;  /* 0x00000007028e7224 */ /* 0x000fe400078e028e */
[----:B------:R-:W-:-:S04]  /*3840*/  IMAD.HI.U32 R7, R3, R138, RZ ;  /* 0x0000008a03077227 */ /* 0x000fc800078e00ff */
[----:B------:R-:W-:Y:S01]  /*3850*/  @!P2 IMAD.IADD R84, R84, 0x1, -R2 ;  /* 0x000000015454a824 */ /* 0x000fe200078e0a02 */
[----:B------:R-:W-:Y:S01]  /*3860*/  ISETP.GE.AND P2, PT, R9, RZ, PT ;  /* 0x000000ff0900720c */ /* 0x000fe20003f46270 */
[----:B------:R-:W-:Y:S02]  /*3870*/  IMAD.MOV R7, RZ, RZ, -R7 ;  /* 0x000000ffff077224 */ /* 0x000fe400078e0a07 */
[----:B------:R-:W-:Y:S01]  /*3880*/  @!P1 IMAD.MOV R82, RZ, RZ, -R82 ;  /* 0x000000ffff529224 */ /* 0x000fe200078e0a52 */
[C---:B------:R-:W-:Y:S01]  /*3890*/  ISETP.GT.U32.AND P5, PT, R2.reuse, R84, PT ;  /* 0x000000540200720c */ /* 0x040fe20003fa4070 */
[C---:B------:R-:W-:Y:S01]  /*38a0*/  IMAD R138, R2.reuse, R7, R138 ;  /* 0x00000007028a7224 */ /* 0x040fe200078e028a */
[----:B------:R-:W-:Y:S01]  /*38b0*/  ISETP.GT.U32.AND P1, PT, R2, R142, PT ;  /* 0x0000008e0200720c */ /* 0x000fe20003f24070 */
[--C-:B------:R-:W-:Y:S01]  /*38c0*/  @!P0 IMAD.IADD R86, R86, 0x1, -R2.reuse ;  /* 0x0000000156568824 */ /* 0x100fe200078e0a02 */
[----:B------:R-:W-:Y:S01]  /*38d0*/  ISETP.GE.AND P0, PT, R8, RZ, PT ;  /* 0x000000ff0800720c */ /* 0x000fe20003f06270 */
[----:B------:R-:W-:Y:S01]  /*38e0*/  @!P6 IMAD.IADD R136, R136, 0x1, -R2 ;  /* 0x000000018888e824 */ /* 0x000fe200078e0a02 */
[----:B------:R-:W-:Y:S01]  /*38f0*/  ISETP.GT.U32.AND P6, PT, R2, R138, PT ;  /* 0x0000008a0200720c */ /* 0x000fe20003fc4070 */
[----:B------:R-:W-:Y:S01]  /*3900*/  IMAD.HI.U32 R6, R3, R140, RZ ;  /* 0x0000008c03067227 */ /* 0x000fe200078e00ff */
[----:B------:R-:W-:-:S03]  /*3910*/  LOP3.LUT R8, R4, 0x96, RZ, 0xfc, !PT ;  /* 0x0000009604087812 */ /* 0x000fc600078efcff */
[----:B------:R-:W-:Y:S01]  /*3920*/  IMAD.MOV R9, RZ, RZ, -R6 ;  /* 0x000000ffff097224 */ /* 0x000fe200078e0a06 */
[----:B------:R-:W-:Y:S01]  /*3930*/  IABS R144, R8 ;  /* 0x0000000800907213 */ /* 0x000fe20000000000 */
[----:B------:R-:W-:Y:S01]  /*3940*/  @!P5 IMAD.IADD R84, R84, 0x1, -R2 ;  /* 0x000000015454d824 */ /* 0x000fe200078e0a02 */
[----:B------:R-:W-:Y:S01]  /*3950*/  ISETP.GE.AND P5, PT, R10, RZ, PT ;  /* 0x000000ff0a00720c */ /* 0x000fe20003fa6270 */
[----:B------:R-:W-:Y:S01]  /*3960*/  IMAD R140, R2, R9, R140 ;  /* 0x00000009028c7224 */ /* 0x000fe200078e028c */
[----:B------:R-:W-:Y:S01]  /*3970*/  LOP3.LUT R9, R4, 0x94, RZ, 0xfc, !PT ;  /* 0x0000009404097812 */ /* 0x000fe200078efcff */
[----:B------:R-:W-:Y:S01]  /*3980*/  @!P1 IMAD.IADD R142, R142, 0x1, -R2 ;  /* 0x000000018e8e9824 */ /* 0x000fe200078e0a02 */
[----:B------:R-:W-:Y:S01]  /*3990*/  LOP3.LUT R10, R4, 0x92, RZ, 0xfc, !PT ;  /* 0x00000092040a7812 */ /* 0x000fe200078efcff */
[----:B------:R-:W-:Y:S01]  /*39a0*/  @!P4 IMAD.MOV R86, RZ, RZ, -R86 ;  /* 0x000000ffff56c224 */ /* 0x000fe200078e0a56 */
[----:B------:R-:W-:Y:S01]  /*39b0*/  ISETP.GT.U32.AND P4, PT, R2, R140, PT ;  /* 0x0000008c0200720c */ /* 0x000fe20003f84070 */
[----:B------:R-:W-:Y:S01]  /*39c0*/  @!P0 IMAD.MOV R84, RZ, RZ, -R84 ;  /* 0x000000ffff548224 */ /* 0x000fe200078e0a54 */
[----:B------:R-:W-:Y:S01]  /*39d0*/  IABS R146, R9 ;  /* 0x0000000900927213 */ /* 0x000fe20000000000 */
[----:B------:R-:W-:Y:S01]  /*39e0*/  @!P6 IMAD.IADD R138, R138, 0x1, -R2 ;  /* 0x000000018a8ae824 */ /* 0x000fe200078e0a02 */
[----:B------:R-:W-:Y:S01]  /*39f0*/  ISETP.GT.U32.AND P0, PT, R2, R142, PT ;  /* 0x0000008e0200720c */ /* 0x000fe20003f04070 */
[----:B------:R-:W-:Y:S01]  /*3a00*/  IMAD.HI.U32 R6, R3, R144, RZ ;  /* 0x0000009003067227 */ /* 0x000fe200078e00ff */
[----:B------:R-:W-:-:S02]  /*3a10*/  IABS R148, R10 ;  /* 0x0000000a00947213 */ /* 0x000fc40000000000 */
[----:B------:R-:W-:Y:S01]  /*3a20*/  ISETP.GT.U32.AND P6, PT, R2, R138, PT ;  /* 0x0000008a0200720c */ /* 0x000fe20003fc4070 */
[----:B------:R-:W-:Y:S01]  /*3a30*/  IMAD.MOV R7, RZ, RZ, -R6 ;  /* 0x000000ffff077224 */ /* 0x000fe200078e0a06 */
[----:B------:R-:W-:Y:S01]  /*3a40*/  ISETP.GE.AND P1, PT, R11, RZ, PT ;  /* 0x000000ff0b00720c */ /* 0x000fe20003f26270 */
[----:B------:R-:W-:Y:S01]  /*3a50*/  IMAD.HI.U32 R6, R3, R146, RZ ;  /* 0x0000009203067227 */ /* 0x000fe200078e00ff */
[----:B------:R-:W-:-:S03]  /*3a60*/  LOP3.LUT R11, R4, 0x8c, RZ, 0xfc, !PT ;  /* 0x0000008c040b7812 */ /* 0x000fc600078efcff */
[----:B------:R-:W-:Y:S01]  /*3a70*/  IMAD R144, R2, R7, R144 ;  /* 0x0000000702907224 */ /* 0x000fe200078e0290 */
[----:B------:R-:W-:Y:S01]  /*3a80*/  IABS R154, R11 ;  /* 0x0000000b009a7213 */ /* 0x000fe20000000000 */
[----:B------:R-:W-:Y:S02]  /*3a90*/  IMAD.MOV R7, RZ, RZ, -R6 ;  /* 0x000000ffff077224 */ /* 0x000fe400078e0a06 */
[--C-:B------:R-:W-:Y:S02]  /*3aa0*/  @!P4 IMAD.IADD R140, R140, 0x1, -R2.reuse ;  /* 0x000000018c8cc824 */ /* 0x100fe400078e0a02 */
[----:B------:R-:W-:Y:S01]  /*3ab0*/  @!P0 IMAD.IADD R142, R142, 0x1, -R2 ;  /* 0x000000018e8e8824 */ /* 0x000fe200078e0a02 */
[C---:B------:R-:W-:Y:S01]  /*3ac0*/  ISETP.GT.U32.AND P0, PT, R2.reuse, R144, PT ;  /* 0x000000900200720c */ /* 0x040fe20003f04070 */
[C---:B------:R-:W-:Y:S01]  /*3ad0*/  IMAD R146, R2.reuse, R7, R146 ;  /* 0x0000000702927224 */ /* 0x040fe200078e0292 */
[----:B------:R-:W-:Y:S01]  /*3ae0*/  ISETP.GT.U32.AND P4, PT, R2, R140, PT ;  /* 0x0000008c0200720c */ /* 0x000fe20003f84070 */
[----:B------:R-:W-:-:S02]  /*3af0*/  @!P6 IMAD.IADD R138, R138, 0x1, -R2 ;  /* 0x000000018a8ae824 */ /* 0x000fc400078e0a02 */
[----:B------:R-:W-:Y:S01]  /*3b00*/  @!P3 IMAD.MOV R136, RZ, RZ, -R136 ;  /* 0x000000ffff88b224 */ /* 0x000fe200078e0a88 */
[----:B------:R-:W-:Y:S01]  /*3b10*/  ISETP.GT.U32.AND P6, PT, R2, R146, PT ;  /* 0x000000920200720c */ /* 0x000fe20003fc4070 */
[----:B------:R-:W-:Y:S01]  /*3b20*/  IMAD.HI.U32 R6, R3, R148, RZ ;  /* 0x0000009403067227 */ /* 0x000fe200078e00ff */
[----:B------:R-:W-:Y:S02]  /*3b30*/  ISETP.GE.AND P3, PT, R8, RZ, PT ;  /* 0x000000ff0800720c */ /* 0x000fe40003f66270 */
[----:B------:R-:W-:Y:S01]  /*3b40*/  LOP3.LUT R8, R4, 0x90, RZ, 0xfc, !PT ;  /* 0x0000009004087812 */ /* 0x000fe200078efcff */
[----:B------:R-:W-:Y:S02]  /*3b50*/  VIADD R7, R5, 0x8e ;  /* 0x0000008e05077836 */ /* 0x000fe40000000000 */
[--C-:B------:R-:W-:Y:S01]  /*3b60*/  @!P0 IMAD.IADD R144, R144, 0x1, -R2.reuse ;  /* 0x0000000190908824 */ /* 0x100fe200078e0a02 */
[----:B------:R-:W-:Y:S01]  /*3b70*/  IABS R150, R8 ;  /* 0x0000000800967213 */ /* 0x000fe20000000000 */
[----:B------:R-:W-:Y:S01]  /*3b80*/  @!P4 IMAD.IADD R140, R140, 0x1, -R2 ;  /* 0x000000018c8cc824 */ /* 0x000fe200078e0a02 */
[----:B------:R-:W-:Y:S01]  /*3b90*/  ISETP.GE.AND P4, PT, R9, RZ, PT ;  /* 0x000000ff0900720c */ /* 0x000fe20003f86270 */
[----:B------:R-:W-:Y:S01]  /*3ba0*/  IMAD.MOV R9, RZ, RZ, -R6 ;  /* 0x000000ffff097224 */ /* 0x000fe200078e0a06 */
[----:B------:R-:W-:Y:S01]  /*3bb0*/  ISETP.GE.AND P0, PT, R7, RZ, PT ;  /* 0x000000ff0700720c */ /* 0x000fe20003f06270 */
[----:B------:R-:W-:Y:S01]  /*3bc0*/  @!P6 IMAD.IADD R146, R146, 0x1, -R2 ;  /* 0x000000019292e824 */ /* 0x000fe200078e0a02 */
[----:B------:R-:W-:Y:S01]  /*3bd0*/  ISETP.GT.U32.AND P6, PT, R2, R144, PT ;  /* 0x000000900200720c */ /* 0x000fe20003fc4070 */
[----:B------:R-:W-:Y:S01]  /*3be0*/  IMAD.HI.U32 R6, R3, R150, RZ ;  /* 0x0000009603067227 */ /* 0x000fe200078e00ff */
[----:B------:R-:W-:-:S03]  /*3bf0*/  IABS R152, R7 ;  /* 0x0000000700987213 */ /* 0x000fc60000000000 */
[----:B------:R-:W-:Y:S02]  /*3c00*/  IMAD.MOV R7, RZ, RZ, -R6 ;  /* 0x000000ffff077224 */ /* 0x000fe400078e0a06 */
[----:B------:R-:W-:Y:S01]  /*3c10*/  @!P2 IMAD.MOV R142, RZ, RZ, -R142 ;  /* 0x000000ffff8ea224 */ /* 0x000fe200078e0a8e */
[C---:B------:R-:W-:Y:S01]  /*3c20*/  ISETP.GT.U32.AND P2, PT, R2.reuse, R146, PT ;  /* 0x000000920200720c */ /* 0x040fe20003f44070 */
[C---:B------:R-:W-:Y:S02]  /*3c30*/  IMAD R150, R2.reuse, R7, R150 ;  /* 0x0000000702967224 */ /* 0x040fe400078e0296 */
[----:B------:R-:W-:Y:S02]  /*3c40*/  IMAD R148, R2, R9, R148 ;  /* 0x0000000902947224 */ /* 0x000fe400078e0294 */
[----:B------:R-:W-:Y:S01]  /*3c50*/  @!P6 IMAD.IADD R144, R144, 0x1, -R2 ;  /* 0x000000019090e824 */ /* 0x000fe200078e0a02 */
[C---:B------:R-:W-:Y:S01]  /*3c60*/  ISETP.GT.U32.AND P6, PT, R2.reuse, R150, PT ;  /* 0x000000960200720c */ /* 0x040fe20003fc4070 */
[----:B------:R-:W-:Y:S01]  /*3c70*/  @!P5 IMAD.MOV R140, RZ, RZ, -R140 ;  /* 0x000000ffff8cd224 */ /* 0x000fe200078e0a8c */
[----:B------:R-:W-:Y:S01]  /*3c80*/  ISETP.GT.U32.AND P5, PT, R2, R148, PT ;  /* 0x000000940200720c */ /* 0x000fe20003fa4070 */
[----:B------:R-:W-:Y:S01]  /*3c90*/  @!P1 IMAD.MOV R138, RZ, RZ, -R138 ;  /* 0x000000ffff8a9224 */ /* 0x000fe200078e0a8a */
[----:B------:R-:W-:Y:S01]  /*3ca0*/  ISETP.GE.AND P1, PT, R10, RZ, PT ;  /* 0x000000ff0a00720c */ /* 0x000fe20003f26270 */
[----:B------:R-:W-:Y:S01]  /*3cb0*/  IMAD.HI.U32 R6, R3, R152, RZ ;  /* 0x0000009803067227 */ /* 0x000fe200078e00ff */
[----:B------:R-:W-:-:S03]  /*3cc0*/  LOP3.LUT R10, R4, 0x8a, RZ, 0xfc, !PT ;  /* 0x0000008a040a7812 */ /* 0x000fc600078efcff */
[--C-:B------:R-:W-:Y:S01]  /*3cd0*/  @!P2 IMAD.IADD R146, R146, 0x1, -R2.reuse ;  /* 0x000000019292a824 */ /* 0x100fe200078e0a02 */
[----:B------:R-:W-:Y:S01]  /*3ce0*/  ISETP.GE.AND P2, PT, R8, RZ, PT ;  /* 0x000000ff0800720c */ /* 0x000fe20003f46270 */
[C---:B------:R-:W-:Y:S01]  /*3cf0*/  IMAD.HI.U32 R7, R3.reuse, R154, RZ ;  /* 0x0000009a03077227 */ /* 0x040fe200078e00ff */
[----:B------:R-:W-:Y:S02]  /*3d00*/  IABS R156, R10 ;  /* 0x0000000a009c7213 */ /* 0x000fe40000000000 */
[----:B------:R-:W-:Y:S01]  /*3d10*/  LOP3.LUT R8, R4, 0x88, RZ, 0xfc, !PT ;  /* 0x0000008804087812 */ /* 0x000fe200078efcff */
[----:B------:R-:W-:Y:S02]  /*3d20*/  @!P6 IMAD.IADD R150, R150, 0x1, -R2 ;  /* 0x000000019696e824 */ /* 0x000fe400078e0a02 */
[----:B------:R-:W-:Y:S01]  /*3d30*/  IMAD.MOV R9, RZ, RZ, -R6 ;  /* 0x000000ffff097224 */ /* 0x000fe200078e0a06 */
[----:B------:R-:W-:Y:S01]  /*3d40*/  IABS R158, R8 ;  /* 0x00000008009e7213 */ /* 0x000fe20000000000 */
[----:B------:R-:W-:Y:S01]  /*3d50*/  IMAD.MOV R7, RZ, RZ, -R7 ;  /* 0x000000ffff077224 */ /* 0x000fe200078e0a07 */
[----:B------:R-:W-:Y:S01]  /*3d60*/  ISETP.GT.U32.AND P6, PT, R2, R150, PT ;  /* 0x000000960200720c */ /* 0x000fe20003fc4070 */
[----:B------:R-:W-:-:S04]  /*3d70*/  IMAD.HI.U32 R6, R3, R156, RZ ;  /* 0x0000009c03067227 */ /* 0x000fc800078e00ff */
[----:B------:R-:W-:Y:S01]  /*3d80*/  @!P5 IMAD.IADD R148, R148, 0x1, -R2 ;  /* 0x000000019494d824 */ /* 0x000fe200078e0a02 */
[----:B------:R-:W-:Y:S01]  /*3d90*/  ISETP.GE.AND P5, PT, R11, RZ, PT ;  /* 0x000000ff0b00720c */ /* 0x000fe20003fa6270 */
[----:B------:R-:W-:Y:S01]  /*3da0*/  IMAD R154, R2, R7, R154 ;  /* 0x00000007029a7224 */ /* 0x000fe200078e029a */
[----:B------:R-:W-:Y:S01]  /*3db0*/  LOP3.LUT R11, R4, 0x86, RZ, 0xfc, !PT ;  /* 0x00000086040b7812 */ /* 0x000fe200078efcff */
[----:B------:R-:W-:Y:S02]  /*3dc0*/  IMAD.MOV R7, RZ, RZ, -R6 ;  /* 0x000000ffff077224 */ /* 0x000fe400078e0a06 */
[----:B------:R-:W-:Y:S01]  /*3dd0*/  IMAD.HI.U32 R6, R3, R158, RZ ;  /* 0x0000009e03067227 */ /* 0x000fe200078e00ff */
[----:B------:R-:W-:-:S03]  /*3de0*/  IABS R160, R11 ;  /* 0x0000000b00a07213 */ /* 0x000fc60000000000 */
[----:B------:R-:W-:Y:S01]  /*3df0*/  @!P3 IMAD.MOV R144, RZ, RZ, -R144 ;  /* 0x000000ffff90b224 */ /* 0x000fe200078e0a90 */
[C---:B------:R-:W-:Y:S01]  /*3e00*/  ISETP.GT.U32.AND P3, PT, R2.reuse, R148, PT ;  /* 0x000000940200720c */ /* 0x040fe20003f64070 */
[----:B------:R-:W-:Y:S02]  /*3e10*/  IMAD R156, R2, R7, R156 ;  /* 0x00000007029c7224 */ /* 0x000fe400078e029c */
[----:B------:R-:W-:Y:S02]  /*3e20*/  IMAD.MOV R7, RZ, RZ, -R6 ;  /* 0x000000ffff077224 */ /* 0x000fe400078e0a06 */
[----:B------:R-:W-:Y:S01]  /*3e30*/  @!P6 IMAD.IADD R150, R150, 0x1, -R2 ;  /* 0x000000019696e824 */ /* 0x000fe200078e0a02 */
[C---:B------:R-:W-:Y:S01]  /*3e40*/  ISETP.GT.U32.AND P6, PT, R2.reuse, R156, PT ;  /* 0x0000009c0200720c */ /* 0x040fe20003fc4070 */
[C---:B------:R-:W-:Y:S02]  /*3e50*/  IMAD R158, R2.reuse, R7, R158 ;  /* 0x00000007029e7224 */ /* 0x040fe400078e029e */
[----:B------:R-:W-:-:S02]  /*3e60*/  IMAD R152, R2, R9, R152 ;  /* 0x0000000902987224 */ /* 0x000fc400078e0298 */
[----:B------:R-:W-:Y:S01]  /*3e70*/  @!P2 IMAD.MOV R150, RZ, RZ, -R150 ;  /* 0x000000ffff96a224 */ /* 0x000fe200078e0a96 */
[C---:B------:R-:W-:Y:S01]  /*3e80*/  ISETP.GT.U32.AND P2, PT, R2.reuse, R158, PT ;  /* 0x0000009e0200720c */ /* 0x040fe20003f44070 */
[----:B------:R-:W-:Y:S01]  /*3e90*/  @!P4 IMAD.MOV R146, RZ, RZ, -R146 ;  /* 0x000000ffff92c224 */ /* 0x000fe200078e0a92 */
[----:B------:R-:W-:Y:S01]  /*3ea0*/  ISETP.GT.U32.AND P4, PT, R2, R152, PT ;  /* 0x000000980200720c */ /* 0x000fe20003f84070 */
[----:B------:R-:W-:Y:S01]  /*3eb0*/  @!P3 IMAD.IADD R148, R148, 0x1, -R2 ;  /* 0x000000019494b824 */ /* 0x000fe200078e0a02 */
[----:B------:R-:W-:Y:S01]  /*3ec0*/  ISETP.GT.U32.AND P3, PT, R2, R154, PT ;  /* 0x0000009a0200720c */ /* 0x000fe20003f64070 */
[----:B------:R-:W-:-:S04]  /*3ed0*/  IMAD.HI.U32 R6, R3, R160, RZ ;  /* 0x000000a003067227 */ /* 0x000fc800078e00ff */
[----:B------:R-:W-:Y:S02]  /*3ee0*/  IMAD.MOV R7, RZ, RZ, -R6 ;  /* 0x000000ffff077224 */ /* 0x000fe400078e0a06 */
[----:B------:R-:W-:Y:S02]  /*3ef0*/  @!P1 IMAD.MOV R148, RZ, RZ, -R148 ;  /* 0x000000ffff949224 */ /* 0x000fe400078e0a94 */
[--C-:B------:R-:W-:Y:S02]  /*3f00*/  @!P2 IMAD.IADD R158, R158, 0x1, -R2.reuse ;  /* 0x000000019e9ea824 */ /* 0x100fe400078e0a02 */
[--C-:B------:R-:W-:Y:S01]  /*3f10*/  @!P4 IMAD.IADD R152, R152, 0x1, -R2.reuse ;  /* 0x000000019898c824 */ /* 0x100fe200078e0a02 */
[----:B------:R-:W-:Y:S01]  /*3f20*/  ISETP.GE.AND P4, PT, R10, RZ, PT ;  /* 0x000000ff0a00720c */ /* 0x000fe20003f86270 */
[----:B------:R-:W-:Y:S01]  /*3f30*/  @!P3 IMAD.IADD R154, R154, 0x1, -R2 ;  /* 0x000000019a9ab824 */ /* 0x000fe200078e0a02 */
[C---:B------:R-:W-:Y:S01]  /*3f40*/  ISETP.GT.U32.AND P2, PT, R2.reuse, R158, PT ;  /* 0x0000009e0200720c */ /* 0x040fe20003f44070 */
[C---:B------:R-:W-:Y:S01]  /*3f50*/  IMAD R160, R2.reuse, R7, R160 ;  /* 0x0000000702a07224 */ /* 0x040fe200078e02a0 */
[C---:B------:R-:W-:Y:S01]  /*3f60*/  ISETP.GT.U32.AND P3, PT, R2.reuse, R152, PT ;  /* 0x000000980200720c */ /* 0x040fe20003f64070 */
[----:B------:R-:W-:Y:S01]  /*3f70*/  IMAD.HI.U32 R7, R3, R164, RZ ;  /* 0x000000a403077227 */ /* 0x000fe200078e00ff */
[----:B------:R-:W-:-:S02]  /*3f80*/  ISETP.GT.U32.AND P1, PT, R2, R154, PT ;  /* 0x0000009a0200720c */ /* 0x000fc40003f24070 */
[----:B------:R-:W-:Y:S01]  /*3f90*/  LOP3.LUT R10, R4, 0x7c, RZ, 0xfc, !PT ;  /* 0x0000007c040a7812 */ /* 0x000fe200078efcff */
[----:B------:R-:W-:Y:S02]  /*3fa0*/  IMAD.MOV R7, RZ, RZ, -R7 ;  /* 0x000000ffff077224 */ /* 0x000fe400078e0a07 */
[----:B------:R-:W-:Y:S01]  /*3fb0*/  IMAD.HI.U32 R6, R3, R162, RZ ;  /* 0x000000a203067227 */ /* 0x000fe200078e00ff */
[----:B------:R-:W-:-:S03]  /*3fc0*/  IABS R170, R10 ;  /* 0x0000000a00aa7213 */ /* 0x000fc60000000000 */
[----:B------:R-:W-:Y:S02]  /*3fd0*/  IMAD R164, R2, R7, R164 ;  /* 0x0000000702a47224 */ /* 0x000fe400078e02a4 */
[----:B------:R-:W-:Y:S02]  /*3fe0*/  IMAD.MOV R9, RZ, RZ, -R6 ;  /* 0x000000ffff097224 */ /* 0x000fe400078e0a06 */
[--C-:B------:R-:W-:Y:S01]  /*3ff0*/  @!P2 IMAD.IADD R158, R158, 0x1, -R2.reuse ;  /* 0x000000019e9ea824 */ /* 0x100fe200078e0a02 */
[----:B------:R-:W-:Y:S01]  /*4000*/  ISETP.GT.U32.AND P2, PT, R2, R164, PT ;  /* 0x000000a40200720c */ /* 0x000fe20003f44070 */
[--C-:B------:R-:W-:Y:S01]  /*4010*/  @!P3 IMAD.IADD R152, R152, 0x1, -R2.reuse ;  /* 0x000000019898b824 */ /* 0x100fe200078e0a02 */
[----:B------:R-:W-:Y:S01]  /*4020*/  ISETP.GE.AND P3, PT, R8, RZ, PT ;  /* 0x000000ff0800720c */ /* 0x000fe20003f66270 */
[----:B------:R-:W-:Y:S01]  /*4030*/  @!P1 IMAD.IADD R154, R154, 0x1, -R2 ;  /* 0x000000019a9a9824 */ /* 0x000fe200078e0a02 */
[C---:B------:R-:W-:Y:S01]  /*4040*/  ISETP.GT.U32.AND P1, PT, R2.reuse, R160, PT ;  /* 0x000000a00200720c */ /* 0x040fe20003f24070 */
[----:B------:R-:W-:Y:S01]  /*4050*/  IMAD R162, R2, R9, R162 ;  /* 0x0000000902a27224 */ /* 0x000fe200078e02a2 */
[----:B------:R-:W-:Y:S01]  /*4060*/  LOP3.LUT R8, R4, 0x80, RZ, 0xfc, !PT ;  /* 0x0000008004087812 */ /* 0x000fe200078efcff */
[----:B------:R-:W-:-:S02]  /*4070*/  VIADD R6, R5, 0x7e ;  /* 0x0000007e05067836 */ /* 0x000fc40000000000 */
[----:B------:R-:W-:Y:S01]  /*4080*/  @!P5 IMAD.MOV R154, RZ, RZ, -R154 ;  /* 0x000000ffff9ad224 */ /* 0x000fe200078e0a9a */
[----:B------:R-:W-:Y:S01]  /*4090*/  ISETP.GT.U32.AND P5, PT, R2, R162, PT ;  /* 0x000000a20200720c */ /* 0x000fe20003fa4070 */
[----:B------:R-:W-:Y:S01]  /*40a0*/  @!P6 IMAD.IADD R156, R156, 0x1, -R2 ;  /* 0x000000019c9ce824 */ /* 0x000fe200078e0a02 */
[----:B------:R-:W-:Y:S01]  /*40b0*/  IABS R166, R8 ;  /* 0x0000000800a67213 */ /* 0x000fe20000000000 */
[----:B------:R-:W-:Y:S01]  /*40c0*/  @!P0 IMAD.MOV R152, RZ, RZ, -R152 ;  /* 0x000000ffff988224 */ /* 0x000fe200078e0a98 */
[----:B------:R-:W-:Y:S01]  /*40d0*/  IABS R168, R6 ;  /* 0x0000000600a87213 */ /* 0x000fe20000000000 */
[--C-:B------:R-:W-:Y:S01]  /*40e0*/  @!P2 IMAD.IADD R164, R164, 0x1, -R2.reuse ;  /* 0x00000001a4a4a824 */ /* 0x100fe200078e0a02 */
[----:B------:R-:W-:Y:S01]  /*40f0*/  ISETP.GT.U32.AND P6, PT, R2, R156, PT ;  /* 0x0000009c0200720c */ /* 0x000fe20003fc4070 */
[----:B------:R-:W-:Y:S01]  /*4100*/  @!P1 IMAD.IADD R160, R160, 0x1, -R2 ;  /* 0x00000001a0a09824 */ /* 0x000fe200078e0a02 */
[----:B------:R-:W-:Y:S01]  /*4110*/  ISETP.GE.AND P0, PT, R6, RZ, PT ;  /* 0x000000ff0600720c */ /* 0x000fe20003f06270 */
[----:B------:R-:W-:Y:S01]  /*4120*/  IMAD.HI.U32 R6, R3, R166, RZ ;  /* 0x000000a603067227 */ /* 0x000fe200078e00ff */
[----:B------:R-:W-:-:S02]  /*4130*/  ISETP.GT.U32.AND P2, PT, R2, R164, PT ;  /* 0x000000a40200720c */ /* 0x000fc40003f44070 */
[----:B------:R-:W-:Y:S01]  /*4140*/  ISETP.GT.U32.AND P1, PT, R2, R160, PT ;  /* 0x000000a00200720c */ /* 0x000fe20003f24070 */
[----:B------:R-:W-:-:S04]  /*4150*/  IMAD.HI.U32 R7, R3, R168, RZ ;  /* 0x000000a803077227 */ /* 0x000fc800078e00ff */
[----:B------:R-:W-:Y:S02]  /*4160*/  IMAD.MOV R9, RZ, RZ, -R6 ;  /* 0x000000ffff097224 */ /* 0x000fe400078e0a06 */
[----:B------:R-:W-:Y:S02]  /*4170*/  IMAD.MOV R7, RZ, RZ, -R7 ;  /* 0x000000ffff077224 */ /* 0x000fe400078e0a07 */
[----:B------:R-:W-:-:S04]  /*4180*/  IMAD.HI.U32 R6, R3, R170, RZ ;  /* 0x000000aa03067227 */ /* 0x000fc800078e00ff */
[----:B------:R-:W-:Y:S02]  /*4190*/  @!P5 IMAD.IADD R162, R162, 0x1, -R2 ;  /* 0x00000001a2a2d824 */ /* 0x000fe400078e0a02 */
[C---:B------:R-:W-:Y:S02]  /*41a0*/  IMAD R168, R2.reuse, R7, R168 ;  /* 0x0000000702a87224 */ /* 0x040fe400078e02a8 */
[----:B------:R-:W-:Y:S01]  /*41b0*/  IMAD.MOV R7, RZ, RZ, -R6 ;  /* 0x000000ffff077224 */ /* 0x000fe200078e0a06 */
[----:B------:R-:W-:Y:S01]  /*41c0*/  ISETP.GT.U32.AND P5, PT, R2, R162, PT ;  /* 0x000000a20200720c */ /* 0x000fe20003fa4070 */
[----:B------:R-:W-:Y:S01]  /*41d0*/  @!P6 IMAD.IADD R156, R156, 0x1, -R2 ;  /* 0x000000019c9ce824 */ /* 0x000fe200078e0a02 */
[----:B------:R-:W-:Y:S01]  /*41e0*/  ISETP.GE.AND P6, PT, R11, RZ, PT ;  /* 0x000000ff0b00720c */ /* 0x000fe20003fc6270 */
[----:B------:R-:W-:Y:S01]  /*41f0*/  IMAD R170, R2, R7, R170 ;  /* 0x0000000702aa7224 */ /* 0x000fe200078e02aa */
[----:B------:R-:W-:Y:S01]  /*4200*/  LOP3.LUT R11, R4, 0x74, RZ, 0xfc, !PT ;  /* 0x00000074040b7812 */ /* 0x000fe200078efcff */
[----:B------:R-:W-:Y:S01]  /*4210*/  IMAD R166, R2, R9, R166 ;  /* 0x0000000902a67224 */ /* 0x000fe200078e02a6 */
[----:B------:R-:W-:Y:S01]  /*4220*/  LOP3.LUT R9, R4, 0x7a, RZ, 0xfc, !PT ;  /* 0x0000007a04097812 */ /* 0x000fe200078efcff */
[----:B------:R-:W-:Y:S01]  /*4230*/  @!P2 IMAD.IADD R164, R164, 0x1, -R2 ;  /* 0x00000001a4a4a824 */ /* 0x000fe200078e0a02 */
[C---:B------:R-:W-:Y:S01]  /*4240*/  ISETP.GT.U32.AND P2, PT, R2.reuse, R170, PT ;  /* 0x000000aa0200720c */ /* 0x040fe20003f44070 */
[----:B------:R-:W-:Y:S01]  /*4250*/  @!P3 IMAD.MOV R158, RZ, RZ, -R158 ;  /* 0x000000ffff9eb224 */ /* 0x000fe200078e0a9e */
[----:B------:R-:W-:Y:S01]  /*4260*/  ISETP.GT.U32.AND P3, PT, R2, R166, PT ;  /* 0x000000a60200720c */ /* 0x000fe20003f64070 */
[----:B------:R-:W-:Y:S01]  /*4270*/  @!P1 IMAD.IADD R160, R160, 0x1, -R2 ;  /* 0x00000001a0a09824 */ /* 0x000fe200078e0a02 */
[----:B------:R-:W-:Y:S01]  /*4280*/  IABS R172, R9 ;  /* 0x0000000900ac7213 */ /* 0x000fe20000000000 */
[----:B------:R-:W-:Y:S01]  /*4290*/  @!P4 IMAD.MOV R156, RZ, RZ, -R156 ;  /* 0x000000ffff9cc224 */ /* 0x000fe200078e0a9c */
[----:B------:R-:W-:Y:S01]  /*42a0*/  ISETP.GE.AND P4, PT, R12, RZ, PT ;  /* 0x000000ff0c00720c */ /* 0x000fe20003f86270 */
[----:B------:R-:W-:Y:S01]  /*42b0*/  @!P5 IMAD.IADD R162, R162, 0x1, -R2 ;  /* 0x00000001a2a2d824 */ /* 0x000fe200078e0a02 */
[----:B------:R-:W-:Y:S01]  /*42c0*/  ISETP.GT.U32.AND P5, PT, R2, R168, PT ;  /* 0x000000a80200720c */ /* 0x000fe20003fa4070 */
[----:B------:R-:W-:Y:S01]  /*42d0*/  @!P6 IMAD.MOV R160, RZ, RZ, -R160 ;  /* 0x000000ffffa0e224 */ /* 0x000fe200078e0aa0 */
[----:B------:R-:W-:Y:S01]  /*42e0*/  ISETP.GE.AND P6, PT, R8, RZ, PT ;  /* 0x000000ff0800720c */ /* 0x000fe20003fc6270 */
[----:B------:R-:W-:Y:S01]  /*42f0*/  IMAD.HI.U32 R6, R3, R172, RZ ;  /* 0x000000ac03067227 */ /* 0x000fe200078e00ff */
[----:B------:R-:W-:-:S02]  /*4300*/  LOP3.LUT R8, R4, 0x78, RZ, 0xfc, !PT ;  /* 0x0000007804087812 */ /* 0x000fc400078efcff */
[----:B------:R-:W-:Y:S01]  /*4310*/  IABS R178, R11 ;  /* 0x0000000b00b27213 */ /* 0x000fe20000000000 */
[--C-:B------:R-:W-:Y:S01]  /*4320*/  @!P2 IMAD.IADD R170, R170, 0x1, -R2.reuse ;  /* 0x00000001aaaaa824 */ /* 0x100fe200078e0a02 */
[----:B------:R-:W-:Y:S01]  /*4330*/  IABS R174, R8 ;  /* 0x0000000800ae7213 */ /* 0x000fe20000000000 */
[----:B------:R-:W-:Y:S01]  /*4340*/  @!P3 IMAD.IADD R166, R166, 0x1, -R2 ;  /* 0x00000001a6a6b824 */ /* 0x000fe200078e0a02 */
[----:B------:R-:W-:Y:S01]  /*4350*/  ISETP.GE.AND P3, PT, R10, RZ, PT ;  /* 0x000000ff0a00720c */ /* 0x000fe20003f66270 */
[----:B------:R-:W-:Y:S01]  /*4360*/  IMAD.MOV R7, RZ, RZ, -R6 ;  /* 0x000000ffff077224 */ /* 0x000fe200078e0a06 */
[----:B------:R-:W-:Y:S01]  /*4370*/  ISETP.GT.U32.AND P2, PT, R2, R170, PT ;  /* 0x000000aa0200720c */ /* 0x000fe20003f44070 */
[----:B------:R-:W-:Y:S01]  /*4380*/  IMAD.HI.U32 R6, R3, R174, RZ ;  /* 0x000000ae03067227 */ /* 0x000fe200078e00ff */
[----:B------:R-:W-:Y:S02]  /*4390*/  LOP3.LUT R10, R4, 0x76, RZ, 0xfc, !PT ;  /* 0x00000076040a7812 */ /* 0x000fe400078efcff */
[----:B------:R-:W-:Y:S01]  /*43a0*/  ISETP.GE.AND P1, PT, R14, RZ, PT ;  /* 0x000000ff0e00720c */ /* 0x000fe20003f26270 */
[----:B------:R-:W-:Y:S01]  /*43b0*/  @!P4 IMAD.MOV R162, RZ, RZ, -R162 ;  /* 0x000000ffffa2c224 */ /* 0x000fe200078e0aa2 */
[----:B------:R-:W-:Y:S01]  /*43c0*/  ISETP.GT.U32.AND P4, PT, R2, R166, PT ;  /* 0x000000a60200720c */ /* 0x000fe20003f84070 */
[----:B------:R-:W-:Y:S01]  /*43d0*/  @!P5 IMAD.IADD R168, R168, 0x1, -R2 ;  /* 0x00000001a8a8d824 */ /* 0x000fe200078e0a02 */
[----:B------:R-:W-:Y:S01]  /*43e0*/  IABS R176, R10 ;  /* 0x0000000a00b07213 */ /* 0x000fe20000000000 */
[----:B------:R-:W-:Y:S01]  /*43f0*/  IMAD R172, R2, R7, R172 ;  /* 0x0000000702ac7224 */ /* 0x000fe200078e02ac */
[----:B------:R-:W-:Y:S01]  /*4400*/  LOP3.LUT R12, R4, 0x72, RZ, 0xfc, !PT ;  /* 0x00000072040c7812 */ /* 0x000fe200078efcff */
[----:B------:R-:W-:Y:S01]  /*4410*/  IMAD.MOV R7, RZ, RZ, -R6 ;  /* 0x000000ffff077224 */ /* 0x000fe200078e0a06 */
[----:B------:R-:W-:Y:S01]  /*4420*/  ISETP.GT.U32.AND P5, PT, R2, R168, PT ;  /* 0x000000a80200720c */ /* 0x000fe20003fa4070 */
[----:B------:R-:W-:Y:S01]  /*4430*/  @!P2 IMAD.IADD R170, R170, 0x1, -R2 ;  /* 0x00000001aaaaa824 */ /* 0x000fe200078e0a02 */
[----:B------:R-:W-:Y:S01]  /*4440*/  IABS R180, R12 ;  /* 0x0000000c00b47213 */ /* 0x000fe20000000000 */
[----:B------:R-:W-:-:S02]  /*4450*/  IMAD R174, R2, R7, R174 ;  /* 0x0000000702ae7224 */ /* 0x000fc400078e02ae */
[----:B------:R-:W-:-:S03]  /*4460*/  IMAD.HI.U32 R6, R3, R176, RZ ;  /* 0x000000b003067227 */ /* 0x000fc600078e00ff */
[----:B------:R-:W-:Y:S01]  /*4470*/  ISETP.GT.U32.AND P2, PT, R2, R174, PT ;  /* 0x000000ae0200720c */ /* 0x000fe20003f44070 */
[----:B------:R-:W-:Y:S01]  /*4480*/  @!P4 IMAD.IADD R166, R166, 0x1, -R2 ;  /* 0x00000001a6a6c824 */ /* 0x000fe200078e0a02 */
[----:B------:R-:W-:Y:S01]  /*4490*/  ISETP.GT.U32.AND P4, PT, R2, R172, PT ;  /* 0x000000ac0200720c */ /* 0x000fe20003f84070 */
[----:B------:R-:W-:-:S04]  /*44a0*/  IMAD.HI.U32 R7, R3, R178, RZ ;  /* 0x000000b203077227 */ /* 0x000fc800078e00ff */
[----:B------:R-:W-:Y:S01]  /*44b0*/  @!P5 IMAD.IADD R168, R168, 0x1, -R2 ;  /* 0x00000001a8a8d824 */ /* 0x000fe200078e0a02 */
[----:B------:R-:W-:Y:S01]  /*44c0*/  ISETP.GE.AND P5, PT, R9, RZ, PT ;  /* 0x000000ff0900720c */ /* 0x000fe20003fa6270 */
[----:B------:R-:W-:Y:S02]  /*44d0*/  IMAD.MOV R9, RZ, RZ, -R6 ;  /* 0x000000ffff097224 */ /* 0x000fe400078e0a06 */
[----:B------:R-:W-:Y:S02]  /*44e0*/  IMAD.MOV R7, RZ, RZ, -R7 ;  /* 0x000000ffff077224 */ /* 0x000fe400078e0a07 */
[----:B------:R-:W-:Y:S02]  /*44f0*/  IMAD R176, R2, R9, R176 ;  /* 0x0000000902b07224 */ /* 0x000fe400078e02b0 */
[--C-:B------:R-:W-:Y:S02]  /*4500*/  @!P2 IMAD.IADD R174, R174, 0x1, -R2.reuse ;  /* 0x00000001aeaea824 */ /* 0x100fe400078e0a02 */
[----:B------:R-:W-:Y:S01]  /*4510*/  @!P4 IMAD.IADD R172, R172, 0x1, -R2 ;  /* 0x00000001acacc824 */ /* 0x000fe200078e0a02 */
[C---:B------:R-:W-:Y:S01]  /*4520*/  ISETP.GT.U32.AND P2, PT, R2.reuse, R176, PT ;  /* 0x000000b00200720c */ /* 0x040fe20003f44070 */
[----:B------:R-:W-:Y:S01]  /*4530*/  IMAD R178, R2, R7, R178 ;  /* 0x0000000702b27224 */ /* 0x000fe200078e02b2 */
[----:B------:R-:W-:Y:S01]  /*4540*/  ISETP.GE.AND P4, PT, R8, RZ, PT ;  /* 0x000000ff0800720c */ /* 0x000fe20003f86270 */
[----:B------:R-:W-:Y:S01]  /*4550*/  @!P6 IMAD.MOV R166, RZ, RZ, -R166 ;  /* 0x000000ffffa6e224 */ /* 0x000fe200078e0aa6 */
[----:B------:R-:W-:Y:S01]  /*4560*/  ISETP.GT.U32.AND P6, PT, R2, R174, PT ;  /* 0x000000ae0200720c */ /* 0x000fe20003fc4070 */
[----:B------:R-:W-:Y:S01]  /*4570*/  IMAD.HI.U32 R6, R3, R180, RZ ;  /* 0x000000b403067227 */ /* 0x000fe200078e00ff */
[----:B------:R-:W-:-:S03]  /*4580*/  LOP3.LUT R8, R4, 0x70, RZ, 0xfc, !PT ;  /* 0x0000007004087812 */ /* 0x000fc600078efcff */
[----:B------:R-:W-:Y:S01]  /*4590*/  @!P1 IMAD.MOV R164, RZ, RZ, -R164 ;  /* 0x000000ffffa49224 */ /* 0x000fe200078e0aa4 */
[C---:B------:R-:W-:Y:S01]  /*45a0*/  ISETP.GT.U32.AND P1, PT, R2.reuse, R172, PT ;  /* 0x000000ac0200720c */ /* 0x040fe20003f24070 */
[----:B------:R-:W-:Y:S01]  /*45b0*/  @!P0 IMAD.MOV R168, RZ, RZ, -R168 ;  /* 0x000000ffffa88224 */ /* 0x000fe200078e0aa8 */
[C---:B------:R-:W-:Y:S01]  /*45c0*/  ISETP.GT.U32.AND P0, PT, R2.reuse, R178, PT ;  /* 0x000000b20200720c */ /* 0x040fe20003f04070 */
[----:B------:R-:W-:Y:S01]  /*45d0*/  IMAD.MOV R9, RZ, RZ, -R6 ;  /* 0x000000ffff097224 */ /* 0x000fe200078e0a06 */
[----:B------:R-:W-:Y:S01]  /*45e0*/  IABS R184, R8 ;  /* 0x0000000800b87213 */ /* 0x000fe20000000000 */
[----:B------:R-:W-:Y:S02]  /*45f0*/  VIADD R7, R5, 0x6e ;  /* 0x0000006e05077836 */ /* 0x000fe40000000000 */
[----:B------:R-:W-:Y:S01]  /*4600*/  IMAD R180, R2, R9, R180 ;  /* 0x0000000902b47224 */ /* 0x000fe200078e02b4 */
[----:B------:R-:W-:Y:S01]  /*4610*/  LOP3.LUT R9, R4, 0x6c, RZ, 0xfc, !PT ;  /* 0x0000006c04097812 */ /* 0x000fe200078efcff */
[--C-:B------:R-:W-:Y:S01]  /*4620*/  @!P6 IMAD.IADD R174, R174, 0x1, -R2.reuse ;  /* 0x00000001aeaee824 */ /* 0x100fe200078e0a02 */
[----:B------:R-:W-:Y:S01]  /*4630*/  IABS R182, R7 ;  /* 0x0000000700b67213 */ /* 0x000fe20000000000 */
[--C-:B------:R-:W-:Y:S01]  /*4640*/  @!P2 IMAD.IADD R176, R176, 0x1, -R2.reuse ;  /* 0x00000001b0b0a824 */ /* 0x100fe200078e0a02 */
[----:B------:R-:W-:Y:S01]  /*4650*/  ISETP.GT.U32.AND P6, PT, R2, R180, PT ;  /* 0x000000b40200720c */ /* 0x000fe20003fc4070 */
[--C-:B------:R-:W-:Y:S01]  /*4660*/  @!P1 IMAD.IADD R172, R172, 0x1, -R2.reuse ;  /* 0x00000001acac9824 */ /* 0x100fe200078e0a02 */
[----:B------:R-:W-:Y:S01]  /*4670*/  ISETP.GE.AND P1, PT, R7, RZ, PT ;  /* 0x000000ff0700720c */ /* 0x000fe20003f26270 */
[----:B------:R-:W-:Y:S01]  /*4680*/  @!P0 IMAD.IADD R178, R178, 0x1, -R2 ;  /* 0x00000001b2b28824 */ /* 0x000fe200078e0a02 */
        /* <DEDUP_REMOVED lines=10> */
[----:B------:R-:W-:Y:S02]  /*4730*/  IMAD R184, R2, R7, R184 ;  /* 0x0000000702b87224 */ /* 0x000fe400078e02b8 */
[----:B------:R-:W-:Y:S02]  /*4740*/  IMAD.MOV R7, RZ, RZ, -R6 ;  /* 0x000000ffff077224 */ /* 0x000fe400078e0a06 */
[----:B------:R-:W-:Y:S02]  /*4750*/  @!P6 IMAD.IADD R180, R180, 0x1, -R2 ;  /* 0x00000001b4b4e824 */ /* 0x000fe400078e0a02 */
[----:B------:R-:W-:Y:S01]  /*4760*/  @!P3 IMAD.MOV R170, RZ, RZ, -R170 ;  /* 0x000000ffffaab224 */ /* 0x000fe200078e0aaa */
[----:B------:R-:W-:Y:S01]  /*4770*/  ISETP.GE.AND P3, PT, R10, RZ, PT ;  /* 0x000000ff0a00720c */ /* 0x000fe20003f66270 */
[C---:B------:R-:W-:Y:S01]  /*4780*/  IMAD R182, R2.reuse, R7, R182 ;  /* 0x0000000702b67224 */ /* 0x040fe200078e02b6 */
[----:B------:R-:W-:Y:S01]  /*4790*/  ISETP.GT.U32.AND P6, PT, R2, R180, PT ;  /* 0x000000b40200720c */ /* 0x000fe20003fc4070 */
[--C-:B------:R-:W-:Y:S01]  /*47a0*/  @!P2 IMAD.IADD R176, R176, 0x1, -R2.reuse ;  /* 0x00000001b0b0a824 */ /* 0x100fe200078e0a02 */
[----:B------:R-:W-:Y:S01]  /*47b0*/  ISETP.GT.U32.AND P2, PT, R2, R184, PT ;  /* 0x000000b80200720c */ /* 0x000fe20003f44070 */
[----:B------:R-:W-:Y:S01]  /*47c0*/  @!P5 IMAD.IADD R178, R178, 0x1, -R2 ;  /* 0x00000001b2b2d824 */ /* 0x000fe200078e0a02 */
[----:B------:R-:W-:Y:S01]  /*47d0*/  ISETP.GT.U32.AND P5, PT, R2, R182, PT ;  /* 0x000000b60200720c */ /* 0x000fe20003fa4070 */
[----:B------:R-:W-:Y:S01]  /*47e0*/  @!P4 IMAD.MOV R174, RZ, RZ, -R174 ;  /* 0x000000ffffaec224 */ /* 0x000fe200078e0aae */
[----:B------:R-:W-:Y:S01]  /*47f0*/  ISETP.GE.AND P4, PT, R12, RZ, PT ;  /* 0x000000ff0c00720c */ /* 0x000fe20003f86270 */
[----:B------:R-:W-:Y:S01]  /*4800*/  IMAD.HI.U32 R6, R3, R186, RZ ;  /* 0x000000ba03067227 */ /* 0x000fe200078e00ff */
[----:B------:R-:W-:-:S02]  /*4810*/  LOP3.LUT R10, R4, 0x64, RZ, 0xfc, !PT ;  /* 0x00000064040a7812 */ /* 0x000fc400078efcff */
[----:B------:R-:W-:Y:S01]  /*4820*/  LOP3.LUT R12, R4, 0x46, RZ, 0xfc, !PT ;  /* 0x00000046040c7812 */ /* 0x000fe200078efcff */
[----:B------:R-:W-:Y:S01]  /*4830*/  IMAD.MOV R7, RZ, RZ, -R6 ;  /* 0x000000ffff077224 */ /* 0x000fe200078e0a06 */
[----:B------:R-:W-:Y:S01]  /*4840*/  IABS R194, R10 ;  /* 0x0000000a00c27213 */ /* 0x000fe20000000000 */
[----:B------:R-:W-:Y:S01]  /*4850*/  @!P3 IMAD.MOV R176, RZ, RZ, -R176 ;  /* 0x000000ffffb0b224 */ /* 0x000fe200078e0ab0 */
[----:B------:R-:W-:Y:S01]  /*4860*/  ISETP.GE.AND P3, PT, R8, RZ, PT ;  /* 0x000000ff0800720c */ /* 0x000fe20003f66270 */
[--C-:B------:R-:W-:Y:S01]  /*4870*/  @!P6 IMAD.IADD R180, R180, 0x1, -R2.reuse ;  /* 0x00000001b4b4e824 */ /* 0x100fe200078e0a02 */
[----:B------:R-:W-:Y:S01]  /*4880*/  LOP3.LUT R8, R4, 0x6a, RZ, 0xfc, !PT ;  /* 0x0000006a04087812 */ /* 0x000fe200078efcff */
[----:B------:R-:W-:Y:S01]  /*4890*/  @!P2 IMAD.IADD R184, R184, 0x1, -R2 ;  /* 0x00000001b8b8a824 */ /* 0x000fe200078e0a02 */
[----:B------:R-:W-:Y:S01]  /*48a0*/  ISETP.GE.AND P6, PT, R9, RZ, PT ;  /* 0x000000ff0900720c */ /* 0x000fe20003fc6270 */
        /* <DEDUP_REMOVED lines=8> */
[----:B------:R-:W-:Y:S01]  /*4930*/  LOP3.LUT R7, R4, 0x68, RZ, 0xfc, !PT ;  /* 0x0000006804077812 */ /* 0x000fe200078efcff */
[----:B------:R-:W-:Y:S01]  /*4940*/  IMAD.MOV R9, RZ, RZ, -R6 ;  /* 0x000000ffff097224 */ /* 0x000fe200078e0a06 */
[----:B------:R-:W-:Y:S01]  /*4950*/  IABS R224, R12 ;  /* 0x0000000c00e07213 */ /* 0x000fe20000000000 */
[----:B------:R-:W-:Y:S01]  /*4960*/  @!P0 IMAD.MOV R178, RZ, RZ, -R178 ;  /* 0x000000ffffb28224 */ /* 0x000fe200078e0ab2 */
[----:B------:R-:W-:Y:S01]  /*4970*/  ISETP.GE.AND P0, PT, R8, RZ, PT ;  /* 0x000000ff0800720c */ /* 0x000fe20003f06270 */
[----:B------:R-:W-:Y:S01]  /*4980*/  IMAD R188, R2, R9, R188 ;  /* 0x0000000902bc7224 */ /* 0x000fe200078e02bc */
[----:B------:R-:W-:Y:S01]  /*4990*/  LOP3.LUT R8, R4, 0x66, RZ, 0xfc, !PT ;  /* 0x0000006604087812 */ /* 0x000fe200078efcff */
[--C-:B------:R-:W-:Y:S01]  /*49a0*/  @!P2 IMAD.IADD R184, R184, 0x1, -R2.reuse ;  /* 0x00000001b8b8a824 */ /* 0x100fe200078e0a02 */
[----:B------:R-:W-:Y:S01]  /*49b0*/  IABS R190, R7 ;  /* 0x0000000700be7213 */ /* 0x000fe20000000000 */
[--C-:B------:R-:W-:Y:S01]  /*49c0*/  @!P4 IMAD.IADD R186, R186, 0x1, -R2.reuse ;  /* 0x00000001babac824 */ /* 0x100fe200078e0a02 */
[----:B------:R-:W-:Y:S01]  /*49d0*/  IABS R192, R8 ;  /* 0x0000000800c07213 */ /* 0x000fe20000000000 */
[----:B------:R-:W-:Y:S01]  /*49e0*/  @!P5 IMAD.IADD R182, R182, 0x1, -R2 ;  /* 0x00000001b6b6d824 */ /* 0x000fe200078e0a02 */
[C---:B------:R-:W-:Y:S01]  /*49f0*/  ISETP.GT.U32.AND P5, PT, R2.reuse, R188, PT ;  /* 0x000000bc0200720c */ /* 0x040fe20003fa4070 */
[----:B------:R-:W-:Y:S01]  /*4a00*/  @!P3 IMAD.MOV R184, RZ, RZ, -R184 ;  /* 0x000000ffffb8b224 */ /* 0x000fe200078e0ab8 */
[----:B------:R-:W-:Y:S01]  /*4a10*/  ISETP.GT.U32.AND P3, PT, R2, R186, PT ;  /* 0x000000ba0200720c */ /* 0x000fe20003f64070 */
[----:B------:R-:W-:Y:S01]  /*4a20*/  IMAD.HI.U32 R6, R3, R190, RZ ;  /* 0x000000be03067227 */ /* 0x000fe200078e00ff */
[----:B------:R-:W-:-:S02]  /*4a30*/  ISETP.GE.AND P2, PT, R7, RZ, PT ;  /* 0x000000ff0700720c */ /* 0x000fc40003f46270 */
[----:B------:R-:W-:Y:S01]  /*4a40*/  ISETP.GE.AND P4, PT, R8, RZ, PT ;  /* 0x000000ff0800720c */ /* 0x000fe20003f86270 */
[----:B------:R-:W-:-:S04]  /*4a50*/  IMAD.HI.U32 R7, R3, R192, RZ ;  /* 0x000000c003077227 */ /* 0x000fc800078e00ff */
[----:B------:R-:W-:Y:S02]  /*4a60*/  IMAD.MOV R9, RZ, RZ, -R6 ;  /* 0x000000ffff097224 */ /* 0x000fe400078e0a06 */
[----:B------:R-:W-:Y:S02]  /*4a70*/  IMAD.MOV R7, RZ, RZ, -R7 ;  /* 0x000000ffff077224 */ /* 0x000fe400078e0a07 */
[----:B------:R-:W-:Y:S02]  /*4a80*/  IMAD R190, R2, R9, R190 ;  /* 0x0000000902be7224 */ /* 0x000fe400078e02be */
[--C-:B------:R-:W-:Y:S02]  /*4a90*/  @!P5 IMAD.IADD R188, R188, 0x1, -R2.reuse ;  /* 0x00000001bcbcd824 */ /* 0x100fe400078e0a02 */
[----:B------:R-:W-:Y:S01]  /*4aa0*/  @!P3 IMAD.IADD R186, R186, 0x1, -R2 ;  /* 0x00000001babab824 */ /* 0x000fe200078e0a02 */
[C---:B------:R-:W-:Y:S01]  /*4ab0*/  ISETP.GT.U32.AND P3, PT, R2.reuse, R190, PT ;  /* 0x000000be0200720c */ /* 0x040fe20003f64070 */
[C---:B------:R-:W-:Y:S01]  /*4ac0*/  IMAD R192, R2.reuse, R7, R192 ;  /* 0x0000000702c07224 */ /* 0x040fe200078e02c0 */
[----:B------:R-:W-:Y:S01]  /*4ad0*/  ISETP.GT.U32.AND P5, PT, R2, R188, PT ;  /* 0x000000bc0200720c */ /* 0x000fe20003fa4070 */
[----:B------:R-:W-:-:S02]  /*4ae0*/  @!P6 IMAD.MOV R186, RZ, RZ, -R186 ;  /* 0x000000ffffbae224 */ /* 0x000fc400078e0aba */
[----:B------:R-:W-:Y:S01]  /*4af0*/  IMAD.HI.U32 R8, R3, R194, RZ ;  /* 0x000000c203087227 */ /* 0x000fe200078e00ff */
[----:B------:R-:W-:-:S03]  /*4b00*/  ISETP.GT.U32.AND P6, PT, R2, R192, PT ;  /* 0x000000c00200720c */ /* 0x000fc60003fc4070 */
[----:B------:R-:W-:Y:S01]  /*4b10*/  IMAD.MOV R9, RZ, RZ, -R8 ;  /* 0x000000ffff097224 */ /* 0x000fe200078e0a08 */
[----:B------:R-:W-:Y:S01]  /*4b20*/  LOP3.LUT R8, R4, 0x62, RZ, 0xfc, !PT ;  /* 0x0000006204087812 */ /* 0x000fe200078efcff */
[----:B------:R-:W-:Y:S01]  /*4b30*/  @!P1 IMAD.MOV R182, RZ, RZ, -R182 ;  /* 0x000000ffffb69224 */ /* 0x000fe200078e0ab6 */
[----:B------:R-:W-:Y:S01]  /*4b40*/  ISETP.GE.AND P1, PT, R10, RZ, PT ;  /* 0x000000ff0a00720c */ /* 0x000fe20003f26270 */
[----:B------:R-:W-:Y:S01]  /*4b50*/  IMAD R194, R2, R9, R194 ;  /* 0x0000000902c27224 */ /* 0x000fe200078e02c2 */
[----:B------:R-:W-:Y:S01]  /*4b60*/  IABS R196, R8 ;  /* 0x0000000800c47213 */ /* 0x000fe20000000000 */
[----:B------:R-:W-:Y:S01]  /*4b70*/  VIADD R6, R5, 0x5e ;  /* 0x0000005e05067836 */ /* 0x000fe20000000000 */
[----:B------:R-:W-:Y:S01]  /*4b80*/  LOP3.LUT R10, R4, 0x60, RZ, 0xfc, !PT ;  /* 0x00000060040a7812 */ /* 0x000fe200078efcff */
[--C-:B------:R-:W-:Y:S01]  /*4b90*/  @!P3 IMAD.IADD R190, R190, 0x1, -R2.reuse ;  /* 0x00000001bebeb824 */ /* 0x100fe200078e0a02 */
[----:B------:R-:W-:Y:S01]  /*4ba0*/  ISETP.GT.U32.AND P3, PT, R2, R194, PT ;  /* 0x000000c20200720c */ /* 0x000fe20003f64070 */
[--C-:B------:R-:W-:Y:S01]  /*4bb0*/  @!P5 IMAD.IADD R188, R188, 0x1, -R2.reuse ;  /* 0x00000001bcbcd824 */ /* 0x100fe200078e0a02 */
[----:B------:R-:W-:Y:S01]  /*4bc0*/  ISETP.GE.AND P5, PT, R6, RZ, PT ;  /* 0x000000ff0600720c */ /* 0x000fe20003fa6270 */
[----:B------:R-:W-:Y:S01]  /*4bd0*/  @!P6 IMAD.IADD R192, R192, 0x1, -R2 ;  /* 0x00000001c0c0e824 */ /* 0x000fe200078e0a02 */
[----:B------:R-:W-:Y:S01]  /*4be0*/  IABS R200, R6 ;  /* 0x0000000600c87213 */ /* 0x000fe20000000000 */
[----:B------:R-:W-:Y:S01]  /*4bf0*/  IMAD.HI.U32 R6, R3, R196, RZ ;  /* 0x000000c403067227 */ /* 0x000fe200078e00ff */
[----:B------:R-:W-:-:S02]  /*4c00*/  IABS R198, R10 ;  /* 0x0000000a00c67213 */ /* 0x000fc40000000000 */
[----:B------:R-:W-:Y:S01]  /*4c10*/  ISETP.GT.U32.AND P6, PT, R2, R190, PT ;  /* 0x000000be0200720c */ /* 0x000fe20003fc4070 */
[----:B------:R-:W-:Y:S02]  /*4c20*/  IMAD.MOV R7, RZ, RZ, -R6 ;  /* 0x000000ffff077224 */ /* 0x000fe400078e0a06 */
[----:B------:R-:W-:-:S04]  /*4c30*/  IMAD.HI.U32 R6, R3, R198, RZ ;  /* 0x000000c603067227 */ /* 0x000fc800078e00ff */
[----:B------:R-:W-:Y:S02]  /*4c40*/  IMAD.MOV R9, RZ, RZ, -R6 ;  /* 0x000000ffff097224 */ /* 0x000fe400078e0a06 */
[----:B------:R-:W-:Y:S01]  /*4c50*/  @!P3 IMAD.IADD R194, R194, 0x1, -R2 ;  /* 0x00000001c2c2b824 */ /* 0x000fe200078e0a02 */
[C---:B------:R-:W-:Y:S01]  /*4c60*/  ISETP.GT.U32.AND P3, PT, R2.reuse, R192, PT ;  /* 0x000000c00200720c */ /* 0x040fe20003f64070 */
[----:B------:R-:W-:Y:S02]  /*4c70*/  IMAD R196, R2, R7, R196 ;  /* 0x0000000702c47224 */ /* 0x000fe400078e02c4 */
[----:B------:R-:W-:Y:S02]  /*4c80*/  @!P6 IMAD.IADD R190, R190, 0x1, -R2 ;  /* 0x00000001bebee824 */ /* 0x000fe400078e0a02 */
[C---:B------:R-:W-:Y:S01]  /*4c90*/  IMAD R198, R2.reuse, R9, R198 ;  /* 0x0000000902c67224 */ /* 0x040fe200078e02c6 */
[C---:B------:R-:W-:Y:S01]  /*4ca0*/  ISETP.GT.U32.AND P6, PT, R2.reuse, R196, PT ;  /* 0x000000c40200720c */ /* 0x040fe20003fc4070 */
[----:B------:R-:W-:Y:S01]  /*4cb0*/  @!P0 IMAD.MOV R188, RZ, RZ, -R188 ;  /* 0x000000ffffbc8224 */ /* 0x000fe200078e0abc */
[C---:B------:R-:W-:Y:S01]  /*4cc0*/  ISETP.GT.U32.AND P0, PT, R2.reuse, R194, PT ;  /* 0x000000c20200720c */ /* 0x040fe20003f04070 */
[----:B------:R-:W-:Y:S01]  /*4cd0*/  @!P2 IMAD.MOV R190, RZ, RZ, -R190 ;  /* 0x000000ffffbea224 */ /* 0x000fe200078e0abe */
[----:B------:R-:W-:Y:S01]  /*4ce0*/  ISETP.GT.U32.AND P2, PT, R2, R198, PT ;  /* 0x000000c60200720c */ /* 0x000fe20003f44070 */
[----:B------:R-:W-:Y:S01]  /*4cf0*/  IMAD.HI.U32 R7, R3, R200, RZ ;  /* 0x000000c803077227 */ /* 0x000fe200078e00ff */
[----:B------:R-:W-:-:S03]  /*4d00*/  LOP3.LUT R9, R4, 0x5a, RZ, 0xfc, !PT ;  /* 0x0000005a04097812 */ /* 0x000fc600078efcff */
[----:B------:R-:W-:Y:S01]  /*4d10*/  IMAD.MOV R7, RZ, RZ, -R7 ;  /* 0x000000ffff077224 */ /* 0x000fe200078e0a07 */
[----:B------:R-:W-:Y:S01]  /*4d20*/  IABS R204, R9 ;  /* 0x0000000900cc7213 */ /* 0x000fe20000000000 */
[----:B------:R-:W-:-:S04]  /*4d30*/  IMAD.HI.U32 R6, R3, R202, RZ ;  /* 0x000000ca03067227 */ /* 0x000fc800078e00ff */
[----:B------:R-:W-:Y:S02]  /*4d40*/  IMAD R200, R2, R7, R200 ;  /* 0x0000000702c87224 */ /* 0x000fe400078e02c8 */
[----:B------:R-:W-:Y:S02]  /*4d50*/  IMAD.MOV R7, RZ, RZ, -R6 ;  /* 0x000000ffff077224 */ /* 0x000fe400078e0a06 */
[--C-:B------:R-:W-:Y:S01]  /*4d60*/  @!P0 IMAD.IADD R194, R194, 0x1, -R2.reuse ;  /* 0x00000001c2c28824 */ /* 0x100fe200078e0a02 */
        /* <DEDUP_REMOVED lines=11> */
[----:B------:R-:W-:Y:S01]  /*4e20*/  @!P1 IMAD.MOV R194, RZ, RZ, -R194 ;  /* 0x000000ffffc29224 */ /* 0x000fe200078e0ac2 */
        /* <DEDUP_REMOVED lines=10> */
[----:B------:R-:W-:Y:S01]  /*4ed0*/  ISETP.GE.AND P2, PT, R11, RZ, PT ;  /* 0x000000ff0b00720c */ /* 0x000fe20003f46270 */
[--C-:B------:R-:W-:Y:S01]  /*4ee0*/  @!P4 IMAD.IADD R198, R198, 0x1, -R2.reuse ;  /* 0x00000001c6c6c824 */ /* 0x100fe200078e0a02 */
[----:B------:R-:W-:Y:S01]  /*4ef0*/  ISETP.GT.U32.AND P4, PT, R2, R204, PT ;  /* 0x000000cc0200720c */ /* 0x000fe20003f84070 */
[----:B------:R-:W-:Y:S01]  /*4f00*/  @!P1 IMAD.IADD R202, R202, 0x1, -R2 ;  /* 0x00000001caca9824 */ /* 0x000fe200078e0a02 */
        /* <DEDUP_REMOVED lines=8> */
[----:B------:R-:W-:Y:S01]  /*4f90*/  IABS R210, R8 ;  /* 0x0000000800d27213 */ /* 0x000fe20000000000 */
[----:B------:R-:W-:Y:S01]  /*4fa0*/  IMAD.HI.U32 R6, R3, R208, RZ ;  /* 0x000000d003067227 */ /* 0x000fe200078e00ff */
[----:B------:R-:W-:-:S02]  /*4fb0*/  LOP3.LUT R11, R4, 0x48, RZ, 0xfc, !PT ;  /* 0x00000048040b7812 */ /* 0x000fc400078efcff */
[----:B------:R-:W-:Y:S01]  /*4fc0*/  ISETP.GT.U32.AND P3, PT, R2, R200, PT ;  /* 0x000000c80200720c */ /* 0x000fe20003f64070 */
[----:B------:R-:W-:Y:S01]  /*4fd0*/  @!P4 IMAD.IADD R204, R204, 0x1, -R2 ;  /* 0x00000001ccccc824 */ /* 0x000fe200078e0a02 */
[----:B------:R-:W-:Y:S01]  /*4fe0*/  IABS R222, R11 ;  /* 0x0000000b00de7213 */ /* 0x000fe20000000000 */
[----:B------:R-:W-:Y:S02]  /*4ff0*/  IMAD.MOV R7, RZ, RZ, -R6 ;  /* 0x000000ffff077224 */ /* 0x000fe400078e0a06 */
[--C-:B------:R-:W-:Y:S01]  /*5000*/  @!P0 IMAD.IADD R202, R202, 0x1, -R2.reuse ;  /* 0x00000001caca8824 */ /* 0x100fe200078e0a02 */
[----:B------:R-:W-:Y:S01]  /*5010*/  ISETP.GT.U32.AND P4, PT, R2, R204, PT ;  /* 0x000000cc0200720c */ /* 0x000fe20003f84070 */
[----:B------:R-:W-:Y:S01]  /*5020*/  @!P6 IMAD.IADD R206, R206, 0x1, -R2 ;  /* 0x00000001cecee824 */ /* 0x000fe200078e0a02 */
[----:B------:R-:W-:Y:S01]  /*5030*/  ISETP.GE.AND P0, PT, R8, RZ, PT ;  /* 0x000000ff0800720c */ /* 0x000fe20003f06270 */
[----:B------:R-:W-:Y:S01]  /*5040*/  @!P2 IMAD.MOV R202, RZ, RZ, -R202 ;  /* 0x000000ffffcaa224 */ /* 0x000fe200078e0aca */
[----:B------:R-:W-:Y:S01]  /*5050*/  LOP3.LUT R8, R4, 0x50, RZ, 0xfc, !PT ;  /* 0x0000005004087812 */ /* 0x000fe200078efcff */
[C---:B------:R-:W-:Y:S01]  /*5060*/  IMAD R208, R2.reuse, R7, R208 ;  /* 0x0000000702d07224 */ /* 0x040fe200078e02d0 */
[----:B------:R-:W-:Y:S01]  /*5070*/  ISETP.GT.U32.AND P2, PT, R2, R206, PT ;  /* 0x000000ce0200720c */ /* 0x000fe20003f44070 */
[----:B------:R-:W-:Y:S01]  /*5080*/  IMAD.HI.U32 R6, R3, R210, RZ ;  /* 0x000000d203067227 */ /* 0x000fe200078e00ff */
[----:B------:R-:W-:-:S02]  /*5090*/  LOP3.LUT R7, R4, 0x52, RZ, 0xfc, !PT ;  /* 0x0000005204077812 */ /* 0x000fc400078efcff */
[----:B------:R-:W-:Y:S01]  /*50a0*/  IABS R214, R8 ;  /* 0x0000000800d67213 */ /* 0x000fe20000000000 */
[--C-:B------:R-:W-:Y:S01]  /*50b0*/  @!P3 IMAD.IADD R200, R200, 0x1, -R2.reuse ;  /* 0x00000001c8c8b824 */ /* 0x100fe200078e0a02 */
[----:B------:R-:W-:Y:S01]  /*50c0*/  ISETP.GE.AND P6, PT, R7, RZ, PT ;  /* 0x000000ff0700720c */ /* 0x000fe20003fc6270 */
[----:B------:R-:W-:Y:S01]  /*50d0*/  @!P4 IMAD.IADD R204, R204, 0x1, -R2 ;  /* 0x00000001ccccc824 */ /* 0x000fe200078e0a02 */
[----:B------:R-:W-:Y:S01]  /*50e0*/  IABS R212, R7 ;  /* 0x0000000700d47213 */ /* 0x000fe20000000000 */
[----:B------:R-:W-:Y:S01]  /*50f0*/  IMAD.MOV R7, RZ, RZ, -R6 ;  /* 0x000000ffff077224 */ /* 0x000fe200078e0a06 */
[C---:B------:R-:W-:Y:S01]  /*5100*/  ISETP.GT.U32.AND P4, PT, R2.reuse, R208, PT ;  /* 0x000000d00200720c */ /* 0x040fe20003f84070 */
[----:B------:R-:W-:Y:S01]  /*5110*/  @!P5 IMAD.MOV R200, RZ, RZ, -R200 ;  /* 0x000000ffffc8d224 */ /* 0x000fe200078e0ac8 */
[----:B------:R-:W-:Y:S01]  /*5120*/  ISETP.GE.AND P3, PT, R9, RZ, PT ;  /* 0x000000ff0900720c */ /* 0x000fe20003f66270 */
[----:B------:R-:W-:Y:S01]  /*5130*/  IMAD R210, R2, R7, R210 ;  /* 0x0000000702d27224 */ /* 0x000fe200078e02d2 */
[----:B------:R-:W-:Y:S01]  /*5140*/  ISETP.GE.AND P5, PT, R10, RZ, PT ;  /* 0x000000ff0a00720c */ /* 0x000fe20003fa6270 */
[----:B------:R-:W-:Y:S01]  /*5150*/  @!P2 IMAD.IADD R206, R206, 0x1, -R2 ;  /* 0x00000001cecea824 */ /* 0x000fe200078e0a02 */
[----:B------:R-:W-:Y:S01]  /*5160*/  LOP3.LUT R10, R4, 0x4a, RZ, 0xfc, !PT ;  /* 0x0000004a040a7812 */ /* 0x000fe200078efcff */
[----:B------:R-:W-:-:S03]  /*5170*/  IMAD.HI.U32 R6, R3, R212, RZ ;  /* 0x000000d403067227 */ /* 0x000fc600078e00ff */
[----:B------:R-:W-:Y:S01]  /*5180*/  IABS R220, R10 ;  /* 0x0000000a00dc7213 */ /* 0x000fe20000000000 */
[----:B------:R-:W-:Y:S01]  /*5190*/  @!P1 IMAD.MOV R206, RZ, RZ, -R206 ;  /* 0x000000ffffce9224 */ /* 0x000fe200078e0ace */
[----:B------:R-:W-:Y:S01]  /*51a0*/  ISETP.GT.U32.AND P1, PT, R2, R210, PT ;  /* 0x000000d20200720c */ /* 0x000fe20003f24070 */
[----:B------:R-:W-:Y:S02]  /*51b0*/  @!P4 IMAD.IADD R208, R208, 0x1, -R2 ;  /* 0x00000001d0d0c824 */ /* 0x000fe400078e0a02 */
[----:B------:R-:W-:Y:S01]  /*51c0*/  @!P3 IMAD.MOV R204, RZ, RZ, -R204 ;  /* 0x000000ffffccb224 */ /* 0x000fe200078e0acc */
[----:B------:R-:W-:Y:S01]  /*51d0*/  ISETP.GE.AND P3, PT, R8, RZ, PT ;  /* 0x000000ff0800720c */ /* 0x000fe20003f66270 */
[----:B------:R-:W-:Y:S01]  /*51e0*/  VIADD R8, R5, 0x4e ;  /* 0x0000004e05087836 */ /* 0x000fe20000000000 */
[----:B------:R-:W-:Y:S01]  /*51f0*/  ISETP.GT.U32.AND P4, PT, R2, R208, PT ;  /* 0x000000d00200720c */ /* 0x000fe20003f84070 */
[----:B------:R-:W-:-:S03]  /*5200*/  IMAD.HI.U32 R7, R3, R214, RZ ;  /* 0x000000d603077227 */ /* 0x000fc600078e00ff */
[----:B------:R-:W-:Y:S01]  /*5210*/  IABS R216, R8 ;  /* 0x0000000800d87213 */ /* 0x000fe20000000000 */
[----:B------:R-:W-:Y:S01]  /*5220*/  IMAD.MOV R9, RZ, RZ, -R6 ;  /* 0x000000ffff097224 */ /* 0x000fe200078e0a06 */
[----:B------:R-:W-:Y:S01]  /*5230*/  ISETP.GE.AND P2, PT, R8, RZ, PT ;  /* 0x000000ff0800720c */ /* 0x000fe20003f46270 */
[----:B------:R-:W-:Y:S01]  /*5240*/  @!P1 IMAD.IADD R210, R210, 0x1, -R2 ;  /* 0x00000001d2d29824 */ /* 0x000fe200078e0a02 */
[----:B------:R-:W-:Y:S01]  /*5250*/  LOP3.LUT R8, R4, 0x4c, RZ, 0xfc, !PT ;  /* 0x0000004c04087812 */ /* 0x000fe200078efcff */
[----:B------:R-:W-:Y:S02]  /*5260*/  IMAD.MOV R7, RZ, RZ, -R7 ;  /* 0x000000ffff077224 */ /* 0x000fe400078e0a07 */
[C---:B------:R-:W-:Y:S01]  /*5270*/  IMAD R212, R2.reuse, R9, R212 ;  /* 0x0000000902d47224 */ /* 0x040fe200078e02d4 */
[----:B------:R-:W-:Y:S01]  /*5280*/  ISETP.GT.U32.AND P1, PT, R2, R210, PT ;  /* 0x000000d20200720c */ /* 0x000fe20003f24070 */
[----:B------:R-:W-:Y:S01]  /*5290*/  IMAD.HI.U32 R6, R3, R216, RZ ;  /* 0x000000d803067227 */ /* 0x000fe200078e00ff */
[----:B------:R-:W-:-:S03]  /*52a0*/  IABS R218, R8 ;  /* 0x0000000800da7213 */ /* 0x000fc60000000000 */
[----:B------:R-:W-:Y:S02]  /*52b0*/  IMAD R214, R2, R7, R214 ;  /* 0x0000000702d67224 */ /* 0x000fe400078e02d6 */
[----:B------:R-:W-:Y:S01]  /*52c0*/  @!P4 IMAD.IADD R208, R208, 0x1, -R2 ;  /* 0x00000001d0d0c824 */ /* 0x000fe200078e0a02 */
[C---:B------:R-:W-:Y:S01]  /*52d0*/  ISETP.GT.U32.AND P4, PT, R2.reuse, R212, PT ;  /* 0x000000d40200720c */ /* 0x040fe20003f84070 */
[----:B------:R-:W-:Y:S02]  /*52e0*/  IMAD.MOV R7, RZ, RZ, -R6 ;  /* 0x000000ffff077224 */ /* 0x000fe400078e0a06 */
[----:B------:R-:W-:Y:S01]  /*52f0*/  @!P5 IMAD.MOV R208, RZ, RZ, -R208 ;  /* 0x000000ffffd0d224 */ /* 0x000fe200078e0ad0 */
[C---:B------:R-:W-:Y:S01]  /*5300*/  ISETP.GT.U32.AND P5, PT, R2.reuse, R214, PT ;  /* 0x000000d60200720c */ /* 0x040fe20003fa4070 */
[----:B------:R-:W-:Y:S02]  /*5310*/  IMAD R216, R2, R7, R216 ;  /* 0x0000000702d87224 */ /* 0x000fe400078e02d8 */
[----:B------:R-:W-:-:S02]  /*5320*/  @!P1 IMAD.IADD R210, R210, 0x1, -R2 ;  /* 0x00000001d2d29824 */ /* 0x000fc400078e0a02 */
[----:B------:R-:W-:Y:S01]  /*5330*/  IMAD.HI.U32 R6, R3, R218, RZ ;  /* 0x000000da03067227 */ /* 0x000fe200078e00ff */
[----:B------:R-:W-:-:S03]  /*5340*/  ISETP.GT.U32.AND P1, PT, R2, R216, PT ;  /* 0x000000d80200720c */ /* 0x000fc60003f24070 */
[----:B------:R-:W-:Y:S02]  /*5350*/  @!P4 IMAD.IADD R212, R212, 0x1, -R2 ;  /* 0x00000001d4d4c824 */ /* 0x000fe400078e0a02 */
[----:B------:R-:W-:Y:S02]  /*5360*/  IMAD.MOV R7, RZ, RZ, -R6 ;  /* 0x000000ffff077224 */ /* 0x000fe400078e0a06 */
[----:B------:R-:W-:Y:S01]  /*5370*/  IMAD.HI.U32 R6, R3, R220, RZ ;  /* 0x000000dc03067227 */ /* 0x000fe200078e00ff */
[----:B------:R-:W-:-:S03]  /*5380*/  ISETP.GT.U32.AND P4, PT, R2, R212, PT ;  /* 0x000000d40200720c */ /* 0x000fc60003f84070 */
[----:B------:R-:W-:Y:S02]  /*5390*/  IMAD R218, R2, R7, R218 ;  /* 0x0000000702da7224 */ /* 0x000fe400078e02da */
[----:B------:R-:W-:Y:S01]  /*53a0*/  @!P1 IMAD.IADD R216, R216, 0x1, -R2 ;  /* 0x00000001d8d89824 */ /* 0x000fe200078e0a02 */
[----:B------:R-:W-:Y:S01]  /*53b0*/  ISETP.GE.AND P1, PT, R8, RZ, PT ;  /* 0x000000ff0800720c */ /* 0x000fe20003f26270 */
[----:B------:R-:W-:Y:S01]  /*53c0*/  @!P0 IMAD.MOV R210, RZ, RZ, -R210 ;  /* 0x000000ffffd28224 */ /* 0x000fe200078e0ad2 */
[----:B------:R-:W-:Y:S01]  /*53d0*/  LOP3.LUT R8, R4, 0x44, RZ, 0xfc, !PT ;  /* 0x0000004404087812 */ /* 0x000fe200078efcff */
[----:B------:R-:W-:Y:S01]  /*53e0*/  @!P5 IMAD.IADD R214, R214, 0x1, -R2 ;  /* 0x00000001d6d6d824 */ /* 0x000fe200078e0a02 */
[----:B------:R-:W-:Y:S01]  /*53f0*/  ISETP.GT.U32.AND P0, PT, R2, R216, PT ;  /* 0x000000d80200720c */ /* 0x000fe20003f04070 */
[----:B------:R-:W-:Y:S01]  /*5400*/  IMAD.MOV R7, RZ, RZ, -R6 ;  /* 0x000000ffff077224 */ /* 0x000fe200078e0a06 */
[----:B------:R-:W-:Y:S01]  /*5410*/  IABS R226, R8 ;  /* 0x0000000800e27213 */ /* 0x000fe20000000000 */
[----:B------:R-:W-:Y:S01]  /*5420*/  @!P4 IMAD.IADD R212, R212, 0x1, -R2 ;  /* 0x00000001d4d4c824 */ /* 0x000fe200078e0a02 */
[C---:B------:R-:W-:Y:S01]  /*5430*/  ISETP.GT.U32.AND P5, PT, R2.reuse, R214, PT ;  /* 0x000000d60200720c */ /* 0x040fe20003fa4070 */
[C---:B------:R-:W-:Y:S01]  /*5440*/  IMAD R220, R2.reuse, R7, R220 ;  /* 0x0000000702dc7224 */ /* 0x040fe200078e02dc */
[----:B------:R-:W-:Y:S01]  /*5450*/  ISETP.GT.U32.AND P4, PT, R2, R218, PT ;  /* 0x000000da0200720c */ /* 0x000fe20003f84070 */
[----:B------:R-:W-:-:S04]  /*5460*/  IMAD.HI.U32 R7, R3, R224, RZ ;  /* 0x000000e003077227 */ /* 0x000fc800078e00ff */
[----:B------:R-:W-:Y:S02]  /*5470*/  IMAD.MOV R7, RZ, RZ, -R7 ;  /* 0x000000ffff077224 */ /* 0x000fe400078e0a07 */
[----:B------:R-:W-:-:S04]  /*5480*/  IMAD.HI.U32 R6, R3, R222, RZ ;  /* 0x000000de03067227 */ /* 0x000fc800078e00ff */
[----:B------:R-:W-:Y:S02]  /*5490*/  IMAD R224, R2, R7, R224 ;  /* 0x0000000702e07224 */ /* 0x000fe400078e02e0 */
[----:B------:R-:W-:Y:S02]  /*54a0*/  @!P0 IMAD.IADD R216, R216, 0x1, -R2 ;  /* 0x00000001d8d88824 */ /* 0x000fe400078e0a02 */
[----:B------:R-:W-:Y:S02]  /*54b0*/  IMAD.MOV R9, RZ, RZ, -R6 ;  /* 0x000000ffff097224 */ /* 0x000fe400078e0a06 */
[----:B------:R-:W-:Y:S01]  /*54c0*/  @!P2 IMAD.MOV R216, RZ, RZ, -R216 ;  /* 0x000000ffffd8a224 */ /* 0x000fe200078e0ad8 */
[----:B------:R-:W-:Y:S01]  /*54d0*/  ISETP.GT.U32.AND P2, PT, R2, R224, PT ;  /* 0x000000e00200720c */ /* 0x000fe20003f44070 */
        /* <DEDUP_REMOVED lines=8> */
[----:B------:R-:W-:Y:S01]  /*5560*/  IMAD.HI.U32 R6, R3, R226, RZ ;  /* 0x000000e203067227 */ /* 0x000fe200078e00ff */
[----:B------:R-:W-:-:S02]  /*5570*/  ISETP.GT.U32.AND P0, PT, R2, R222, PT ;  /* 0x000000de0200720c */ /* 0x000fc40003f04070 */
[----:B------:R-:W-:Y:S01]  /*5580*/  IABS R228, R9 ;  /* 0x0000000900e47213 */ /* 0x000fe20000000000 */
[--C-:B------:R-:W-:Y:S01]  /*5590*/  @!P2 IMAD.IADD R224, R224, 0x1, -R2.reuse ;  /* 0x00000001e0e0a824 */ /* 0x100fe200078e0a02 */
[----:B------:R-:W-:Y:S01]  /*55a0*/  LOP3.LUT R10, R4, 0x3a, RZ, 0xfc, !PT ;  /* 0x0000003a040a7812 */ /* 0x000fe200078efcff */
[----:B------:R-:W-:Y:S02]  /*55b0*/  @!P5 IMAD.IADD R220, R220, 0x1, -R2 ;  /* 0x00000001dcdcd824 */ /* 0x000fe400078e0a02 */
[----:B------:R-:W-:Y:S01]  /*55c0*/  IMAD.MOV R7, RZ, RZ, -R6 ;  /* 0x000000ffff077224 */ /* 0x000fe200078e0a06 */
[C---:B------:R-:W-:Y:S01]  /*55d0*/  ISETP.GT.U32.AND P2, PT, R2.reuse, R224, PT ;  /* 0x000000e00200720c */ /* 0x040fe20003f44070 */
[----:B------:R-:W-:Y:S01]  /*55e0*/  IMAD.HI.U32 R6, R3, R228, RZ ;  /* 0x000000e403067227 */ /* 0x000fe200078e00ff */
[----:B------:R-:W-:Y:S02]  /*55f0*/  ISETP.GT.U32.AND P5, PT, R2, R220, PT ;  /* 0x000000dc0200720c */ /* 0x000fe40003fa4070 */
[----:B------:R-:W-:Y:S01]  /*5600*/  IABS R236, R10 ;  /* 0x0000000a00ec7213 */ /* 0x000fe20000000000 */
[--C-:B------:R-:W-:Y:S01]  /*5610*/  @!P6 IMAD.IADD R218, R218, 0x1, -R2.reuse ;  /* 0x00000001dadae824 */ /* 0x100fe200078e0a02 */
[----:B------:R-:W-:Y:S01]  /*5620*/  ISETP.GE.AND P6, PT, R12, RZ, PT ;  /* 0x000000ff0c00720c */ /* 0x000fe20003fc6270 */
[----:B------:R-:W-:Y:S01]  /*5630*/  @!P0 IMAD.IADD R222, R222, 0x1, -R2 ;  /* 0x00000001dede8824 */ /* 0x000fe200078e0a02 */
[----:B------:R-:W-:Y:S01]  /*5640*/  LOP3.LUT R12, R4, 0x26, RZ, 0xfc, !PT ;  /* 0x00000026040c7812 */ /* 0x000fe200078efcff */
[----:B------:R-:W-:-:S02]  /*5650*/  IMAD R226, R2, R7, R226 ;  /* 0x0000000702e27224 */ /* 0x000fc400078e02e2 */
[----:B------:R-:W-:Y:S01]  /*5660*/  @!P1 IMAD.MOV R218, RZ, RZ, -R218 ;  /* 0x000000ffffda9224 */ /* 0x000fe200078e0ada */
[C---:B------:R-:W-:Y:S01]  /*5670*/  ISETP.GT.U32.AND P0, PT, R2.reuse, R222, PT ;  /* 0x000000de0200720c */ /* 0x040fe20003f04070 */
[----:B------:R-:W-:Y:S01]  /*5680*/  IMAD.MOV R7, RZ, RZ, -R6 ;  /* 0x000000ffff077224 */ /* 0x000fe200078e0a06 */
[C---:B------:R-:W-:Y:S01]  /*5690*/  ISETP.GT.U32.AND P1, PT, R2.reuse, R226, PT ;  /* 0x000000e20200720c */ /* 0x040fe20003f24070 */
[----:B------:R-:W-:Y:S01]  /*56a0*/  @!P3 IMAD.MOV R214, RZ, RZ, -R214 ;  /* 0x000000ffffd6b224 */ /* 0x000fe200078e0ad6 */
[----:B------:R-:W-:Y:S01]  /*56b0*/  ISETP.GE.AND P3, PT, R11, RZ, PT ;  /* 0x000000ff0b00720c */ /* 0x000fe20003f66270 */
[----:B------:R-:W-:Y:S01]  /*56c0*/  IMAD R228, R2, R7, R228 ;  /* 0x0000000702e47224 */ /* 0x000fe200078e02e4 */
[----:B------:R-:W-:Y:S01]  /*56d0*/  LOP3.LUT R11, R4, 0x34, RZ, 0xfc, !PT ;  /* 0x00000034040b7812 */ /* 0x000fe200078efcff */
[--C-:B------:R-:W-:Y:S02]  /*56e0*/  @!P2 IMAD.IADD R224, R224, 0x1, -R2.reuse ;  /* 0x00000001e0e0a824 */ /* 0x100fe400078e0a02 */
[--C-:B------:R-:W-:Y:S01]  /*56f0*/  @!P5 IMAD.IADD R220, R220, 0x1, -R2.reuse ;  /* 0x00000001dcdcd824 */ /* 0x100fe200078e0a02 */
[----:B------:R-:W-:Y:S01]  /*5700*/  ISETP.GT.U32.AND P2, PT, R2, R228, PT ;  /* 0x000000e40200720c */ /* 0x000fe20003f44070 */
[----:B------:R-:W-:Y:S01]  /*5710*/  VIADD R7, R5, 0x3e ;  /* 0x0000003e05077836 */ /* 0x000fe20000000000 */
[----:B------:R-:W-:Y:S01]  /*5720*/  ISETP.GE.AND P5, PT, R8, RZ, PT ;  /* 0x000000ff0800720c */ /* 0x000fe20003fa6270 */
[--C-:B------:R-:W-:Y:S01]  /*5730*/  @!P0 IMAD.IADD R222, R222, 0x1, -R2.reuse ;  /* 0x00000001dede8824 */ /* 0x100fe200078e0a02 */
[----:B------:R-:W-:Y:S01]  /*5740*/  LOP3.LUT R8, R4, 0x40, RZ, 0xfc, !PT ;  /* 0x0000004004087812 */ /* 0x000fe200078efcff */
[----:B------:R-:W-:Y:S01]  /*5750*/  @!P1 IMAD.IADD R226, R226, 0x1, -R2 ;  /* 0x00000001e2e29824 */ /* 0x000fe200078e0a02 */
[----:B------:R-:W-:Y:S01]  /*5760*/  IABS R232, R7 ;  /* 0x0000000700e87213 */ /* 0x000fe20000000000 */
[----:B------:R-:W-:Y:S01]  /*5770*/  @!P3 IMAD.MOV R222, RZ, RZ, -R222 ;  /* 0x000000ffffdeb224 */ /* 0x000fe200078e0ade */
[----:B------:R-:W-:Y:S01]  /*5780*/  IABS R230, R8 ;  /* 0x0000000800e67213 */ /* 0x000fe20000000000 */
[----:B------:R-:W-:Y:S01]  /*5790*/  @!P4 IMAD.MOV R220, RZ, RZ, -R220 ;  /* 0x000000ffffdcc224 */ /* 0x000fe200078e0adc */
[----:B------:R-:W-:Y:S01]  /*57a0*/  ISETP.GT.U32.AND P3, PT, R2, R226, PT ;  /* 0x000000e20200720c */ /* 0x000fe20003f64070 */
[----:B------:R-:W-:Y:S01]  /*57b0*/  @!P6 IMAD.MOV R224, RZ, RZ, -R224 ;  /* 0x000000ffffe0e224 */ /* 0x000fe200078e0ae0 */
[----:B------:R-:W-:Y:S01]  /*57c0*/  ISETP.GE.AND P0, PT, R8, RZ, PT ;  /* 0x000000ff0800720c */ /* 0x000fe20003f06270 */
[----:B------:R-:W-:Y:S01]  /*57d0*/  IMAD.HI.U32 R6, R3, R230, RZ ;  /* 0x000000e603067227 */ /* 0x000fe200078e00ff */
[----:B------:R-:W-:-:S02]  /*57e0*/  ISETP.GE.AND P4, PT, R9, RZ, PT ;  /* 0x000000ff0900720c */ /* 0x000fc40003f86270 */
[----:B------:R-:W-:Y:S01]  /*57f0*/  LOP3.LUT R8, R4, 0x3c, RZ, 0xfc, !PT ;  /* 0x0000003c04087812 */ /* 0x000fe200078efcff */
[----:B------:R-:W-:Y:S01]  /*5800*/  @!P2 IMAD.IADD R228, R228, 0x1, -R2 ;  /* 0x00000001e4e4a824 */ /* 0x000fe200078e0a02 */
[----:B------:R-:W-:Y:S01]  /*5810*/  ISETP.GE.AND P1, PT, R7, RZ, PT ;  /* 0x000000ff0700720c */ /* 0x000fe20003f26270 */
[----:B------:R-:W-:Y:S01]  /*5820*/  IMAD.MOV R9, RZ, RZ, -R6 ;  /* 0x000000ffff097224 */ /* 0x000fe200078e0a06 */
[----:B------:R-:W-:Y:S01]  /*5830*/  IABS R234, R8 ;  /* 0x0000000800ea7213 */ /* 0x000fe20000000000 */
[C---:B------:R-:W-:Y:S01]  /*5840*/  IMAD.HI.U32 R6, R3.reuse, R232, RZ ;  /* 0x000000e803067227 */ /* 0x040fe200078e00ff */
[----:B------:R-:W-:Y:S02]  /*5850*/  ISETP.GT.U32.AND P2, PT, R2, R228, PT ;  /* 0x000000e40200720c */ /* 0x000fe40003f44070 */
[----:B------:R-:W-:Y:S01]  /*5860*/  ISETP.GE.AND P6, PT, R8, RZ, PT ;  /* 0x000000ff0800720c */ /* 0x000fe20003fc6270 */
[----:B------:R-:W-:Y:S01]  /*5870*/  IMAD R230, R2, R9, R230 ;  /* 0x0000000902e67224 */ /* 0x000fe200078e02e6 */
[----:B------:R-:W-:Y:S01]  /*5880*/  LOP3.LUT R8, R4, 0x38, RZ, 0xfc, !PT ;  /* 0x0000003804087812 */ /* 0x000fe200078efcff */
[----:B------:R-:W-:Y:S01]  /*5890*/  IMAD.MOV R7, RZ, RZ, -R6 ;  /* 0x000000ffff077224 */ /* 0x000fe200078e0a06 */
[----:B------:R-:W-:Y:S01]  /*58a0*/  IABS R244, R11 ;  /* 0x0000000b00f47213 */ /* 0x000fe20000000000 */
[----:B------:R-:W-:Y:S01]  /*58b0*/  @!P3 IMAD.IADD R226, R226, 0x1, -R2 ;  /* 0x00000001e2e2b824 */ /* 0x000fe200078e0a02 */
[----:B------:R-:W-:Y:S01]  /*58c0*/  ISETP.GT.U32.AND P3, PT, R2, R230, PT ;  /* 0x000000e60200720c */ /* 0x000fe20003f64070 */
[----:B------:R-:W-:Y:S01]  /*58d0*/  IMAD.HI.U32 R6, R3, R234, RZ ;  /* 0x000000ea03067227 */ /* 0x000fe200078e00ff */
[----:B------:R-:W-:-:S03]  /*58e0*/  IABS R238, R8 ;  /* 0x0000000800ee7213 */ /* 0x000fc60000000000 */
[----:B------:R-:W-:Y:S02]  /*58f0*/  IMAD R232, R2, R7, R232 ;  /* 0x0000000702e87224 */ /* 0x000fe400078e02e8 */
[----:B------:R-:W-:Y:S02]  /*5900*/  IMAD.MOV R7, RZ, RZ, -R6 ;  /* 0x000000ffff077224 */ /* 0x000fe400078e0a06 */
[----:B------:R-:W-:Y:S01]  /*5910*/  @!P2 IMAD.IADD R228, R228, 0x1, -R2 ;  /* 0x00000001e4e4a824 */ /* 0x000fe200078e0a02 */
[C---:B------:R-:W-:Y:S01]  /*5920*/  ISETP.GT.U32.AND P2, PT, R2.reuse, R232, PT ;  /* 0x000000e80200720c */ /* 0x040fe20003f44070 */
[----:B------:R-:W-:Y:S02]  /*5930*/  IMAD R234, R2, R7, R234 ;  /* 0x0000000702ea7224 */ /* 0x000fe400078e02ea */
[----:B------:R-:W-:Y:S02]  /*5940*/  @!P4 IMAD.MOV R228, RZ, RZ, -R228 ;  /* 0x000000ffffe4c224 */ /* 0x000fe400078e0ae4 */
[----:B------:R-:W-:Y:S01]  /*5950*/  @!P3 IMAD.IADD R230, R230, 0x1, -R2 ;  /* 0x00000001e6e6b824 */ /* 0x000fe200078e0a02 */
[----:B------:R-:W-:Y:S01]  /*5960*/  ISETP.GT.U32.AND P4, PT, R2, R234, PT ;  /* 0x000000ea0200720c */ /* 0x000fe20003f84070 */
[----:B------:R-:W-:-:S03]  /*5970*/  IMAD.HI.U32 R6, R3, R236, RZ ;  /* 0x000000ec03067227 */ /* 0x000fc600078e00ff */
[----:B------:R-:W-:Y:S01]  /*5980*/  ISETP.GT.U32.AND P3, PT, R2, R230, PT ;  /* 0x000000e60200720c */ /* 0x000fe20003f64070 */
[----:B------:R-:W-:Y:S02]  /*5990*/  IMAD.MOV R7, RZ, RZ, -R6 ;  /* 0x000000ffff077224 */ /* 0x000fe400078e0a06 */
[----:B------:R-:W-:Y:S01]  /*59a0*/  @!P5 IMAD.MOV R226, RZ, RZ, -R226 ;  /* 0x000000ffffe2d224 */ /* 0x000fe200078e0ae2 */
[----:B------:R-:W-:Y:S01]  /*59b0*/  ISETP.GE.AND P5, PT, R10, RZ, PT ;  /* 0x000000ff0a00720c */ /* 0x000fe20003fa6270 */
[----:B------:R-:W-:Y:S01]  /*59c0*/  IMAD R236, R2, R7, R236 ;  /* 0x0000000702ec7224 */ /* 0x000fe200078e02ec */
[----:B------:R-:W-:Y:S01]  /*59d0*/  LOP3.LUT R10, R4, 0x36, RZ, 0xfc, !PT ;  /* 0x00000036040a7812 */ /* 0x000fe200078efcff */
[----:B------:R-:W-:-:S03]  /*59e0*/  IMAD.HI.U32 R6, R3, R238, RZ ;  /* 0x000000ee03067227 */ /* 0x000fc600078e00ff */
[----:B------:R-:W-:Y:S01]  /*59f0*/  IABS R240, R10 ;  /* 0x0000000a00f07213 */ /* 0x000fe20000000000 */
[--C-:B------:R-:W-:Y:S02]  /*5a00*/  @!P4 IMAD.IADD R234, R234, 0x1, -R2.reuse ;  /* 0x00000001eaeac824 */ /* 0x100fe400078e0a02 */
[----:B------:R-:W-:Y:S01]  /*5a10*/  @!P3 IMAD.IADD R230, R230, 0x1, -R2 ;  /* 0x00000001e6e6b824 */ /* 0x000fe200078e0a02 */
[C---:B------:R-:W-:Y:S01]  /*5a20*/  ISETP.GT.U32.AND P3, PT, R2.reuse, R236, PT ;  /* 0x000000ec0200720c */ /* 0x040fe20003f64070 */
[----:B------:R-:W-:Y:S01]  /*5a30*/  IMAD.HI.U32 R7, R3, R240, RZ ;  /* 0x000000f003077227 */ /* 0x000fe200078e00ff */
[----:B------:R-:W-:-:S03]  /*5a40*/  ISETP.GT.U32.AND P4, PT, R2, R234, PT ;  /* 0x000000ea0200720c */ /* 0x000fc60003f84070 */
[----:B------:R-:W-:Y:S02]  /*5a50*/  IMAD.MOV R9, RZ, RZ, -R6 ;  /* 0x000000ffff097224 */ /* 0x000fe400078e0a06 */
[----:B------:R-:W-:Y:S02]  /*5a60*/  IMAD.MOV R7, RZ, RZ, -R7 ;  /* 0x000000ffff077224 */ /* 0x000fe400078e0a07 */
[----:B------:R-:W-:Y:S01]  /*5a70*/  IMAD R238, R2, R9, R238 ;  /* 0x0000000902ee7224 */ /* 0x000fe200078e02ee */
[----:B------:R-:W-:Y:S01]  /*5a80*/  LOP3.LUT R9, R4, 0x30, RZ, 0xfc, !PT ;  /* 0x0000003004097812 */ /* 0x000fe200078efcff */
[----:B------:R-:W-:Y:S02]  /*5a90*/  IMAD R240, R2, R7, R240 ;  /* 0x0000000702f07224 */ /* 0x000fe400078e02f0 */
[--C-:B------:R-:W-:Y:S01]  /*5aa0*/  @!P3 IMAD.IADD R236, R236, 0x1, -R2.reuse ;  /* 0x00000001ececb824 */ /* 0x100fe200078e0a02 */
[----:B------:R-:W-:Y:S01]  /*5ab0*/  IABS R242, R9 ;  /* 0x0000000900f27213 */ /* 0x000fe20000000000 */
[----:B------:R-:W-:Y:S01]  /*5ac0*/  @!P4 IMAD.IADD R234, R234, 0x1, -R2 ;  /* 0x00000001eaeac824 */ /* 0x000fe200078e0a02 */
[C---:B------:R-:W-:Y:S01]  /*5ad0*/  ISETP.GT.U32.AND P4, PT, R2.reuse, R238, PT ;  /* 0x000000ee0200720c */ /* 0x040fe20003f84070 */
[----:B------:R-:W-:Y:S01]  /*5ae0*/  IMAD.HI.U32 R6, R3, R244, RZ ;  /* 0x000000f403067227 */ /* 0x000fe200078e00ff */
[----:B------:R-:W-:-:S03]  /*5af0*/  ISETP.GT.U32.AND P3, PT, R2, R236, PT ;  /* 0x000000ec0200720c */ /* 0x000fc60003f64070 */
[----:B------:R-:W-:Y:S01]  /*5b00*/  @!P6 IMAD.MOV R234, RZ, RZ, -R234 ;  /* 0x000000ffffeae224 */ /* 0x000fe200078e0aea */
[----:B------:R-:W-:Y:S01]  /*5b10*/  ISETP.GT.U32.AND P6, PT, R2, R240, PT ;  /* 0x000000f00200720c */ /* 0x000fe20003fc4070 */
[----:B------:R-:W-:Y:S01]  /*5b20*/  @!P0 IMAD.MOV R230, RZ, RZ, -R230 ;  /* 0x000000ffffe68224 */ /* 0x000fe200078e0ae6 */
[----:B------:R-:W-:Y:S01]  /*5b30*/  ISETP.GE.AND P0, PT, R8, RZ, PT ;  /* 0x000000ff0800720c */ /* 0x000fe20003f06270 */
[----:B------:R-:W-:Y:S01]  /*5b40*/  IMAD.MOV R7, RZ, RZ, -R6 ;  /* 0x000000ffff077224 */ /* 0x000fe200078e0a06 */
[----:B------:R-:W-:Y:S01]  /*5b50*/  LOP3.LUT R8, R4, 0x32, RZ, 0xfc, !PT ;  /* 0x0000003204087812 */ /* 0x000fe200078efcff */
[----:B------:R-:W-:Y:S02]  /*5b60*/  VIADD R6, R5, 0x2e ;  /* 0x0000002e05067836 */ /* 0x000fe40000000000 */
[--C-:B------:R-:W-:Y:S01]  /*5b70*/  @!P4 IMAD.IADD R238, R238, 0x1, -R2.reuse ;  /* 0x00000001eeeec824 */ /* 0x100fe200078e0a02 */
[----:B------:R-:W-:Y:S01]  /*5b80*/  IABS R246, R8 ;  /* 0x0000000800f67213 */ /* 0x000fe20000000000 */
[----:B------:R-:W-:Y:S01]  /*5b90*/  @!P2 IMAD.IADD R232, R232, 0x1, -R2 ;  /* 0x00000001e8e8a824 */ /* 0x000fe200078e0a02 */
[----:B------:R-:W-:Y:S01]  /*5ba0*/  ISETP.GE.AND P4, PT, R6, RZ, PT ;  /* 0x000000ff0600720c */ /* 0x000fe20003f86270 */
[----:B------:R-:W-:Y:S01]  /*5bb0*/  IMAD R244, R2, R7, R244 ;  /* 0x0000000702f47224 */ /* 0x000fe200078e02f4 */
[----:B------:R-:W-:Y:S01]  /*5bc0*/  IABS R248, R6 ;  /* 0x0000000600f87213 */ /* 0x000fe20000000000 */
[--C-:B------:R-:W-:Y:S01]  /*5bd0*/  @!P6 IMAD.IADD R240, R240, 0x1, -R2.reuse ;  /* 0x00000001f0f0e824 */ /* 0x100fe200078e0a02 */
[----:B------:R-:W-:Y:S01]  /*5be0*/  ISETP.GT.U32.AND P6, PT, R2, R238, PT ;  /* 0x000000ee0200720c */ /* 0x000fe20003fc4070 */
[----:B------:R-:W-:Y:S01]  /*5bf0*/  @!P3 IMAD.IADD R236, R236, 0x1, -R2 ;  /* 0x00000001ececb824 */ /* 0x000fe200078e0a02 */
[C---:B------:R-:W-:Y:S01]  /*5c00*/  ISETP.GT.U32.AND P2, PT, R2.reuse, R232, PT ;  /* 0x000000e80200720c */ /* 0x040fe20003f44070 */
[----:B------:R-:W-:Y:S01]  /*5c10*/  IMAD.HI.U32 R6, R3, R246, RZ ;  /* 0x000000f603067227 */ /* 0x000fe200078e00ff */
[----:B------:R-:W-:-:S03]  /*5c20*/  ISETP.GT.U32.AND P3, PT, R2, R244, PT ;  /* 0x000000f40200720c */ /* 0x000fc60003f64070 */
[----:B------:R-:W-:Y:S02]  /*5c30*/  IMAD.MOV R7, RZ, RZ, -R6 ;  /* 0x000000ffff077224 */ /* 0x000fe400078e0a06 */
[----:B------:R-:W-:-:S04]  /*5c40*/  IMAD.HI.U32 R6, R3, R242, RZ ;  /* 0x000000f203067227 */ /* 0x000fc800078e00ff */
[----:B------:R-:W-:Y:S02]  /*5c50*/  IMAD R246, R2, R7, R246 ;  /* 0x0000000702f67224 */ /* 0x000fe400078e02f6 */
[--C-:B------:R-:W-:Y:S02]  /*5c60*/  @!P6 IMAD.IADD R238, R238, 0x1, -R2.reuse ;  /* 0x00000001eeeee824 */ /* 0x100fe400078e0a02 */
[--C-:B------:R-:W-:Y:S01]  /*5c70*/  @!P2 IMAD.IADD R232, R232, 0x1, -R2.reuse ;  /* 0x00000001e8e8a824 */ /* 0x100fe200078e0a02 */
[----:B------:R-:W-:Y:S01]  /*5c80*/  ISETP.GT.U32.AND P6, PT, R2, R246, PT ;  /* 0x000000f60200720c */ /* 0x000fe20003fc4070 */
[----:B------:R-:W-:Y:S01]  /*5c90*/  @!P3 IMAD.IADD R244, R244, 0x1, -R2 ;  /* 0x00000001f4f4b824 */ /* 0x000fe200078e0a02 */
[----:B------:R-:W-:Y:S01]  /*5ca0*/  ISETP.GE.AND P2, PT, R10, RZ, PT ;  /* 0x000000ff0a00720c */ /* 0x000fe20003f46270 */
[----:B------:R-:W-:Y:S01]  /*5cb0*/  IMAD.MOV R7, RZ, RZ, -R6 ;  /* 0x000000ffff077224 */ /* 0x000fe200078e0a06 */
[----:B------:R-:W-:Y:S01]  /*5cc0*/  LOP3.LUT R10, R4, 0x2c, RZ, 0xfc, !PT ;  /* 0x0000002c040a7812 */ /* 0x000fe200078efcff */
[----:B------:R-:W-:Y:S01]  /*5cd0*/  IMAD.HI.U32 R6, R3, R248, RZ ;  /* 0x000000f803067227 */ /* 0x000fe200078e00ff */
[----:B------:R-:W-:-:S02]  /*5ce0*/  ISETP.GT.U32.AND P3, PT, R2, R244, PT ;  /* 0x000000f40200720c */ /* 0x000fc40003f64070 */
[----:B------:R-:W-:Y:S01]  /*5cf0*/  IABS R250, R10 ;  /* 0x0000000a00fa7213 */ /* 0x000fe20000000000 */
[----:B------:R-:W-:Y:S01]  /*5d00*/  @!P1 IMAD.MOV R232, RZ, RZ, -R232 ;  /* 0x000000ffffe89224 */ /* 0x000fe200078e0ae8 */
[----:B------:R-:W-:Y:S01]  /*5d10*/  ISETP.GE.AND P1, PT, R11, RZ, PT ;  /* 0x000000ff0b00720c */ /* 0x000fe20003f26270 */
[----:B------:R-:W-:Y:S01]  /*5d20*/  IMAD R242, R2, R7, R242 ;  /* 0x0000000702f27224 */ /* 0x000fe200078e02f2 */
[----:B------:R-:W-:Y:S01]  /*5d30*/  LOP3.LUT R11, R4, 0x2a, RZ, 0xfc, !PT ;  /* 0x0000002a040b7812 */ /* 0x000fe200078efcff */
[----:B------:R-:W-:Y:S02]  /*5d40*/  IMAD.MOV R7, RZ, RZ, -R6 ;  /* 0x000000ffff077224 */ /* 0x000fe400078e0a06 */
[----:B------:R-:W-:Y:S01]  /*5d50*/  IMAD.HI.U32 R6, R3, R250, RZ ;  /* 0x000000fa03067227 */ /* 0x000fe200078e00ff */
[----:B------:R-:W-:-:S03]  /*5d60*/  IABS R252, R11 ;  /* 0x0000000b00fc7213 */ /* 0x000fc60000000000 */
[----:B------:R-:W-:Y:S01]  /*5d70*/  @!P6 IMAD.IADD R246, R246, 0x1, -R2 ;  /* 0x00000001f6f6e824 */ /* 0x000fe200078e0a02 */
[----:B------:R-:W-:Y:S01]  /*5d80*/  ISETP.GE.AND P6, PT, R9, RZ, PT ;  /* 0x000000ff0900720c */ /* 0x000fe20003fc6270 */
[----:B------:R-:W-:Y:S02]  /*5d90*/  IMAD.MOV R9, RZ, RZ, -R6 ;  /* 0x000000ffff097224 */ /* 0x000fe400078e0a06 */
[----:B------:R-:W-:Y:S01]  /*5da0*/  @!P3 IMAD.IADD R244, R244, 0x1, -R2 ;  /* 0x00000001f4f4b824 */ /* 0x000fe200078e0a02 */
[----:B------:R-:W-:Y:S01]  /*5db0*/  ISETP.GE.AND P3, PT, R8, RZ, PT ;  /* 0x000000ff0800720c */ /* 0x000fe20003f66270 */
[----:B------:R-:W-:Y:S01]  /*5dc0*/  IMAD R250, R2, R9, R250 ;  /* 0x0000000902fa7224 */ /* 0x000fe200078e02fa */
[----:B------:R-:W-:Y:S01]  /*5dd0*/  LOP3.LUT R9, R4, 0x28, RZ, 0xfc, !PT ;  /* 0x0000002804097812 */ /* 0x000fe200078efcff */
[----:B------:R-:W-:Y:S01]  /*5de0*/  @!P1 IMAD.MOV R244, RZ, RZ, -R244 ;  /* 0x000000fffff49224 */ /* 0x000fe200078e0af4 */
[----:B------:R-:W-:Y:S01]  /*5df0*/  IABS R8, R12 ;  /* 0x0000000c00087213 */ /* 0x000fe20000000000 */
[----:B------:R-:W-:Y:S01]  /*5e00*/  @!P5 IMAD.MOV R236, RZ, RZ, -R236 ;  /* 0x000000ffffecd224 */ /* 0x000fe200078e0aec */
[C---:B------:R-:W-:Y:S01]  /*5e10*/  ISETP.GT.U32.AND P1, PT, R2.reuse, R250, PT ;  /* 0x000000fa0200720c */ /* 0x040fe20003f24070 */
[C---:B------:R-:W-:Y:S01]  /*5e20*/  IMAD R248, R2.reuse, R7, R248 ;  /* 0x0000000702f87224 */ /* 0x040fe200078e02f8 */
[----:B------:R-:W-:Y:S01]  /*5e30*/  ISETP.GT.U32.AND P5, PT, R2, R240, PT ;  /* 0x000000f00200720c */ /* 0x000fe20003fa4070 */
[----:B------:R-:W-:Y:S01]  /*5e40*/  IMAD.HI.U32 R7, R3, R252, RZ ;  /* 0x000000fc03077227 */ /* 0x000fe200078e00ff */
[----:B------:R-:W-:-:S03]  /*5e50*/  IABS R25, R9 ;  /* 0x0000000900197213 */ /* 0x000fc60000000000 */
[----:B------:R-:W-:Y:S01]  /*5e60*/  @!P0 IMAD.MOV R238, RZ, RZ, -R238 ;  /* 0x000000ffffee8224 */ /* 0x000fe200078e0aee */
[----:B------:R-:W-:Y:S01]  /*5e70*/  ISETP.GT.U32.AND P0, PT, R2, R246, PT ;  /* 0x000000f60200720c */ /* 0x000fe20003f04070 */
[----:B------:R-:W-:Y:S02]  /*5e80*/  IMAD.MOV R7, RZ, RZ, -R7 ;  /* 0x000000ffff077224 */ /* 0x000fe400078e0a07 */
[----:B------:R-:W-:-:S04]  /*5e90*/  IMAD.HI.U32 R6, R3, R25, RZ ;  /* 0x0000001903067227 */ /* 0x000fc800078e00ff */
[--C-:B------:R-:W-:Y:S02]  /*5ea0*/  @!P1 IMAD.IADD R250, R250, 0x1, -R2.reuse ;  /* 0x00000001fafa9824 */ /* 0x100fe400078e0a02 */
[----:B------:R-:W-:Y:S01]  /*5eb0*/  @!P5 IMAD.IADD R240, R240, 0x1, -R2 ;  /* 0x00000001f0f0d824 */ /* 0x000fe200078e0a02 */
[C---:B------:R-:W-:Y:S01]  /*5ec0*/  ISETP.GT.U32.AND P5, PT, R2.reuse, R242, PT ;  /* 0x000000f20200720c */ /* 0x040fe20003fa4070 */
[C---:B------:R-:W-:Y:S01]  /*5ed0*/  IMAD R252, R2.reuse, R7, R252 ;  /* 0x0000000702fc7224 */ /* 0x040fe200078e02fc */
[C---:B------:R-:W-:Y:S01]  /*5ee0*/  ISETP.GT.U32.AND P1, PT, R2.reuse, R250, PT ;  /* 0x000000fa0200720c */ /* 0x040fe20003f24070 */
[----:B------:R-:W-:Y:S01]  /*5ef0*/  @!P2 IMAD.MOV R240, RZ, RZ, -R240 ;  /* 0x000000fffff0a224 */ /* 0x000fe200078e0af0 */
[----:B------:R-:W-:Y:S01]  /*5f00*/  ISETP.GT.U32.AND P2, PT, R2, R248, PT ;  /* 0x000000f80200720c */ /* 0x000fe20003f44070 */
[----:B------:R-:W-:Y:S02]  /*5f10*/  IMAD.MOV R7, RZ, RZ, -R6 ;  /* 0x000000ffff077224 */ /* 0x000fe400078e0a06 */
[----:B------:R-:W-:Y:S01]  /*5f20*/  @!P0 IMAD.IADD R246, R246, 0x1, -R2 ;  /* 0x00000001f6f68824 */ /* 0x000fe200078e0a02 */
[----:B------:R-:W-:Y:S01]  /*5f30*/  ISETP.GE.AND P0, PT, R10, RZ, PT ;  /* 0x000000ff0a00720c */ /* 0x000fe20003f06270 */
[----:B------:R-:W-:Y:S01]  /*5f40*/  IMAD R25, R2, R7, R25 ;  /* 0x0000000702197224 */ /* 0x000fe200078e0219 */
[----:B------:R-:W-:Y:S01]  /*5f50*/  LOP3.LUT R10, R4, 0x24, RZ, 0xfc, !PT ;  /* 0x00000024040a7812 */ /* 0x000fe200078efcff */
[----:B------:R-:W-:-:S03]  /*5f60*/  IMAD.HI.U32 R6, R3, R8, RZ ;  /* 0x0000000803067227 */ /* 0x000fc600078e00ff */
[----:B------:R-:W-:Y:S01]  /*5f70*/  IABS R23, R10 ;  /* 0x0000000a00177213 */ /* 0x000fe20000000000 */
[--C-:B------:R-:W-:Y:S01]  /*5f80*/  @!P1 IMAD.IADD R250, R250, 0x1, -R2.reuse ;  /* 0x00000001fafa9824 */ /* 0x100fe200078e0a02 */
[----:B------:R-:W-:Y:S01]  /*5f90*/  ISETP.GT.U32.AND P1, PT, R2, R25, PT ;  /* 0x000000190200720c */ /* 0x000fe20003f24070 */
[----:B------:R-:W-:Y:S01]  /*5fa0*/  @!P2 IMAD.IADD R248, R248, 0x1, -R2 ;  /* 0x00000001f8f8a824 */ /* 0x000fe200078e0a02 */
[----:B------:R-:W-:Y:S01]  /*5fb0*/  ISETP.GE.AND P2, PT, R11, RZ, PT ;  /* 0x000000ff0b00720c */ /* 0x000fe20003f46270 */
[----:B------:R-:W-:Y:S02]  /*5fc0*/  @!P3 IMAD.MOV R246, RZ, RZ, -R246 ;  /* 0x000000fffff6b224 */ /* 0x000fe400078e0af6 */
[----:B------:R-:W-:Y:S01]  /*5fd0*/  IMAD.MOV R7, RZ, RZ, -R6 ;  /* 0x000000ffff077224 */ /* 0x000fe200078e0a06 */
[----:B------:R-:W-:Y:S01]  /*5fe0*/  ISETP.GT.U32.AND P3, PT, R2, R248, PT ;  /* 0x000000f80200720c */ /* 0x000fe20003f64070 */
[----:B------:R-:W-:-:S04]  /*5ff0*/  IMAD.HI.U32 R6, R3, R23, RZ ;  /* 0x0000001703067227 */ /* 0x000fc800078e00ff */
[C---:B------:R-:W-:Y:S02]  /*6000*/  IMAD R7, R2.reuse, R7, R8 ;  /* 0x0000000702077224 */ /* 0x040fe400078e0208 */
[----:B------:R-:W-:Y:S02]  /*6010*/  @!P1 IMAD.IADD R25, R25, 0x1, -R2 ;  /* 0x0000000119199824 */ /* 0x000fe400078e0a02 */
[----:B------:R-:W-:Y:S01]  /*6020*/  IMAD.MOV R6, RZ, RZ, -R6 ;  /* 0x000000ffff067224 */ /* 0x000fe200078e0a06 */
[----:B------:R-:W-:Y:S01]  /*6030*/  ISETP.GT.U32.AND P1, PT, R2, R7, PT ;  /* 0x000000070200720c */ /* 0x000fe20003f24070 */
[--C-:B------:R-:W-:Y:S02]  /*6040*/  @!P5 IMAD.IADD R242, R242, 0x1, -R2.reuse ;  /* 0x00000001f2f2d824 */ /* 0x100fe400078e0a02 */
[----:B------:R-:W-:Y:S01]  /*6050*/  @!P3 IMAD.IADD R248, R248, 0x1, -R2 ;  /* 0x00000001f8f8b824 */ /* 0x000fe200078e0a02 */
[----:B------:R-:W-:Y:S01]  /*6060*/  ISETP.GE.AND P3, PT, R12, RZ, PT ;  /* 0x000000ff0c00720c */ /* 0x000fe20003f66270 */
[----:B------:R-:W-:Y:S01]  /*6070*/  IMAD R23, R2, R6, R23 ;  /* 0x0000000602177224 */ /* 0x000fe200078e0217 */
[----:B------:R-:W-:Y:S01]  /*6080*/  LOP3.LUT R12, R4, 0x22, RZ, 0xfc, !PT ;  /* 0x00000022040c7812 */ /* 0x000fe200078efcff */
[----:B------:R-:W-:Y:S01]  /*6090*/  @!P0 IMAD.MOV R250, RZ, RZ, -R250 ;  /* 0x000000fffffa8224 */ /* 0x000fe200078e0afa */
[C---:B------:R-:W-:Y:S01]  /*60a0*/  ISETP.GT.U32.AND P5, PT, R2.reuse, R242, PT ;  /* 0x000000f20200720c */ /* 0x040fe20003fa4070 */
[----:B------:R-:W-:Y:S01]  /*60b0*/  @!P4 IMAD.MOV R248, RZ, RZ, -R248 ;  /* 0x000000fffff8c224 */ /* 0x000fe200078e0af8 */
[----:B------:R-:W-:Y:S01]  /*60c0*/  IABS R22, R12 ;  /* 0x0000000c00167213 */ /* 0x000fe20000000000 */
[----:B------:R-:W-:Y:S01]  /*60d0*/  VIADD R8, R5, 0x1e ;  /* 0x0000001e05087836 */ /* 0x000fe20000000000 */
[C---:B------:R-:W-:Y:S01]  /*60e0*/  ISETP.GT.U32.AND P0, PT, R2.reuse, R23, PT ;  /* 0x000000170200720c */ /* 0x040fe20003f04070 */
[----:B------:R-:W-:Y:S01]  /*60f0*/  @!P1 IMAD.IADD R7, R7, 0x1, -R2 ;  /* 0x0000000107079824 */ /* 0x000fe200078e0a02 */
[----:B------:R-:W-:Y:S01]  /*6100*/  ISETP.GT.U32.AND P1, PT, R2, R25, PT ;  /* 0x000000190200720c */ /* 0x000fe20003f24070 */
[----:B------:R-:W-:Y:S01]  /*6110*/  IMAD.HI.U32 R6, R3, R22, RZ ;  /* 0x0000001603067227 */ /* 0x000fe200078e00ff */
[----:B------:R-:W-:-:S02]  /*6120*/  IABS R18, R8 ;  /* 0x0000000800127213 */ /* 0x000fc40000000000 */
[----:B------:R-:W-:Y:S01]  /*6130*/  ISETP.GT.U32.AND P4, PT, R2, R7, PT ;  /* 0x000000070200720c */ /* 0x000fe20003f84070 */
[----:B------:R-:W-:Y:S02]  /*6140*/  IMAD.MOV R11, RZ, RZ, -R6 ;  /* 0x000000ffff0b7224 */ /* 0x000fe400078e0a06 */
[----:B------:R-:W-:Y:S01]  /*6150*/  @!P5 IMAD.IADD R242, R242, 0x1, -R2 ;  /* 0x00000001f2f2d824 */ /* 0x000fe200078e0a02 */
[C---:B------:R-:W-:Y:S01]  /*6160*/  ISETP.GT.U32.AND P5, PT, R2.reuse, R252, PT ;  /* 0x000000fc0200720c */ /* 0x040fe20003fa4070 */
[C---:B------:R-:W-:Y:S02]  /*6170*/  IMAD R22, R2.reuse, R11, R22 ;  /* 0x0000000b02167224 */ /* 0x040fe400078e0216 */
[--C-:B------:R-:W-:Y:S02]  /*6180*/  @!P0 IMAD.IADD R23, R23, 0x1, -R2.reuse ;  /* 0x0000000117178824 */ /* 0x100fe400078e0a02 */
[----:B------:R-:W-:Y:S01]  /*6190*/  @!P1 IMAD.IADD R25, R25, 0x1, -R2 ;  /* 0x0000000119199824 */ /* 0x000fe200078e0a02 */
[----:B------:R-:W-:Y:S01]  /*61a0*/  ISETP.GT.U32.AND P1, PT, R2, R22, PT ;  /* 0x000000160200720c */ /* 0x000fe20003f24070 */
[----:B------:R-:W-:Y:S01]  /*61b0*/  @!P6 IMAD.MOV R242, RZ, RZ, -R242 ;  /* 0x000000fffff2e224 */ /* 0x000fe200078e0af2 */
[----:B------:R-:W-:Y:S01]  /*61c0*/  ISETP.GE.AND P6, PT, R9, RZ, PT ;  /* 0x000000ff0900720c */ /* 0x000fe20003fc6270 */
[----:B------:R-:W-:-:S04]  /*61d0*/  IMAD.HI.U32 R9, R3, R18, RZ ;  /* 0x0000001203097227 */ /* 0x000fc800078e00ff */
[--C-:B------:R-:W-:Y:S02]  /*61e0*/  @!P5 IMAD.IADD R252, R252, 0x1, -R2.reuse ;  /* 0x00000001fcfcd824 */ /* 0x100fe400078e0a02 */
[--C-:B------:R-:W-:Y:S01]  /*61f0*/  @!P4 IMAD.IADD R7, R7, 0x1, -R2.reuse ;  /* 0x000000010707c824 */ /* 0x100fe200078e0a02 */
[----:B------:R-:W-:Y:S01]  /*6200*/  ISETP.GE.AND P4, PT, R12, RZ, PT ;  /* 0x000000ff0c00720c */ /* 0x000fe20003f86270 */
[----:B------:R-:W-:Y:S01]  /*6210*/  IMAD.MOV R9, RZ, RZ, -R9 ;  /* 0x000000ffff097224 */ /* 0x000fe200078e0a09 */
[----:B------:R-:W-:Y:S01]  /*6220*/  LOP3.LUT R12, R4, 0x1a, RZ, 0xfc, !PT ;  /* 0x0000001a040c7812 */ /* 0x000fe200078efcff */
[----:B------:R-:W-:Y:S01]  /*6230*/  @!P1 IMAD.IADD R22, R22, 0x1, -R2 ;  /* 0x0000000116169824 */ /* 0x000fe200078e0a02 */
        /* <DEDUP_REMOVED lines=9> */
[----:B------:R-:W-:Y:S01]  /*62d0*/  @!P1 IMAD.IADD R23, R23, 0x1, -R2 ;  /* 0x0000000117179824 */ /* 0x000fe200078e0a02 */
[C---:B------:R-:W-:Y:S01]  /*62e0*/  ISETP.GT.U32.AND P1, PT, R2.reuse, R18, PT ;  /* 0x000000120200720c */ /* 0x040fe20003f24070 */
[----:B------:R-:W-:Y:S02]  /*62f0*/  IMAD R16, R2, R11, R16 ;  /* 0x0000000b02107224 */ /* 0x000fe400078e0210 */
[----:B------:R-:W-:Y:S02]  /*6300*/  IMAD.MOV R11, RZ, RZ, -R6 ;  /* 0x000000ffff0b7224 */ /* 0x000fe400078e0a06 */
[----:B------:R-:W-:Y:S01]  /*6310*/  @!P5 IMAD.IADD R252, R252, 0x1, -R2 ;  /* 0x00000001fcfcd824 */ /* 0x000fe200078e0a02 */
[----:B------:R-:W-:Y:S01]  /*6320*/  ISETP.GE.AND P5, PT, R8, RZ, PT ;  /* 0x000000ff0800720c */ /* 0x000fe20003fa6270 */
[----:B------:R-:W-:Y:S02]  /*6330*/  IMAD R14, R2, R11, R14 ;  /* 0x0000000b020e7224 */ /* 0x000fe400078e020e */
[----:B------:R-:W-:-:S04]  /*6340*/  IMAD.HI.U32 R8, R3, R20, RZ ;  /* 0x0000001403087227 */ /* 0x000fc800078e00ff */
[--C-:B------:R-:W-:Y:S01]  /*6350*/  @!P6 IMAD.IADD R22, R22, 0x1, -R2.reuse ;  /* 0x000000011616e824 */ /* 0x100fe200078e0a02 */
[----:B------:R-:W-:Y:S01]  /*6360*/  ISETP.GT.U32.AND P6, PT, R2, R16, PT ;  /* 0x000000100200720c */ /* 0x000fe20003fc4070 */
[----:B------:R-:W-:Y:S01]  /*6370*/  @!P1 IMAD.IADD R18, R18, 0x1, -R2 ;  /* 0x0000000112129824 */ /* 0x000fe200078e0a02 */
[----:B------:R-:W-:Y:S01]  /*6380*/  ISETP.GT.U32.AND P1, PT, R2, R14, PT ;  /* 0x0000000e0200720c */ /* 0x000fe20003f24070 */
[----:B------:R-:W-:Y:S02]  /*6390*/  IMAD.MOV R15, RZ, RZ, -R8 ;  /* 0x000000ffff0f7224 */ /* 0x000fe400078e0a08 */
[----:B------:R-:W-:-:S04]  /*63a0*/  IMAD.HI.U32 R8, R3, R132, RZ ;  /* 0x0000008403087227 */ /* 0x000fc800078e00ff */
[----:B------:R-:W-:Y:S01]  /*63b0*/  IMAD.MOV R11, RZ, RZ, -R8 ;  /* 0x000000ffff0b7224 */ /* 0x000fe200078e0a08 */
[----:B------:R-:W-:Y:S01]  /*63c0*/  IABS R8, R37 ;  /* 0x0000002500087213 */ /* 0x000fe20000000000 */
[----:B------:R-:W-:-:S04]  /*63d0*/  IMAD.HI.U32 R9, R3, R134, RZ ;  /* 0x0000008603097227 */ /* 0x000fc800078e00ff */
[----:B------:R-:W-:Y:S02]  /*63e0*/  IMAD R132, R2, R11, R132 ;  /* 0x0000000b02847224 */ /* 0x000fe400078e0284 */
[--C-:B------:R-:W-:Y:S02]  /*63f0*/  @!P6 IMAD.IADD R16, R16, 0x1, -R2.reuse ;  /* 0x000000011010e824 */ /* 0x100fe400078e0a02 */
[----:B------:R-:W-:Y:S01]  /*6400*/  @!P1 IMAD.IADD R14, R14, 0x1, -R2 ;  /* 0x000000010e0e9824 */ /* 0x000fe200078e0a02 */
[C---:B------:R-:W-:Y:S01]  /*6410*/  ISETP.GT.U32.AND P6, PT, R2.reuse, R132, PT ;  /* 0x000000840200720c */ /* 0x040fe20003fc4070 */
[----:B------:R-:W-:Y:S01]  /*6420*/  IMAD.MOV R9, RZ, RZ, -R9 ;  /* 0x000000ffff097224 */ /* 0x000fe200078e0a09 */
[----:B------:R-:W-:Y:S01]  /*6430*/  ISETP.GT.U32.AND P1, PT, R2, R18, PT ;  /* 0x000000120200720c */ /* 0x000fe20003f24070 */
[----:B------:R-:W-:Y:S01]  /*6440*/  @!P2 IMAD.MOV R252, RZ, RZ, -R252 ;  /* 0x000000fffffca224 */ /* 0x000fe200078e0afc */
[----:B------:R-:W-:Y:S01]  /*6450*/  ISETP.GE.AND P2, PT, R10, RZ, PT ;  /* 0x000000ff0a00720c */ /* 0x000fe20003f46270 */
[----:B------:R-:W-:-:S04]  /*6460*/  IMAD.HI.U32 R10, R3, R130, RZ ;  /* 0x00000082030a7227 */ /* 0x000fc800078e00ff */
[C---:B------:R-:W-:Y:S02]  /*6470*/  IMAD R134, R2.reuse, R9, R134 ;  /* 0x0000000902867224 */ /* 0x040fe400078e0286 */
[----:B------:R-:W-:Y:S02]  /*6480*/  VIADD R6, R5, 0xe ;  /* 0x0000000e05067836 */ /* 0x000fe40000000000 */
[----:B------:R-:W-:Y:S02]  /*6490*/  IMAD R20, R2, R15, R20 ;  /* 0x0000000f02147224 */ /* 0x000fe400078e0214 */
[----:B------:R-:W-:Y:S01]  /*64a0*/  IMAD.MOV R15, RZ, RZ, -R10 ;  /* 0x000000ffff0f7224 */ /* 0x000fe200078e0a0a */
[----:B------:R-:W-:Y:S01]  /*64b0*/  IABS R10, R6 ;  /* 0x00000006000a7213 */ /* 0x000fe20000000000 */
[--C-:B------:R-:W-:Y:S01]  /*64c0*/  @!P6 IMAD.IADD R132, R132, 0x1, -R2.reuse ;  /* 0x000000018484e824 */ /* 0x100fe200078e0a02 */
[----:B------:R-:W-:Y:S01]  /*64d0*/  ISETP.GE.AND P6, PT, R6, RZ, PT ;  /* 0x000000ff0600720c */ /* 0x000fe20003fc6270 */
[----:B------:R-:W-:Y:S01]  /*64e0*/  @!P1 IMAD.IADD R18, R18, 0x1, -R2 ;  /* 0x0000000112129824 */ /* 0x000fe200078e0a02 */
[C---:B------:R-:W-:Y:S01]  /*64f0*/  ISETP.GT.U32.AND P1, PT, R2.reuse, R134, PT ;  /* 0x000000860200720c */ /* 0x040fe20003f24070 */
[----:B------:R-:W-:Y:S01]  /*6500*/  IMAD.HI.U32 R6, R3, R128, RZ ;  /* 0x0000008003067227 */ /* 0x000fe200078e00ff */
[----:B------:R-:W-:-:S03]  /*6510*/  ISETP.GT.U32.AND P0, PT, R2, R20, PT ;  /* 0x000000140200720c */ /* 0x000fc60003f04070 */
[----:B------:R-:W-:Y:S02]  /*6520*/  IMAD.MOV.U32 R5, RZ, RZ, R7 ;  /* 0x000000ffff057224 */ /* 0x000fe400078e0007 */
[----:B------:R-:W-:Y:S02]  /*6530*/  IMAD.MOV R7, RZ, RZ, -R6 ;  /* 0x000000ffff077224 */ /* 0x000fe400078e0a06 */
[----:B------:R-:W-:-:S04]  /*6540*/  IMAD.HI.U32 R6, R3, R8, RZ ;  /* 0x0000000803067227 */ /* 0x000fc800078e00ff */
[----:B------:R-:W-:Y:S02]  /*6550*/  IMAD R128, R2, R7, R128 ;  /* 0x0000000702807224 */ /* 0x000fe400078e0280 */
[----:B------:R-:W-:Y:S02]  /*6560*/  @!P1 IMAD.IADD R134, R134, 0x1, -R2 ;  /* 0x0000000186869824 */ /* 0x000fe400078e0a02 */
[----:B------:R-:W-:Y:S01]  /*6570*/  @!P2 IMAD.MOV R23, RZ, RZ, -R23 ;  /* 0x000000ffff17a224 */ /* 0x000fe200078e0a17 */
[C---:B------:R-:W-:Y:S01]  /*6580*/  ISETP.GT.U32.AND P1, PT, R2.reuse, R128, PT ;  /* 0x000000800200720c */ /* 0x040fe20003f24070 */
[----:B------:R-:W-:Y:S01]  /*6590*/  IMAD.HI.U32 R7, R3, R10, RZ ;  /* 0x0000000a03077227 */ /* 0x000fe200078e00ff */
[----:B------:R-:W-:-:S03]  /*65a0*/  ISETP.GT.U32.AND P2, PT, R2, R16, PT ;  /* 0x000000100200720c */ /* 0x000fc60003f44070 */
[----:B------:R-:W-:Y:S02]  /*65b0*/  IMAD.MOV R9, RZ, RZ, -R6 ;  /* 0x000000ffff097224 */ /* 0x000fe400078e0a06 */
[----:B------:R-:W-:Y:S02]  /*65c0*/  @!P0 IMAD.IADD R20, R20, 0x1, -R2 ;  /* 0x0000000114148824 */ /* 0x000fe400078e0a02 */
[----:B------:R-:W-:Y:S02]  /*65d0*/  IMAD.MOV R11, RZ, RZ, -R7 ;  /* 0x000000ffff0b7224 */ /* 0x000fe400078e0a07 */
[C---:B------:R-:W-:Y:S01]  /*65e0*/  IMAD R7, R2.reuse, R9, R8 ;  /* 0x0000000902077224 */ /* 0x040fe200078e0208 */
[C---:B------:R-:W-:Y:S01]  /*65f0*/  ISETP.GT.U32.AND P0, PT, R2.reuse, R20, PT ;  /* 0x000000140200720c */ /* 0x040fe20003f04070 */
[----:B------:R-:W-:Y:S01]  /*6600*/  @!P3 IMAD.MOV R5, RZ, RZ, -R5 ;  /* 0x000000ffff05b224 */ /* 0x000fe200078e0a05 */
[C---:B------:R-:W-:Y:S01]  /*6610*/  ISETP.GT.U32.AND P3, PT, R2.reuse, R14, PT ;  /* 0x0000000e0200720c */ /* 0x040fe20003f64070 */
[----:B------:R-:W-:Y:S01]  /*6620*/  @!P4 IMAD.MOV R22, RZ, RZ, -R22 ;  /* 0x000000ffff16c224 */ /* 0x000fe200078e0a16 */
[C---:B------:R-:W-:Y:S01]  /*6630*/  ISETP.GT.U32.AND P4, PT, R2.reuse, R132, PT ;  /* 0x000000840200720c */ /* 0x040fe20003f84070 */
[----:B------:R-:W-:-:S02]  /*6640*/  IMAD R130, R2, R15, R130 ;  /* 0x0000000f02827224 */ /* 0x000fc400078e0282 */
[--C-:B------:R-:W-:Y:S01]  /*6650*/  @!P1 IMAD.IADD R128, R128, 0x1, -R2.reuse ;  /* 0x0000000180809824 */ /* 0x100fe200078e0a02 */
[----:B------:R-:W-:Y:S01]  /*6660*/  ISETP.GT.U32.AND P1, PT, R2, R7, PT ;  /* 0x000000070200720c */ /* 0x000fe20003f24070 */
[----:B------:R-:W-:Y:S01]  /*6670*/  @!P2 IMAD.IADD R16, R16, 0x1, -R2 ;  /* 0x000000011010a824 */ /* 0x000fe200078e0a02 */
[C---:B------:R-:W-:Y:S01]  /*6680*/  ISETP.GT.U32.AND P2, PT, R2.reuse, R130, PT ;  /* 0x000000820200720c */ /* 0x040fe20003f44070 */
[----:B------:R-:W-:Y:S02]  /*6690*/  IMAD R6, R2, R11, R10 ;  /* 0x0000000b02067224 */ /* 0x000fe400078e020a */
[--C-:B------:R-:W-:Y:S01]  /*66a0*/  @!P0 IMAD.IADD R20, R20, 0x1, -R2.reuse ;  /* 0x0000000114148824 */ /* 0x100fe200078e0a02 */
[----:B------:R-:W-:Y:S01]  /*66b0*/  ISETP.GE.AND P0, PT, R17, RZ, PT ;  /* 0x000000ff1100720c */ /* 0x000fe20003f06270 */
[--C-:B------:R-:W-:Y:S01]  /*66c0*/  @!P3 IMAD.IADD R14, R14, 0x1, -R2.reuse ;  /* 0x000000010e0eb824 */ /* 0x100fe200078e0a02 */
[----:B------:R-:W-:Y:S01]  /*66d0*/  ISETP.GE.AND P3, PT, R27, RZ, PT ;  /* 0x000000ff1b00720c */ /* 0x000fe20003f66270 */
[----:B------:R-:W-:Y:S01]  /*66e0*/  @!P4 IMAD.IADD R132, R132, 0x1, -R2 ;  /* 0x000000018484c824 */ /* 0x000fe200078e0a02 */
[----:B------:R-:W-:Y:S01]  /*66f0*/  ISETP.GE.AND P4, PT, R12, RZ, PT ;  /* 0x000000ff0c00720c */ /* 0x000fe20003f86270 */
[----:B------:R-:W-:Y:S01]  /*6700*/  @!P5 IMAD.MOV R18, RZ, RZ, -R18 ;  /* 0x000000ffff12d224 */ /* 0x000fe200078e0a12 */
[----:B------:R-:W-:Y:S01]  /*6710*/  IABS R12, R39 ;  /* 0x00000027000c7213 */ /* 0x000fe20000000000 */
[--C-:B------:R-:W-:Y:S01]  /*6720*/  @!P1 IMAD.IADD R7, R7, 0x1, -R2.reuse ;  /* 0x0000000107079824 */ /* 0x100fe200078e0a02 */
[----:B------:R-:W-:Y:S01]  /*6730*/  ISETP.GT.U32.AND P1, PT, R2, R6, PT ;  /* 0x000000060200720c */ /* 0x000fe20003f24070 */
[----:B------:R-:W-:Y:S01]  /*6740*/  @!P2 IMAD.IADD R130, R130, 0x1, -R2 ;  /* 0x000000018282a824 */ /* 0x000fe200078e0a02 */
[----:B------:R-:W-:Y:S01]  /*6750*/  ISETP.GE.AND P2, PT, R29, RZ, PT ;  /* 0x000000ff1d00720c */ /* 0x000fe20003f46270 */
[----:B------:R-:W-:Y:S01]  /*6760*/  IMAD.HI.U32 R8, R3, R12, RZ ;  /* 0x0000000c03087227 */ /* 0x000fe200078e00ff */
[----:B------:R-:W-:-:S02]  /*6770*/  LOP3.LUT R29, R4, 0xa, RZ, 0xfc, !PT ;  /* 0x0000000a041d7812 */ /* 0x000fc400078efcff */
[----:B------:R-:W-:Y:S01]  /*6780*/  IABS R17, R41 ;  /* 0x0000002900117213 */ /* 0x000fe20000000000 */
[----:B------:R-:W-:Y:S01]  /*6790*/  IMAD.MOV R11, RZ, RZ, -R8 ;  /* 0x000000ffff0b7224 */ /* 0x000fe200078e0a08 */
[----:B------:R-:W-:Y:S01]  /*67a0*/  IABS R15, R29 ;  /* 0x0000001d000f7213 */ /* 0x000fe20000000000 */
[----:B------:R-:W-:Y:S01]  /*67b0*/  @!P3 IMAD.MOV R16, RZ, RZ, -R16 ;  /* 0x000000ffff10b224 */ /* 0x000fe200078e0a10 */
[C---:B------:R-:W-:Y:S01]  /*67c0*/  ISETP.GT.U32.AND P3, PT, R2.reuse, R128, PT ;  /* 0x000000800200720c */ /* 0x040fe20003f64070 */
[C---:B------:R-:W-:Y:S02]  /*67d0*/  IMAD R8, R2.reuse, R11, R12 ;  /* 0x0000000b02087224 */ /* 0x040fe400078e020c */
[----:B------:R-:W-:Y:S01]  /*67e0*/  @!P0 IMAD.MOV R20, RZ, RZ, -R20 ;  /* 0x000000ffff148224 */ /* 0x000fe200078e0a14 */
[----:B------:R-:W-:Y:S01]  /*67f0*/  ISETP.GT.U32.AND P0, PT, R2, R134, PT ;  /* 0x000000860200720c */ /* 0x000fe20003f04070 */
[----:B------:R-:W-:-:S04]  /*6800*/  IMAD.HI.U32 R9, R3, R15, RZ ;  /* 0x0000000f03097227 */ /* 0x000fc800078e00ff */
[----:B------:R-:W-:-:S04]  /*6810*/  IMAD.HI.U32 R11, R3, R126, RZ ;  /* 0x0000007e030b7227 */ /* 0x000fc800078e00ff */
[----:B------:R-:W-:Y:S01]  /*6820*/  @!P1 IMAD.IADD R6, R6, 0x1, -R2 ;  /* 0x0000000106069824 */ /* 0x000fe200078e0a02 */
[----:B------:R-:W-:Y:S01]  /*6830*/  ISETP.GT.U32.AND P1, PT, R2, R130, PT ;  /* 0x000000820200720c */ /* 0x000fe20003f24070 */
[----:B------:R-:W-:-:S03]  /*6840*/  IMAD.HI.U32 R10, R3, R17, RZ ;  /* 0x00000011030a7227 */ /* 0x000fc600078e00ff */
[----:B------:R-:W-:Y:S01]  /*6850*/  ISETP.GT.U32.AND P5, PT, R2, R6, PT ;  /* 0x000000060200720c */ /* 0x000fe20003fa4070 */
[----:B------:R-:W-:Y:S01]  /*6860*/  IMAD.MOV R12, RZ, RZ, -R9 ;  /* 0x000000ffff0c7224 */ /* 0x000fe200078e0a09 */
[----:B------:R-:W-:Y:S01]  /*6870*/  LOP3.LUT R9, R4, 0x2, RZ, 0xfc, !PT ;  /* 0x0000000204097812 */ /* 0x000fe200078efcff */
[----:B------:R-:W-:Y:S02]  /*6880*/  IMAD.MOV R11, RZ, RZ, -R11 ;  /* 0x000000ffff0b7224 */ /* 0x000fe400078e0a0b */
[----:B------:R-:W-:Y:S01]  /*6890*/  IMAD.MOV R27, RZ, RZ, -R10 ;  /* 0x000000ffff1b7224 */ /* 0x000fe200078e0a0a */
[----:B------:R-:W-:Y:S01]  /*68a0*/  IABS R122, R9 ;  /* 0x00000009007a7213 */ /* 0x000fe20000000000 */
[C---:B------:R-:W-:Y:S02]  /*68b0*/  IMAD R126, R2.reuse, R11, R126 ;  /* 0x0000000b027e7224 */ /* 0x040fe400078e027e */
[C---:B------:R-:W-:Y:S02]  /*68c0*/  IMAD R10, R2.reuse, R12, R15 ;  /* 0x0000000c020a7224 */ /* 0x040fe400078e020f */
[----:B------:R-:W-:-:S02]  /*68d0*/  IMAD R12, R2, R27, R17 ;  /* 0x0000001b020c7224 */ /* 0x000fc400078e0211 */
[----:B------:R-:W-:Y:S01]  /*68e0*/  @!P4 IMAD.MOV R14, RZ, RZ, -R14 ;  /* 0x000000ffff0ec224 */ /* 0x000fe200078e0a0e */
[----:B------:R-:W-:Y:S01]  /*68f0*/  ISETP.GT.U32.AND P4, PT, R2, R7, PT ;  /* 0x000000070200720c */ /* 0x000fe20003f84070 */
[----:B------:R-:W-:-:S04]  /*6900*/  IMAD.HI.U32 R4, R3, R124, RZ ;  /* 0x0000007c03047227 */ /* 0x000fc800078e00ff */
[----:B------:R-:W-:Y:S01]  /*6910*/  @!P3 IMAD.IADD R128, R128, 0x1, -R2 ;  /* 0x000000018080b824 */ /* 0x000fe200078e0a02 */
[C---:B------:R-:W-:Y:S01]  /*6920*/  ISETP.GT.U32.AND P3, PT, R2.reuse, R126, PT ;  /* 0x0000007e0200720c */ /* 0x040fe20003f64070 */
[----:B------:R-:W-:Y:S01]  /*6930*/  @!P2 IMAD.MOV R132, RZ, RZ, -R132 ;  /* 0x000000ffff84a224 */ /* 0x000fe200078e0a84 */
[----:B------:R-:W-:Y:S01]  /*6940*/  ISETP.GT.U32.AND P2, PT, R2, R8, PT ;  /* 0x000000080200720c */ /* 0x000fe20003f44070 */
[----:B------:R-:W-:Y:S01]  /*6950*/  @!P0 IMAD.IADD R134, R134, 0x1, -R2 ;  /* 0x0000000186868824 */ /* 0x000fe200078e0a02 */
[----:B------:R-:W-:Y:S01]  /*6960*/  ISETP.GT.U32.AND P0, PT, R2, R10, PT ;  /* 0x0000000a0200720c */ /* 0x000fe20003f04070 */
[----:B------:R-:W-:-:S04]  /*6970*/  IMAD.HI.U32 R3, R3, R122, RZ ;  /* 0x0000007a03037227 */ /* 0x000fc800078e00ff */
[----:B------:R-:W-:Y:S01]  /*6980*/  @!P1 IMAD.IADD R130, R130, 0x1, -R2 ;  /* 0x0000000182829824 */ /* 0x000fe200078e0a02 */
[C---:B------:R-:W-:Y:S01]  /*6990*/  ISETP.GT.U32.AND P1, PT, R2.reuse, R12, PT ;  /* 0x0000000c0200720c */ /* 0x040fe20003f24070 */
[----:B------:R-:W-:Y:S02]  /*69a0*/  IMAD.MOV R11, RZ, RZ, -R4 ;  /* 0x000000ffff0b7224 */ /* 0x000fe400078e0a04 */
[----:B------:R-:W-:Y:S02]  /*69b0*/  IMAD.MOV R3, RZ, RZ, -R3 ;  /* 0x000000ffff037224 */ /* 0x000fe400078e0a03 */
[C---:B------:R-:W-:Y:S02]  /*69c0*/  IMAD R124, R2.reuse, R11, R124 ;  /* 0x0000000b027c7224 */ /* 0x040fe400078e027c */
[C---:B------:R-:W-:Y:S02]  /*69d0*/  IMAD R122, R2.reuse, R3, R122 ;  /* 0x00000003027a7224 */ /* 0x040fe400078e027a */
[--C-:B------:R-:W-:Y:S01]  /*69e0*/  @!P4 IMAD.IADD R7, R7, 0x1, -R2.reuse ;  /* 0x000000010707c824 */ /* 0x100fe200078e0a02 */
[----:B------:R-:W-:Y:S01]  /*69f0*/  ISETP.GT.U32.AND P4, PT, R2, R124, PT ;  /* 0x0000007c0200720c */ /* 0x000fe20003f84070 */
[--C-:B------:R-:W-:Y:S01]  /*6a00*/  @!P3 IMAD.IADD R126, R126, 0x1, -R2.reuse ;  /* 0x000000017e7eb824 */ /* 0x100fe200078e0a02 */
[----:B------:R-:W-:Y:S01]  /*6a10*/  ISETP.GT.U32.AND P3, PT, R2, R122, PT ;  /* 0x0000007a0200720c */ /* 0x000fe20003f64070 */
[--C-:B------:R-:W-:Y:S01]  /*6a20*/  @!P5 IMAD.IADD R6, R6, 0x1, -R2.reuse ;  /* 0x000000010606d824 */ /* 0x100fe200078e0a02 */
[----:B------:R-:W-:Y:S01]  /*6a30*/  ISETP.GE.AND P5, PT, R31, RZ, PT ;  /* 0x000000ff1f00720c */ /* 0x000fe20003fa6270 */
[--C-:B------:R-:W-:Y:S01]  /*6a40*/  @!P2 IMAD.IADD R8, R8, 0x1, -R2.reuse ;  /* 0x000000010808a824 */ /* 0x100fe200078e0a02 */
[----:B------:R-:W-:Y:S01]  /*6a50*/  ISETP.GE.AND P2, PT, R33, RZ, PT ;  /* 0x000000ff2100720c */ /* 0x000fe20003f46270 */
[--C-:B------:R-:W-:Y:S01]  /*6a60*/  @!P0 IMAD.IADD R10, R10, 0x1, -R2.reuse ;  /* 0x000000010a0a8824 */ /* 0x100fe200078e0a02 */
[----:B------:R-:W-:Y:S01]  /*6a70*/  ISETP.GE.AND P0, PT, R35, RZ, PT ;  /* 0x000000ff2300720c */ /* 0x000fe20003f06270 */
[----:B------:R-:W-:Y:S01]  /*6a80*/  @!P1 IMAD.IADD R12, R12, 0x1, -R2 ;  /* 0x000000010c0c9824 */ /* 0x000fe200078e0a02 */
[----:B------:R-:W-:Y:S01]  /*6a90*/  ISETP.GE.AND P1, PT, R37, RZ, PT ;  /* 0x000000ff2500720c */ /* 0x000fe20003f26270 */
[----:B------:R-:W-:-:S02]  /*6aa0*/  IMAD.MOV.U32 R4, RZ, RZ, R7 ;  /* 0x000000ffff047224 */ /* 0x000fc400078e0007 */
[--C-:B------:R-:W-:Y:S01]  /*6ab0*/  @!P4 IMAD.IADD R124, R124, 0x1, -R2.reuse ;  /* 0x000000017c7cc824 */ /* 0x100fe200078e0a02 */
[----:B------:R-:W-:Y:S01]  /*6ac0*/  ISETP.GT.U32.AND P4, PT, R2, R8, PT ;  /* 0x000000080200720c */ /* 0x000fe20003f84070 */
[----:B------:R-:W-:Y:S02]  /*6ad0*/  @!P3 IMAD.IADD R122, R122, 0x1, -R2 ;  /* 0x000000017a7ab824 */ /* 0x000fe400078e0a02 */
[----:B------:R-:W-:Y:S01]  /*6ae0*/  @!P5 IMAD.MOV R134, RZ, RZ, -R134 ;  /* 0x000000ffff86d224 */ /* 0x000fe200078e0a86 */
[C---:B------:R-:W-:Y:S01]  /*6af0*/  ISETP.GT.U32.AND P5, PT, R2.reuse, R126, PT ;  /* 0x0000007e0200720c */ /* 0x040fe20003fa4070 */
[----:B------:R-:W-:Y:S01]  /*6b00*/  @!P2 IMAD.MOV R130, RZ, RZ, -R130 ;  /* 0x000000ffff82a224 */ /* 0x000fe200078e0a82 */
[C---:B------:R-:W-:Y:S01]  /*6b10*/  ISETP.GT.U32.AND P2, PT, R2.reuse, R10, PT ;  /* 0x0000000a0200720c */ /* 0x040fe20003f44070 */
[----:B------:R-:W-:Y:S01]  /*6b20*/  @!P0 IMAD.MOV R128, RZ, RZ, -R128 ;  /* 0x000000ffff808224 */ /* 0x000fe200078e0a80 */
[C---:B------:R-:W-:Y:S01]  /*6b30*/  ISETP.GT.U32.AND P0, PT, R2.reuse, R12, PT ;  /* 0x0000000c0200720c */ /* 0x040fe20003f04070 */
[----:B------:R-:W-:Y:S01]  /*6b40*/  @!P1 IMAD.MOV R4, RZ, RZ, -R4 ;  /* 0x000000ffff049224 */ /* 0x000fe200078e0a04 */
[C---:B------:R-:W-:Y:S01]  /*6b50*/  ISETP.GT.U32.AND P1, PT, R2.reuse, R124, PT ;  /* 0x0000007c0200720c */ /* 0x040fe20003f24070 */
[----:B------:R-:W-:Y:S01]  /*6b60*/  @!P6 IMAD.MOV R6, RZ, RZ, -R6 ;  /* 0x000000ffff06e224 */ /* 0x000fe200078e0a06 */
[----:B------:R-:W-:Y:S01]  /*6b70*/  ISETP.GT.U32.AND P3, PT, R2, R122, PT ;  /* 0x0000007a0200720c */ /* 0x000fe20003f64070 */
[----:B------:R-:W-:Y:S01]  /*6b80*/  @!P4 IMAD.IADD R8, R8, 0x1, -R2 ;  /* 0x000000010808c824 */ /* 0x000fe200078e0a02 */
[----:B------:R-:W-:-:S02]  /*6b90*/  ISETP.GE.AND P6, PT, R39, RZ, PT ;  /* 0x000000ff2700720c */ /* 0x000fc40003fc6270 */
[----:B------:R-:W-:Y:S01]  /*6ba0*/  ISETP.GE.AND P4, PT, R29, RZ, PT ;  /* 0x000000ff1d00720c */ /* 0x000fe20003f86270 */
[--C-:B------:R-:W-:Y:S01]  /*6bb0*/  @!P5 IMAD.IADD R126, R126, 0x1, -R2.reuse ;  /* 0x000000017e7ed824 */ /* 0x100fe200078e0a02 */
[----:B------:R-:W-:Y:S01]  /*6bc0*/  ISETP.GE.AND P5, PT, R45, RZ, PT ;  /* 0x000000ff2d00720c */ /* 0x000fe20003fa6270 */
[--C-:B------:R-:W-:Y:S01]  /*6bd0*/  @!P2 IMAD.IADD R10, R10, 0x1, -R2.reuse ;  /* 0x000000010a0aa824 */ /* 0x100fe200078e0a02 */
[----:B------:R-:W-:Y:S01]  /*6be0*/  ISETP.GE.AND P2, PT, R41, RZ, PT ;  /* 0x000000ff2900720c */ /* 0x000fe20003f46270 */
[--C-:B------:R-:W-:Y:S01]  /*6bf0*/  @!P0 IMAD.IADD R12, R12, 0x1, -R2.reuse ;  /* 0x000000010c0c8824 */ /* 0x100fe200078e0a02 */
[----:B------:R-:W-:Y:S01]  /*6c00*/  ISETP.GE.AND P0, PT, R43, RZ, PT ;  /* 0x000000ff2b00720c */ /* 0x000fe20003f06270 */
[--C-:B------:R-:W-:Y:S01]  /*6c10*/  @!P1 IMAD.IADD R124, R124, 0x1, -R2.reuse ;  /* 0x000000017c7c9824 */ /* 0x100fe200078e0a02 */
[----:B------:R-:W-:Y:S01]  /*6c20*/  ISETP.GE.AND P1, PT, R9, RZ, PT ;  /* 0x000000ff0900720c */ /* 0x000fe20003f26270 */
[----:B------:R-:W-:Y:S01]  /*6c30*/  @!P3 IMAD.IADD R122, R122, 0x1, -R2 ;  /* 0x000000017a7ab824 */ /* 0x000fe200078e0a02 */
[----:B------:R-:W-:Y:S01]  /*6c40*/  ISETP.NE.AND P3, PT, R19, RZ, PT ;  /* 0x000000ff1300720c */ /* 0x000fe20003f65270 */
[----:B------:R-:W-:Y:S01]  /*6c50*/  IMAD R2, R47, UR14, RZ ;  /* 0x0000000e2f027c24 */ /* 0x000fe2000f8e02ff */
[----:B------:R-:W-:Y:S01]  /*6c60*/  LOP3.LUT R19, RZ, R19, RZ, 0x33, !PT ;  /* 0x00000013ff137212 */ /* 0x000fe200078e33ff */
[----:B------:R-:W-:Y:S01]  /*6c70*/  @!P6 IMAD.MOV R8, RZ, RZ, -R8 ;  /* 0x000000ffff08e224 */ /* 0x000fe200078e0a08 */
[----:B------:R-:W-:Y:S01]  /*6c80*/  USHF.L.U32 UR14, UR14, 0x6, URZ ;  /* 0x000000060e0e7899 */ /* 0x000fe2000800063f */
[----:B------:R-:W-:Y:S01]  /*6c90*/  @!P4 IMAD.MOV R10, RZ, RZ, -R10 ;  /* 0x000000ffff0ac224 */ /* 0x000fe200078e0a0a */
[C---:B------:R-:W-:Y:S01]  /*6ca0*/  IADD3 R3, P6, R2.reuse, UR4, RZ ;  /* 0x0000000402037c10 */ /* 0x040fe2000ffde0ff */
[----:B------:R-:W-:Y:S01]  /*6cb0*/  @!P2 IMAD.MOV R12, RZ, RZ, -R12 ;  /* 0x000000ffff0ca224 */ /* 0x000fe200078e0a0c */
[C---:B------:R-:W-:Y:S01]  /*6cc0*/  SEL R121, R19.reuse, R24, !P3 ;  /* 0x0000001813797207 */ /* 0x040fe20005800000 */
[----:B------:R-:W-:Y:S01]  /*6cd0*/  @!P0 IMAD.MOV R126, RZ, RZ, -R126 ;  /* 0x000000ffff7e8224 */ /* 0x000fe200078e0a7e */
[----:B------:R-:W-:Y:S01]  /*6ce0*/  LEA.HI.X.SX32 R2, R2, UR5, 0x1, P6 ;  /* 0x0000000502027c11 */ /* 0x000fe2000b0f0eff */
[----:B------:R-:W-:Y:S01]  /*6cf0*/  @!P5 IMAD.MOV R124, RZ, RZ, -R124 ;  /* 0x000000ffff7cd224 */ /* 0x000fe200078e0a7c */
[----:B------:R-:W-:Y:S01]  /*6d00*/  ULDC UR5, c[0x0][0x240] ;  /* 0x0000900000057ab9 */ /* 0x000fe20000000800 */
[----:B------:R-:W-:Y:S01]  /*6d10*/  @!P1 IMAD.MOV R122, RZ, RZ, -R122 ;  /* 0x000000ffff7a9224 */ /* 0x000fe200078e0a7a */
[----:B------:R-:W-:Y:S01]  /*6d20*/  SEL R239, R19, R36, !P3 ;  /* 0x0000002413ef7207 */ /* 0x000fe20005800000 */
[----:B------:R-:W-:Y:S01]  /*6d30*/  IMAD R121, R121, UR5, RZ ;  /* 0x0000000579797c24 */ /* 0x000fe2000f8e02ff */
[C---:B------:R-:W-:Y:S01]  /*6d40*/  SEL R229, R19.reuse, R26, !P3 ;  /* 0x0000001a13e57207 */ /* 0x040fe20005800000 */
[----:B------:R-:W-:Y:S01]  /*6d50*/  ULDC UR4, c[0x0][0x234] ;  /* 0x00008d0000047ab9 */ /* 0x000fe20000000800 */
[----:B------:R-:W-:Y:S01]  /*6d60*/  SEL R231, R19, R28, !P3 ;  /* 0x0000001c13e77207 */ /* 0x000fe20005800000 */
[----:B------:R-:W-:Y:S01]  /*6d70*/  IMAD R239, R239, UR5, RZ ;  /* 0x00000005efef7c24 */ /* 0x000fe2000f8e02ff */
        /* <DEDUP_REMOVED lines=58> */
[C---:B------:R-:W-:Y:S01]  /*7120*/  SEL R118, R19.reuse, R118, !P3 ;  /* 0x0000007613767207 */ /* 0x040fe20005800000 */
        /* <DEDUP_REMOVED lines=39> */
[----:B------:R-:W-:Y:S01]  /*73a0*/  SEL R81, R19, R138, !P3 ;  /* 0x0000008a13517207 */ /* 0x000fe20005800000 */
        /* <DEDUP_REMOVED lines=149> */
[-C--:B------:R-:W-:Y:S01]  /*7d00*/  IADD3 R122, P4, R121, R3.reuse, RZ ;  /* 0x00000003797a7210 */ /* 0x080fe20007f9e0ff */
[----:B------:R-:W-:Y:S01]  /*7d10*/  IMAD R17, R17, UR5, RZ ;  /* 0x0000000511117c24 */ /* 0x000fe2000f8e02ff */
[-C--:B------:R-:W-:Y:S01]  /*7d20*/  IADD3 R240, P5, R239, R3.reuse, RZ ;  /* 0x00000003eff07210 */ /* 0x080fe20007fbe0ff */
[----:B------:R-:W-:Y:S01]  /*7d30*/  IMAD R19, R19, UR5, RZ ;  /* 0x0000000513137c24 */ /* 0x000fe2000f8e02ff */
[-C--:B------:R-:W-:Y:S01]  /*7d40*/  LEA.HI.X.SX32 R121, R121, R2.reuse, 0x1, P4 ;  /* 0x0000000279797211 */ /* 0x080fe200020f0eff */
[----:B------:R-:W-:Y:S01]  /*7d50*/  STL [R1+0x794], R122 ;  /* 0x0007947a01007387 */ /* 0x000fe20000100800 */
[-C--:B------:R-:W-:Y:S01]  /*7d60*/  IADD3 R230, P3, R229, R3.reuse, RZ ;  /* 0x00000003e5e67210 */ /* 0x080fe20007f7e0ff */
[----:B------:R-:W-:Y:S01]  /*7d70*/  IMAD R13, R13, UR4, RZ ;  /* 0x000000040d0d7c24 */ /* 0x000fe2000f8e02ff */
[-C--:B------:R-:W-:Y:S01]  /*7d80*/  LEA.HI.X.SX32 R239, R239, R2.reuse, 0x1, P5 ;  /* 0x00000002efef7211 */ /* 0x080fe200028f0eff */
[----:B------:R0:W-:Y:S01]  /*7d90*/  STL [R1+0x790], R121 ;  /* 0x0007907901007387 */ /* 0x0001e20000100800 */
[-C--:B------:R-:W-:Y:S01]  /*7da0*/  IADD3 R242, P4, R241, R3.reuse, RZ ;  /* 0x00000003f1f27210 */ /* 0x080fe20007f9e0ff */
[----:B------:R-:W-:Y:S01]  /*7db0*/  UIADD3 UR4, UR12, 0x4000, URZ ;  /* 0x000040000c047890 */ /* 0x000fe2000fffe03f */
[-C--:B------:R-:W-:Y:S01]  /*7dc0*/  LEA.HI.X.SX32 R229, R229, R2.reuse, 0x1, P3 ;  /* 0x00000002e5e57211 */ /* 0x080fe200018f0eff */
[----:B------:R-:W-:Y:S01]  /*7dd0*/  UMOV UR5, URZ ;  /* 0x0000003f00057c82 */ /* 0x000fe20008000000 */
[-C--:B------:R-:W-:Y:S01]  /*7de0*/  IADD3 R232, P2, R231, R3.reuse, RZ ;  /* 0x00000003e7e87210 */ /* 0x080fe20007f5e0ff */
[----:B------:R-:W-:Y:S01]  /*7df0*/  USHF.R.U32.HI UR13, URZ, 0x4, UR4 ;  /* 0x000000043f0d7899 */ /* 0x000fe20008011604 */
[-C--:B------:R-:W-:Y:S01]  /*7e00*/  IADD3 R244, P3, R243, R3.reuse, RZ ;  /* 0x00000003f3f47210 */ /* 0x080fe20007f7e0ff */
[----:B------:R-:W-:Y:S01]  /*7e10*/  IMAD.MOV.U32 R224, RZ, RZ, RZ ;  /* 0x000000ffffe07224 */ /* 0x000fe200078e00ff */
[-C--:B------:R-:W-:Y:S01]  /*7e20*/  IADD3 R234, P1, R233, R3.reuse, RZ ;  /* 0x00000003e9ea7210 */ /* 0x080fe20007f3e0ff */
[----:B------:R-:W-:Y:S01]  /*7e30*/  USGXT.U32 UR13, UR13, 0xe ;  /* 0x0000000e0d0d789a */ /* 0x000fe20008000000 */
[-C--:B0-----:R-:W-:Y:S01]  /*7e40*/  IADD3 R121, P5, R120, R3.reuse, RZ ;  /* 0x0000000378797210 */ /* 0x081fe20007fbe0ff */
[----:B------:R-:W-:Y:S01]  /*7e50*/  USHF.R.S32.HI UR15, URZ, 0x1f, UR14 ;  /* 0x0000001f3f0f7899 */ /* 0x000fe2000801140e */
[-C--:B------:R-:W-:Y:S01]  /*7e60*/  LEA.HI.X.SX32 R241, R241, R2.reuse, 0x1, P4 ;  /* 0x00000002f1f17211 */ /* 0x080fe200020f0eff */
[----:B------:R-:W-:Y:S01]  /*7e70*/  UIADD3 UR8, UP0, UR13, 0x2, URZ ;  /* 0x000000020d087890 */ /* 0x000fe2000ff1e03f */
[-C--:B------:R-:W-:Y:S01]  /*7e80*/  LEA.HI.X.SX32 R231, R231, R2.reuse, 0x1, P2 ;  /* 0x00000002e7e77211 */ /* 0x080fe200010f0eff */
[----:B------:R0:W-:Y:S01]  /*7e90*/  STL [R1+0x204], R121 ;  /* 0x0002047901007387 */ /* 0x0001e20000100800 */
[----:B------:R-:W-:Y:S01]  /*7ea0*/  IADD3 R122, P4, R119, R3, RZ ;  /* 0x00000003777a7210 */ /* 0x000fe20007f9e0ff */
[----:B------:R-:W-:Y:S01]  /*7eb0*/  UIADD3.X UR9, UR5, -0x7fffffe0, URZ, UP0, !UPT ;  /* 0x8000002005097890 */ /* 0x000fe200087fe43f */
[----:B------:R-:W-:-:S02]  /*7ec0*/  LEA.HI.X.SX32 R243, R243, R2, 0x1, P3 ;  /* 0x00000002f3f37211 */ /* 0x000fc400018f0eff */
[-C--:B------:R-:W-:Y:S01]  /*7ed0*/  IADD3 R246, P2, R245, R3.reuse, RZ ;  /* 0x00000003f5f67210 */ /* 0x080fe20007f5e0ff */
[----:B------:R1:W-:Y:S01]  /*7ee0*/  STL [R1+0x20c], R122 ;  /* 0x00020c7a01007387 */ /* 0x0003e20000100800 */
[-C--:B------:R-:W-:Y:S01]  /*7ef0*/  LEA.HI.X.SX32 R233, R233, R2.reuse, 0x1, P1 ;  /* 0x00000002e9e97211 */ /* 0x080fe200008f0eff */
[----:B------:R-:W-:Y:S01]  /*7f00*/  UIADD3.64 UR20, UR8, 0xfe, URZ ;  /* 0x000000fe08147897 */ /* 0x000fe2000fffe03f */
[-C--:B------:R-:W-:Y:S01]  /*7f10*/  IADD3 R236, P0, R235, R3.reuse, RZ ;  /* 0x00000003ebec7210 */ /* 0x080fe20007f1e0ff */
[----:B------:R-:W-:Y:S01]  /*7f20*/  UIADD3.64 UR24, UR8, 0x100, URZ ;  /* 0x0000010008187897 */ /* 0x000fe2000fffe03f */
[-C--:B0-----:R-:W-:Y:S02]  /*7f30*/  IADD3 R121, P3, R118, R3.reuse, RZ ;  /* 0x0000000376797210 */ /* 0x081fe40007f7e0ff */
[-C--:B------:R-:W-:Y:S02]  /*7f40*/  IADD3 R248, P1, R247, R3.reuse, RZ ;  /* 0x00000003f7f87210 */ /* 0x080fe40007f3e0ff */
[----:B------:R-:W-:Y:S01]  /*7f50*/  IADD3 R238, P6, R237, R3, RZ ;  /* 0x00000003edee7210 */ /* 0x000fe20007fde0ff */
[----:B------:R0:W-:Y:S01]  /*7f60*/  STL [R1+0x214], R121 ;  /* 0x0002147901007387 */ /* 0x0001e20000100800 */
[----:B------:R-:W-:-:S02]  /*7f70*/  LEA.HI.X.SX32 R245, R245, R2, 0x1, P2 ;  /* 0x00000002f5f57211 */ /* 0x000fc400010f0eff */
[-C--:B------:R-:W-:Y:S02]  /*7f80*/  LEA.HI.X.SX32 R235, R235, R2.reuse, 0x1, P0 ;  /* 0x00000002ebeb7211 */ /* 0x080fe400000f0eff */
[-C--:B-1----:R-:W-:Y:S02]  /*7f90*/  IADD3 R122, P2, R117, R3.reuse, RZ ;  /* 0x00000003757a7210 */ /* 0x082fe40007f5e0ff */
[-C--:B------:R-:W-:Y:S02]  /*7fa0*/  LEA.HI.X.SX32 R247, R247, R2.reuse, 0x1, P1 ;  /* 0x00000002f7f77211 */ /* 0x080fe400008f0eff */
[-C--:B------:R-:W-:Y:S01]  /*7fb0*/  IADD3 R250, P0, R249, R3.reuse, RZ ;  /* 0x00000003f9fa7210 */ /* 0x080fe20007f1e0ff */
[----:B------:R1:W-:Y:S01]  /*7fc0*/  STL [R1+0x21c], R122 ;  /* 0x00021c7a01007387 */ /* 0x0003e20000100800 */
[----:B------:R-:W-:Y:S02]  /*7fd0*/  LEA.HI.X.SX32 R237, R237, R2, 0x1, P6 ;  /* 0x00000002eded7211 */ /* 0x000fe400030f0eff */
[----:B0-----:R-:W-:-:S02]  /*7fe0*/  IADD3 R121, P1, R116, R3, RZ ;  /* 0x0000000374797210 */ /* 0x001fc40007f3e0ff */
[-C--:B------:R-:W-:Y:S02]  /*7ff0*/  IADD3 R252, P6, R251, R3.reuse, RZ ;  /* 0x00000003fbfc7210 */ /* 0x080fe40007fde0ff */
[-C--:B------:R-:W-:Y:S01]  /*8000*/  LEA.HI.X.SX32 R249, R249, R2.reuse, 0x1, P0 ;  /* 0x00000002f9f97211 */ /* 0x080fe200000f0eff */
[----:B------:R0:W-:Y:S01]  /*8010*/  STL [R1+0x224], R121 ;  /* 0x0002247901007387 */ /* 0x0001e20000100800 */
[-C--:B------:R-:W-:Y:S02]  /*8020*/  LEA.HI.X.SX32 R251, R251, R2.reuse, 0x1, P6 ;  /* 0x00000002fbfb7211 */ /* 0x080fe400030f0eff */
[----:B-1----:R-:W-:Y:S02]  /*8030*/  IADD3 R122, P0, R115, R3, RZ ;  /* 0x00000003737a7210 */ /* 0x002fe40007f1e0ff */
[-C--:B------:R-:W-:Y:S02]  /*8040*/  LEA.HI.X.SX32 R120, R120, R2.reuse, 0x1, P5 ;  /* 0x0000000278787211 */ /* 0x080fe400028f0eff */
[----:B------:R-:W-:Y:S01]  /*8050*/  LEA.HI.X.SX32 R117, R117, R2, 0x1, P2 ;  /* 0x0000000275757211 */ /* 0x000fe200010f0eff */
[----:B------:R1:W-:Y:S01]  /*8060*/  STL [R1+0x22c], R122 ;  /* 0x00022c7a01007387 */ /* 0x0003e20000100800 */
[----:B------:R-:W-:-:S02]  /*8070*/  LOP3.LUT R228, R163, 0x10, RZ, 0x3c, !PT ;  /* 0x00000010a3e47812 */ /* 0x000fc400078e3cff */
[CC--:B0-----:R-:W-:Y:S02]  /*8080*/  IADD3 R121, P6, R114.reuse, R3.reuse, RZ ;  /* 0x0000000372797210 */ /* 0x0c1fe40007fde0ff */
[----:B------:R-:W-:Y:S02]  /*8090*/  LOP3.LUT R226, R163, 0x30, RZ, 0x3c, !PT ;  /* 0x00000030a3e27812 */ /* 0x000fe400078e3cff */
[----:B------:R-:W-:Y:S01]  /*80a0*/  LEA.HI.X.SX32 R114, R114, R2, 0x1, P6 ;  /* 0x0000000272727211 */ /* 0x000fe200030f0eff */
[----:B------:R0:W-:Y:S01]  /*80b0*/  STL [R1+0x234], R121 ;  /* 0x0002347901007387 */ /* 0x0001e20000100800 */
[----:B-1----:R-:W-:-:S03]  /*80c0*/  IADD3 R122, P5, R113, R3, RZ ;  /* 0x00000003717a7210 */ /* 0x002fc60007fbe0ff */
[----:B------:R1:W-:Y:S04]  /*80d0*/  STL [R1+0x200], R120 ;  /* 0x0002007801007387 */ /* 0x0003e80000100800 */
[----:B------:R-:W-:Y:S01]  /*80e0*/  STL [R1+0x23c], R122 ;  /* 0x00023c7a01007387 */ /* 0x000fe20000100800 */
[-C--:B0-----:R-:W-:Y:S02]  /*80f0*/  LEA.HI.X.SX32 R121, R119, R2.reuse, 0x1, P4 ;  /* 0x0000000277797211 */ /* 0x081fe400020f0eff */
[----:B------:R-:W-:Y:S02]  /*8100*/  LEA.HI.X.SX32 R119, R118, R2, 0x1, P3 ;  /* 0x0000000276777211 */ /* 0x000fe400018f0eff */
[-C--:B-1----:R-:W-:Y:S01]  /*8110*/  IADD3 R120, P4, R112, R3.reuse, RZ ;  /* 0x0000000370787210 */ /* 0x082fe20007f9e0ff */
[----:B------:R-:W-:Y:S01]  /*8120*/  STL [R1+0x208], R121 ;  /* 0x0002087901007387 */ /* 0x000fe20000100800 */
[----:B------:R-:W-:-:S03]  /*8130*/  IADD3 R118, P3, R111, R3, RZ ;  /* 0x000000036f767210 */ /* 0x000fc60007f7e0ff */
[----:B------:R-:W-:Y:S01]  /*8140*/  STL [R1+0x244], R120 ;  /* 0x0002447801007387 */ /* 0x000fe20000100800 */
[----:B------:R-:W-:-:S03]  /*8150*/  LEA.HI.X.SX32 R111, R111, R2, 0x1, P3 ;  /* 0x000000026f6f7211 */ /* 0x000fc600018f0eff */
[----:B------:R0:W-:Y:S04]  /*8160*/  STL [R1+0x210], R119 ;  /* 0x0002107701007387 */ /* 0x0001e80000100800 */
[----:B------:R1:W-:Y:S04]  /*8170*/  STL [R1+0x24c], R118 ;  /* 0x00024c7601007387 */ /* 0x0003e80000100800 */
[----:B------:R2:W-:Y:S01]  /*8180*/  STL [R1+0x218], R117 ;  /* 0x0002187501007387 */ /* 0x0005e20000100800 */
[----:B0-----:R-:W-:Y:S02]  /*8190*/  IADD3 R119, P2, R110, R3, RZ ;  /* 0x000000036e777210 */ /* 0x001fe40007f5e0ff */
[----:B-1----:R-:W-:-:S03]  /*81a0*/  LEA.HI.X.SX32 R118, R116, R2, 0x1, P1 ;  /* 0x0000000274767211 */ /* 0x002fc600008f0eff */
[----:B------:R-:W-:Y:S01]  /*81b0*/  STL [R1+0x254], R119 ;  /* 0x0002547701007387 */ /* 0x000fe20000100800 */
[----:B------:R-:W-:Y:S02]  /*81c0*/  LEA.HI.X.SX32 R116, R115, R2, 0x1, P0 ;  /* 0x0000000273747211 */ /* 0x000fe400000f0eff */
[-C--:B--2---:R-:W-:Y:S01]  /*81d0*/  IADD3 R117, P1, R109, R3.reuse, RZ ;  /* 0x000000036d757210 */ /* 0x084fe20007f3e0ff */
        /* <DEDUP_REMOVED lines=14> */
[----:B------:R0:W-:Y:S01]  /*82c0*/  STL [R1+0x274], R114 ;  /* 0x0002747201007387 */ /* 0x0001e20000100800 */
[----:B------:R-:W-:-:S03]  /*82d0*/  LEA.HI.X.SX32 R105, R105, R2, 0x1, P4 ;  /* 0x0000000269697211 */ /* 0x000fc600020f0eff */
[----:B------:R1:W-:Y:S04]  /*82e0*/  STL [R1+0x240], R113 ;  /* 0x0002407101007387 */ /* 0x0003e80000100800 */
[----:B------:R2:W-:Y:S01]  /*82f0*/  STL [R1+0x27c], R112 ;  /* 0x00027c7001007387 */ /* 0x0005e20000100800 */
[----:B0-----:R-:W-:-:S03]  /*8300*/  CS2R R114, SRZ ;  /* 0x0000000000727805 */ /* 0x001fc6000001ff00 */
[----:B------:R0:W-:Y:S01]  /*8310*/  STL [R1+0x248], R111 ;  /* 0x0002486f01007387 */ /* 0x0001e20000100800 */
[----:B-1----:R-:W-:Y:S02]  /*8320*/  IADD3 R113, P3, R104, R3, RZ ;  /* 0x0000000368717210 */ /* 0x002fe40007f7e0ff */
[----:B--2---:R-:W-:-:S03]  /*8330*/  LEA.HI.X.SX32 R112, R110, R2, 0x1, P2 ;  /* 0x000000026e707211 */ /* 0x004fc600010f0eff */
[----:B------:R-:W-:Y:S01]  /*8340*/  STL [R1+0x284], R113 ;  /* 0x0002847101007387 */ /* 0x000fe20000100800 */
[----:B------:R-:W-:Y:S02]  /*8350*/  LEA.HI.X.SX32 R110, R109, R2, 0x1, P1 ;  /* 0x000000026d6e7211 */ /* 0x000fe400008f0eff */
[-C--:B0-----:R-:W-:Y:S01]  /*8360*/  IADD3 R111, P2, R103, R3.reuse, RZ ;  /* 0x00000003676f7210 */ /* 0x081fe20007f5e0ff */
[----:B------:R0:W-:Y:S01]  /*8370*/  STL [R1+0x250], R112 ;  /* 0x0002507001007387 */ /* 0x0001e20000100800 */
[----:B------:R-:W-:-:S03]  /*8380*/  IADD3 R109, P1, R102, R3, RZ ;  /* 0x00000003666d7210 */ /* 0x000fc60007f3e0ff */
[----:B------:R-:W-:Y:S01]  /*8390*/  STL [R1+0x28c], R111 ;  /* 0x00028c6f01007387 */ /* 0x000fe20000100800 */
[----:B------:R-:W-:-:S03]  /*83a0*/  LEA.HI.X.SX32 R102, R102, R2, 0x1, P1 ;  /* 0x0000000266667211 */ /* 0x000fc600008f0eff */
[----:B------:R1:W-:Y:S01]  /*83b0*/  STL [R1+0x258], R110 ;  /* 0x0002586e01007387 */ /* 0x0003e20000100800 */
[----:B0-----:R-:W-:-:S03]  /*83c0*/  CS2R R112, SRZ ;  /* 0x0000000000707805 */ /* 0x001fc6000001ff00 */
[----:B------:R0:W-:Y:S04]  /*83d0*/  STL [R1+0x294], R109 ;  /* 0x0002946d01007387 */ /* 0x0001e80000100800 */
[----:B------:R2:W-:Y:S01]  /*83e0*/  STL [R1+0x260], R108 ;  /* 0x0002606c01007387 */ /* 0x0005e20000100800 */
[----:B-1----:R-:W-:Y:S02]  /*83f0*/  IADD3 R110, P0, R101, R3, RZ ;  /* 0x00000003656e7210 */ /* 0x002fe40007f1e0ff */
[----:B0-----:R-:W-:-:S03]  /*8400*/  LEA.HI.X.SX32 R109, R107, R2, 0x1, P6 ;  /* 0x000000026b6d7211 */ /* 0x001fc600030f0eff */
[----:B------:R0:W-:Y:S01]  /*8410*/  STL [R1+0x29c], R110 ;  /* 0x00029c6e01007387 */ /* 0x0001e20000100800 */
[----:B------:R-:W-:Y:S02]  /*8420*/  LEA.HI.X.SX32 R107, R106, R2, 0x1, P5 ;  /* 0x000000026a6b7211 */ /* 0x000fe400028f0eff */
[-C--:B--2---:R-:W-:Y:S01]  /*8430*/  IADD3 R108, P6, R100, R3.reuse, RZ ;  /* 0x00000003646c7210 */ /* 0x084fe20007fde0ff */
[----:B------:R-:W-:Y:S01]  /*8440*/  STL [R1+0x268], R109 ;  /* 0x0002686d01007387 */ /* 0x000fe20000100800 */
[----:B------:R-:W-:-:S03]  /*8450*/  IADD3 R106, P5, R99, R3, RZ ;  /* 0x00000003636a7210 */ /* 0x000fc60007fbe0ff */
[----:B------:R1:W-:Y:S01]  /*8460*/  STL [R1+0x2a4], R108 ;  /* 0x0002a46c01007387 */ /* 0x0003e20000100800 */
[----:B------:R-:W-:Y:S02]  /*8470*/  LEA.HI.X.SX32 R99, R99, R2, 0x1, P5 ;  /* 0x0000000263637211 */ /* 0x000fe400028f0eff */
[----:B0-----:R-:W-:Y:S01]  /*8480*/  CS2R R110, SRZ ;  /* 0x00000000006e7805 */ /* 0x001fe2000001ff00 */
[----:B------:R0:W-:Y:S04]  /*8490*/  STL [R1+0x270], R107 ;  /* 0x0002706b01007387 */ /* 0x0001e80000100800 */
[----:B------:R2:W-:Y:S01]  /*84a0*/  STL [R1+0x2ac], R106 ;  /* 0x0002ac6a01007387 */ /* 0x0005e20000100800 */
[----:B-1----:R-:W-:-:S03]  /*84b0*/  CS2R R108, SRZ ;  /* 0x00000000006c7805 */ /* 0x002fc6000001ff00 */
[----:B------:R1:W-:Y:S01]  /*84c0*/  STL [R1+0x278], R105 ;  /* 0x0002786901007387 */ /* 0x0003e20000100800 */
[----:B0-----:R-:W-:Y:S02]  /*84d0*/  IADD3 R107, P4, R98, R3, RZ ;  /* 0x00000003626b7210 */ /* 0x001fe40007f9e0ff */
[----:B--2---:R-:W-:-:S03]  /*84e0*/  LEA.HI.X.SX32 R106, R104, R2, 0x1, P3 ;  /* 0x00000002686a7211 */ /* 0x004fc600018f0eff */
[----:B------:R-:W-:Y:S01]  /*84f0*/  STL [R1+0x2b4], R107 ;  /* 0x0002b46b01007387 */ /* 0x000fe20000100800 */
[----:B------:R-:W-:Y:S02]  /*8500*/  LEA.HI.X.SX32 R104, R103, R2, 0x1, P2 ;  /* 0x0000000267687211 */ /* 0x000fe400010f0eff */
[-C--:B-1----:R-:W-:Y:S01]  /*8510*/  IADD3 R105, P3, R97, R3.reuse, RZ ;  /* 0x0000000361697210 */ /* 0x082fe20007f7e0ff */
        /* <DEDUP_REMOVED lines=378> */
[----:B------:R-:W-:Y:S01]  /*9cc0*/  STL [R1+0x520], R22 ;  /* 0x0005201601007387 */ /* 0x000fe20000100800 */
[----:B------:R-:W-:-:S03]  /*9cd0*/  IADD3 R16, P2, R6, R3, RZ ;  /* 0x0000000306107210 */ /* 0x000fc60007f5e0ff */
[----:B------:R-:W-:Y:S04]  /*9ce0*/  STL [R1+0x55c], R20 ;  /* 0x00055c1401007387 */ /* 0x000fe80000100800 */
[----:B------:R0:W-:Y:S04]  /*9cf0*/  STL [R1+0x528], R18 ;  /* 0x0005281201007387 */ /* 0x0001e80000100800 */
[----:B------:R1:W-:Y:S04]  /*9d00*/  STL [R1+0x564], R16 ;  /* 0x0005641001007387 */ /* 0x0003e80000100800 */
[----:B------:R2:W-:Y:S01]  /*9d10*/  STL [R1+0x530], R14 ;  /* 0x0005300e01007387 */ /* 0x0005e20000100800 */
[----:B0-----:R-:W-:-:S02]  /*9d20*/  IADD3 R18, P1, R8, R3, RZ ;  /* 0x0000000308127210 */ /* 0x001fc40007f3e0ff */
[----:B-1----:R-:W-:-:S03]  /*9d30*/  LEA.HI.X.SX32 R16, R11, R2, 0x1, P0 ;  /* 0x000000020b107211 */ /* 0x002fc600000f0eff */
[----:B------:R-:W-:Y:S01]  /*9d40*/  STL [R1+0x56c], R18 ;  /* 0x00056c1201007387 */ /* 0x000fe20000100800 */
[----:B------:R-:W-:Y:S02]  /*9d50*/  LEA.HI.X.SX32 R11, R9, R2, 0x1, P6 ;  /* 0x00000002090b7211 */ /* 0x000fe400030f0eff */
[-C--:B--2---:R-:W-:Y:S01]  /*9d60*/  IADD3 R14, P0, R10, R3.reuse, RZ ;  /* 0x000000030a0e7210 */ /* 0x084fe20007f1e0ff */
        /* <DEDUP_REMOVED lines=9> */
[-C--:B------:R-:W-:Y:S02]  /*9e00*/  LEA.HI.X.SX32 R5, R4, R2.reuse, 0x1, P3 ;  /* 0x0000000204057211 */ /* 0x080fe400018f0eff */
[-C--:B--2---:R-:W-:Y:S01]  /*9e10*/  IADD3 R7, P4, R17, R3.reuse, RZ ;  /* 0x0000000311077210 */ /* 0x084fe20007f9e0ff */
[----:B------:R-:W-:Y:S01]  /*9e20*/  STL [R1+0x550], R9 ;  /* 0x0005500901007387 */ /* 0x000fe20000100800 */
[----:B------:R-:W-:Y:S02]  /*9e30*/  IADD3 R4, P3, R19, R3, RZ ;  /* 0x0000000313047210 */ /* 0x000fe40007f7e0ff */
[----:B------:R-:W-:Y:S01]  /*9e40*/  LEA.HI.X.SX32 R3, R6, R2, 0x1, P2 ;  /* 0x0000000206037211 */ /* 0x000fe200010f0eff */
[----:B------:R-:W-:Y:S01]  /*9e50*/  STL [R1+0x788], R7 ;  /* 0x0007880701007387 */ /* 0x000fe20000100800 */
[----:B------:R-:W-:Y:S01]  /*9e60*/  IADD3 R14, P2, R13, UR6, RZ ;  /* 0x000000060d0e7c10 */ /* 0x000fe2000ff5e0ff */
[----:B------:R-:W-:-:S02]  /*9e70*/  USHF.R.U32.HI UR6, URZ, 0x4, UR12 ;  /* 0x000000043f067899 */ /* 0x000fc4000801160c */
[----:B------:R0:W-:Y:S01]  /*9e80*/  STL [R1+0x558], R5 ;  /* 0x0005580501007387 */ /* 0x0001e20000100800 */
[----:B------:R-:W-:Y:S01]  /*9e90*/  LEA.HI.X.SX32 R13, R13, UR7, 0x1, P2 ;  /* 0x000000070d0d7c11 */ /* 0x000fe200090f0eff */
[----:B------:R-:W-:Y:S02]  /*9ea0*/  USGXT.U32 UR4, UR6, 0xe ;  /* 0x0000000e0604789a */ /* 0x000fe40008000000 */
[----:B------:R1:W-:Y:S01]  /*9eb0*/  STL [R1+0x78c], R4 ;  /* 0x00078c0401007387 */ /* 0x0003e20000100800 */
[----:B------:R-:W-:Y:S01]  /*9ec0*/  UMOV UR7, 0x80000020 ;  /* 0x8000002000077882 */ /* 0x000fe20000000000 */
[----:B------:R-:W-:Y:S02]  /*9ed0*/  UIADD3.64 UR10, UR4, -UR10, URZ ;  /* 0x8000000a040a7297 */ /* 0x000fe4000fffe03f */
[----:B------:R2:W-:Y:S01]  /*9ee0*/  STL [R1+0x560], R3 ;  /* 0x0005600301007387 */ /* 0x0005e20000100800 */
[----:B------:R-:W-:Y:S01]  /*9ef0*/  UMOV UR6, UR4 ;  /* 0x0000000400067c82 */ /* 0x000fe20008000000 */
[----:B0-----:R-:W-:-:S02]  /*9f00*/  LEA.HI.X.SX32 R5, R12, R2, 0x1, P6 ;  /* 0x000000020c057211 */ /* 0x001fc400030f0eff */
[-C--:B-1----:R-:W-:Y:S02]  /*9f10*/  LEA.HI.X.SX32 R4, R8, R2.reuse, 0x1, P1 ;  /* 0x0000000208047211 */ /* 0x082fe400008f0eff */
[----:B--2---:R-:W-:-:S03]  /*9f20*/  LEA.HI.X.SX32 R3, R10, R2, 0x1, P0 ;  /* 0x000000020a037211 */ /* 0x004fc600000f0eff */
[----:B------:R0:W-:Y:S04]  /*9f30*/  STL [R1+0x568], R4 ;  /* 0x0005680401007387 */ /* 0x0001e80000100800 */
[----:B------:R1:W-:Y:S04]  /*9f40*/  STL [R1+0x570], R3 ;  /* 0x0005700301007387 */ /* 0x0003e80000100800 */
[----:B------:R-:W-:Y:S01]  /*9f50*/  STL [R1+0x578], R5 ;  /* 0x0005780501007387 */ /* 0x000fe20000100800 */
[-C--:B0-----:R-:W-:Y:S02]  /*9f60*/  LEA.HI.X.SX32 R4, R15, R2.reuse, 0x1, P5 ;  /* 0x000000020f047211 */ /* 0x081fe400028f0eff */
[----:B-1----:R-:W-:-:S03]  /*9f70*/  LEA.HI.X.SX32 R3, R17, R2, 0x1, P4 ;  /* 0x0000000211037211 */ /* 0x002fc600020f0eff */
[----:B------:R0:W-:Y:S01]  /*9f80*/  STL [R1+0x580], R4 ;  /* 0x0005800401007387 */ /* 0x0001e20000100800 */
[----:B------:R-:W-:-:S03]  /*9f90*/  LEA.HI.X.SX32 R2, R19, R2, 0x1, P3 ;  /* 0x0000000213027211 */ /* 0x000fc600018f0eff */
[----:B------:R1:W-:Y:S04]  /*9fa0*/  STL [R1+0x784], R3 ;  /* 0x0007840301007387 */ /* 0x0003e80000100800 */
[----:B------:R2:W-:Y:S01]  /*9fb0*/  STL [R1+0x584], R2 ;  /* 0x0005840201007387 */ /* 0x0005e20000100800 */
[----:B0-----:R-:W-:Y:S01]  /*9fc0*/  IMAD.SHL.U32 R4, R153, 0x8, RZ ;  /* 0x0000000899047824 */ /* 0x001fe200078e00ff */
[----:B-1----:R-:W0:Y:S04]  /*9fd0*/  LDC R3, c[0x0][0x238] ;  /* 0x00008e00ff037b82 */ /* 0x002e280000000800 */
[----:B------:R0:W-:Y:S01]  /*9fe0*/  STL [R1+0x7b4], R4 ;  /* 0x0007b40401007387 */ /* 0x0001e20000100800 */
[----:B--2---:R-:W-:-:S03]  /*9ff0*/  LOP3.LUT R2, R4, 0x30, RZ, 0xc0, !PT ;  /* 0x0000003004027812 */ /* 0x004fc600078ec0ff */
[----:B------:R-:W-:Y:S04]  /*a000*/  STL [R1], RZ ;  /* 0x000000ff01007387 */ /* 0x000fe80000100800 */
[----:B------:R-:W-:Y:S01]  /*a010*/  STL [R1+0x4], RZ ;  /* 0x000004ff01007387 */ /* 0x000fe20000100800 */
[----:B------:R-:W-:-:S03]  /*a020*/  IMAD R2, R163, 0x40, R2 ;  /* 0x00000040a3027824 */ /* 0x000fc600078e0202 */
[----:B------:R-:W-:Y:S04]  /*a030*/  STL [R1+0x8], RZ ;  /* 0x000008ff01007387 */ /* 0x000fe80000100800 */
[----:B------:R-:W-:Y:S04]  /*a040*/  STL [R1+0xc], RZ ;  /* 0x00000cff01007387 */ /* 0x000fe80000100800 */
[----:B------:R-:W-:Y:S01]  /*a050*/  STL [R1+0x10], RZ ;  /* 0x000010ff01007387 */ /* 0x000fe20000100800 */
[----:B0-----:R-:W-:-:S03]  /*a060*/  IMAD R4, R3, 0x3f, RZ ;  /* 0x0000003f03047824 */ /* 0x001fc600078e02ff */
[----:B------:R-:W-:Y:S01]  /*a070*/  STL [R1+0x14], RZ ;  /* 0x000014ff01007387 */ /* 0x000fe20000100800 */
[C---:B------:R-:W-:Y:S02]  /*a080*/  IMAD R5, R3.reuse, 0x3e, RZ ;  /* 0x0000003e03057824 */ /* 0x040fe400078e02ff */
[C---:B------:R-:W-:Y:S01]  /*a090*/  IMAD R6, R3.reuse, 0x3d, RZ ;  /* 0x0000003d03067824 */ /* 0x040fe200078e02ff */
[----:B------:R-:W-:Y:S01]  /*a0a0*/  STL [R1+0x18], RZ ;  /* 0x000018ff01007387 */ /* 0x000fe20000100800 */
[----:B------:R-:W-:Y:S01]  /*a0b0*/  IMAD R7, R3, 0x3c, RZ ;  /* 0x0000003c03077824 */ /* 0x000fe200078e02ff */
[-C--:B------:R-:W-:Y:S01]  /*a0c0*/  IADD3 R162, P1, R5, R14.reuse, RZ ;  /* 0x0000000e05a27210 */ /* 0x080fe20007f3e0ff */
[C---:B------:R-:W-:Y:S01]  /*a0d0*/  IMAD R8, R3.reuse, 0x3b, RZ ;  /* 0x0000003b03087824 */ /* 0x040fe200078e02ff */
[----:B------:R-:W-:Y:S01]  /*a0e0*/  STL [R1+0x1c], RZ ;  /* 0x00001cff01007387 */ /* 0x000fe20000100800 */
[----:B------:R-:W-:Y:S01]  /*a0f0*/  IMAD R9, R3, 0x3a, RZ ;  /* 0x0000003a03097824 */ /* 0x000fe200078e02ff */
[----:B------:R-:W-:Y:S01]  /*a100*/  LEA.HI.X.SX32 R5, R5, R13, 0x1, P1 ;  /* 0x0000000d05057211 */ /* 0x000fe200008f0eff */
[C---:B------:R-:W-:Y:S01]  /*a110*/  IMAD R10, R3.reuse, 0x39, RZ ;  /* 0x00000039030a7824 */ /* 0x040fe200078e02ff */
[----:B------:R-:W-:Y:S01]  /*a120*/  STL [R1+0x20], RZ ;  /* 0x000020ff01007387 */ /* 0x000fe20000100800 */
[----:B------:R-:W-:Y:S01]  /*a130*/  IADD3 R163, P4, R8, R14, RZ ;  /* 0x0000000e08a37210 */ /* 0x000fe20007f9e0ff */
[----:B------:R-:W-:-:S02]  /*a140*/  IMAD R11, R3, 0x38, RZ ;  /* 0x00000038030b7824 */ /* 0x000fc400078e02ff */
[----:B------:R-:W-:Y:S01]  /*a150*/  STL [R1+0x24], RZ ;  /* 0x000024ff01007387 */ /* 0x000fe20000100800 */
[C---:B------:R-:W-:Y:S02]  /*a160*/  IMAD R12, R3.reuse, 0x37, RZ ;  /* 0x00000037030c7824 */ /* 0x040fe400078e02ff */
[C---:B------:R-:W-:Y:S01]  /*a170*/  IMAD R15, R3.reuse, 0x36, RZ ;  /* 0x00000036030f7824 */ /* 0x040fe200078e02ff */
[----:B------:R-:W-:Y:S01]  /*a180*/  STL [R1+0x28], RZ ;  /* 0x000028ff01007387 */ /* 0x000fe20000100800 */
[C---:B------:R-:W-:Y:S02]  /*a190*/  IMAD R16, R3.reuse, 0x35, RZ ;  /* 0x0000003503107824 */ /* 0x040fe400078e02ff */
[C---:B------:R-:W-:Y:S01]  /*a1a0*/  IMAD R17, R3.reuse, 0x34, RZ ;  /* 0x0000003403117824 */ /* 0x040fe200078e02ff */
[----:B------:R-:W-:Y:S01]  /*a1b0*/  STL [R1+0x2c], RZ ;  /* 0x00002cff01007387 */ /* 0x000fe20000100800 */
[C---:B------:R-:W-:Y:S02]  /*a1c0*/  IMAD R18, R3.reuse, 0x33, RZ ;  /* 0x0000003303127824 */ /* 0x040fe400078e02ff */
[C---:B------:R-:W-:Y:S01]  /*a1d0*/  IMAD R19, R3.reuse, 0x32, RZ ;  /* 0x0000003203137824 */ /* 0x040fe200078e02ff */
[----:B------:R-:W-:Y:S01]  /*a1e0*/  STL [R1+0x30], RZ ;  /* 0x000030ff01007387 */ /* 0x000fe20000100800 */
[----:B------:R-:W-:-:S02]  /*a1f0*/  IMAD R20, R3, 0x31, RZ ;  /* 0x0000003103147824 */ /* 0x000fc400078e02ff */
        /* <DEDUP_REMOVED lines=24> */
[C---:B------:R-:W-:Y:S01]  /*a380*/  IMAD.SHL.U32 R131, R3.reuse, 0x20, RZ ;  /* 0x0000002003837824 */ /* 0x040fe200078e00ff */
        /* <DEDUP_REMOVED lines=23> */
[C---:B------:R-:W-:Y:S01]  /*a500*/  IMAD.SHL.U32 R147, R3.reuse, 0x10, RZ ;  /* 0x0000001003937824 */ /* 0x040fe200078e00ff */
        /* <DEDUP_REMOVED lines=20> */
[C---:B------:R-:W-:Y:S01]  /*a650*/  IMAD.SHL.U32 R161, R3.reuse, 0x2, RZ ;  /* 0x0000000203a17824 */ /* 0x040fe200078e00ff */
[----:B------:R-:W-:Y:S01]  /*a660*/  STL [R1+0x90], RZ ;  /* 0x000090ff01007387 */ /* 0x000fe20000100800 */
[----:B------:R-:W-:-:S03]  /*a670*/  IMAD.SHL.U32 R223, R3, 0x40, RZ ;  /* 0x0000004003df7824 */ /* 0x000fc600078e00ff */
[----:B------:R-:W-:Y:S04]  /*a680*/  STL [R1+0x94], RZ ;  /* 0x000094ff01007387 */ /* 0x000fe80000100800 */
        /* <DEDUP_REMOVED lines=90> */
[----:B------:R0:W-:Y:S04]  /*ac30*/  STL [R1+0x7a0], R21 ;  /* 0x0007a01501007387 */ /* 0x0001e80000100800 */
[----:B------:R-:W-:Y:S01]  /*ac40*/  STL [R1+0x79c], R2 ;  /* 0x00079c0201007387 */ /* 0x000fe20000100800 */
[----:B0-----:R-:W-:-:S04]  /*ac50*/  IADD3 R21, P0, R4, R14, RZ ;  /* 0x0000000e04157210 */ /* 0x001fc80007f1e0ff */
[----:B------:R-:W-:Y:S01]  /*ac60*/  LEA.HI.X.SX32 R4, R4, R13, 0x1, P0 ;  /* 0x0000000d04047211 */ /* 0x000fe200000f0eff */
[----:B------:R0:W-:Y:S04]  /*ac70*/  STL [R1+0x58c], R21 ;  /* 0x00058c1501007387 */ /* 0x0001e80000100800 */
[----:B------:R1:W-:Y:S01]  /*ac80*/  STL [R1+0x594], R162 ;  /* 0x000594a201007387 */ /* 0x0003e20000100800 */
[-C--:B0-----:R-:W-:Y:S02]  /*ac90*/  IADD3 R21, P2, R6, R14.reuse, RZ ;  /* 0x0000000e06157210 */ /* 0x081fe40007f5e0ff */
[----:B-1----:R-:W-:-:S03]  /*aca0*/  IADD3 R162, P3, R7, R14, RZ ;  /* 0x0000000e07a27210 */ /* 0x002fc60007f7e0ff */
[----:B------:R0:W-:Y:S01]  /*acb0*/  STL [R1+0x59c], R21 ;  /* 0x00059c1501007387 */ /* 0x0001e20000100800 */
[----:B------:R-:W-:-:S03]  /*acc0*/  LEA.HI.X.SX32 R6, R6, R13, 0x1, P2 ;  /* 0x0000000d06067211 */ /* 0x000fc600010f0eff */
[----:B------:R1:W-:Y:S04]  /*acd0*/  STL [R1+0x5a4], R162 ;  /* 0x0005a4a201007387 */ /* 0x0003e80000100800 */
[----:B------:R-:W-:Y:S01]  /*ace0*/  STL [R1+0x5ac], R163 ;  /* 0x0005aca301007387 */ /* 0x000fe20000100800 */
[-C--:B0-----:R-:W-:Y:S02]  /*acf0*/  IADD3 R21, P5, R9, R14.reuse, RZ ;  /* 0x0000000e09157210 */ /* 0x081fe40007fbe0ff */
[----:B-1----:R-:W-:-:S03]  /*ad00*/  IADD3 R162, P6, R10, R14, RZ ;  /* 0x0000000e0aa27210 */ /* 0x002fc60007fde0ff */
[----:B------:R0:W-:Y:S04]  /*ad10*/  STL [R1+0x5b4], R21 ;  /* 0x0005b41501007387 */ /* 0x0001e80000100800 */
[----:B------:R-:W-:Y:S04]  /*ad20*/  STL [R1+0x5bc], R162 ;  /* 0x0005bca201007387 */ /* 0x000fe80000100800 */
[----:B------:R1:W-:Y:S01]  /*ad30*/  STL [R1+0x588], R4 ;  /* 0x0005880401007387 */ /* 0x0003e20000100800 */
[----:B0-----:R-:W-:-:S05]  /*ad40*/  IADD3 R21, P0, R11, R14, RZ ;  /* 0x0000000e0b157210 */ /* 0x001fca0007f1e0ff */
[----:B------:R-:W-:Y:S01]  /*ad50*/  STL [R1+0x5c4], R21 ;  /* 0x0005c41501007387 */ /* 0x000fe20000100800 */
[----:B-1----:R-:W-:-:S03]  /*ad60*/  IADD3 R4, P1, R12, R14, RZ ;  /* 0x0000000e0c047210 */ /* 0x002fc60007f3e0ff */
[----:B------:R0:W-:Y:S04]  /*ad70*/  STL [R1+0x590], R5 ;  /* 0x0005900501007387 */ /* 0x0001e80000100800 */
[----:B------:R1:W-:Y:S04]  /*ad80*/  STL [R1+0x5cc], R4 ;  /* 0x0005cc0401007387 */ /* 0x0003e80000100800 */
[----:B------:R2:W-:Y:S01]  /*ad90*/  STL [R1+0x598], R6 ;  /* 0x0005980601007387 */ /* 0x0005e20000100800 */
[----:B0-----:R-:W-:Y:S02]  /*ada0*/  IADD3 R5, P2, R15, R14, RZ ;  /* 0x0000000e0f057210 */ /* 0x001fe40007f5e0ff */
[----:B-1----:R-:W-:-:S03]  /*adb0*/  LEA.HI.X.SX32 R4, R7, R13, 0x1, P3 ;  /* 0x0000000d07047211 */ /* 0x002fc600018f0eff */
[----:B------:R0:W-:Y:S01]  /*adc0*/  STL [R1+0x5d4], R5 ;  /* 0x0005d40501007387 */ /* 0x0001e20000100800 */
[----:B--2---:R-:W-:-:S03]  /*add0*/  IADD3 R6, P3, R16, R14, RZ ;  /* 0x0000000e10067210 */ /* 0x004fc60007f7e0ff */
[----:B------:R1:W-:Y:S04]  /*ade0*/  STL [R1+0x5a0], R4 ;  /* 0x0005a00401007387 */ /* 0x0003e80000100800 */
[----:B------:R2:W-:Y:S01]  /*adf0*/  STL [R1+0x5dc], R6 ;  /* 0x0005dc0601007387 */ /* 0x0005e20000100800 */
[----:B0-----:R-:W-:Y:S02]  /*ae00*/  LEA.HI.X.SX32 R5, R8, R13, 0x1, P4 ;  /* 0x0000000d08057211 */ /* 0x001fe400020f0eff */
[----:B-1----:R-:W-:-:S03]  /*ae10*/  IADD3 R4, P4, R17, R14, RZ ;  /* 0x0000000e11047210 */ /* 0x002fc60007f9e0ff */
[----:B------:R0:W-:Y:S01]  /*ae20*/  STL [R1+0x5a8], R5 ;  /* 0x0005a80501007387 */ /* 0x0001e20000100800 */
[----:B--2---:R-:W-:-:S03]  /*ae30*/  LEA.HI.X.SX32 R6, R9, R13, 0x1, P5 ;  /* 0x0000000d09067211 */ /* 0x004fc600028f0eff */
        /* <DEDUP_REMOVED lines=48> */
[----:B------:R1:W-:Y:S01]  /*b140*/  STL [R1+0x644], R4 ;  /* 0x0006440401007387 */ /* 0x0003e20000100800 */
[----:B------:R-:W-:-:S03]  /*b150*/  CS2R R116, SRZ ;  /* 0x0000000000747805 */ /* 0x000fc6000001ff00 */
[----:B------:R2:W-:Y:S01]  /*b160*/  STL [R1+0x610], R6 ;  /* 0x0006100601007387 */ /* 0x0005e20000100800 */
[----:B0-----:R-:W-:Y:S02]  /*b170*/  IADD3 R5, P3, R124, R14, RZ ;  /* 0x0000000e7c057210 */ /* 0x001fe40007f7e0ff */
[----:B-1----:R-:W-:-:S03]  /*b180*/  LEA.HI.X.SX32 R4, R118, R13, 0x1, P4 ;  /* 0x0000000d76047211 */ /* 0x002fc600020f0eff */
[----:B------:R0:W-:Y:S01]  /*b190*/  STL [R1+0x64c], R5 ;  /* 0x00064c0501007387 */ /* 0x0001e20000100800 */
[----:B--2---:R-:W-:-:S03]  /*b1a0*/  IADD3 R6, P4, R125, R14, RZ ;  /* 0x0000000e7d067210 */ /* 0x004fc60007f9e0ff */
[----:B------:R1:W-:Y:S04]  /*b1b0*/  STL [R1+0x618], R4 ;  /* 0x0006180401007387 */ /* 0x0003e80000100800 */
[----:B------:R2:W-:Y:S01]  /*b1c0*/  STL [R1+0x654], R6 ;  /* 0x0006540601007387 */ /* 0x0005e20000100800 */
[-C--:B0-----:R-:W-:Y:S02]  /*b1d0*/  LEA.HI.X.SX32 R5, R119, R13.reuse, 0x1, P5 ;  /* 0x0000000d77057211 */ /* 0x081fe400028f0eff */
[----:B------:R-:W-:Y:S02]  /*b1e0*/  CS2R R118, SRZ ;  /* 0x0000000000767805 */ /* 0x000fe4000001ff00 */
[----:B-1----:R-:W-:Y:S01]  /*b1f0*/  IADD3 R4, P5, R126, R14, RZ ;  /* 0x0000000e7e047210 */ /* 0x002fe20007fbe0ff */
[----:B------:R0:W-:Y:S01]  /*b200*/  STL [R1+0x620], R5 ;  /* 0x0006200501007387 */ /* 0x0001e20000100800 */
[----:B--2---:R-:W-:-:S03]  /*b210*/  LEA.HI.X.SX32 R6, R120, R13, 0x1, P6 ;  /* 0x0000000d78067211 */ /* 0x004fc600030f0eff */
[----:B------:R1:W-:Y:S04]  /*b220*/  STL [R1+0x65c], R4 ;  /* 0x00065c0401007387 */ /* 0x0003e80000100800 */
[----:B------:R2:W-:Y:S01]  /*b230*/  STL [R1+0x628], R6 ;  /* 0x0006280601007387 */ /* 0x0005e20000100800 */
[----:B0-----:R-:W-:Y:S02]  /*b240*/  IADD3 R5, P6, R127, R14, RZ ;  /* 0x0000000e7f057210 */ /* 0x001fe40007fde0ff */
[----:B-1----:R-:W-:-:S03]  /*b250*/  LEA.HI.X.SX32 R4, R121, R13, 0x1, P0 ;  /* 0x0000000d79047211 */ /* 0x002fc600000f0eff */
[----:B------:R0:W-:Y:S01]  /*b260*/  STL [R1+0x664], R5 ;  /* 0x0006640501007387 */ /* 0x0001e20000100800 */
[----:B------:R-:W-:Y:S02]  /*b270*/  CS2R R120, SRZ ;  /* 0x0000000000787805 */ /* 0x000fe4000001ff00 */
[-C--:B--2---:R-:W-:Y:S01]  /*b280*/  IADD3 R6, P0, R128, R14.reuse, RZ ;  /* 0x0000000e80067210 */ /* 0x084fe20007f1e0ff */
        /* <DEDUP_REMOVED lines=154> */
[-C--:B------:R-:W-:Y:S02]  /*bc30*/  LEA.HI.X.SX32 R3, R3, R13.reuse, 0x1, P6 ;  /* 0x0000000d03037211 */ /* 0x080fe400030f0eff */
[----:B------:R-:W-:Y:S01]  /*bc40*/  SHF.R.S32.HI R156, RZ, 0x1f, R223 ;  /* 0x0000001fff9c7819 */ /* 0x000fe200000114df */
[----:B------:R2:W-:Y:S01]  /*bc50*/  STL [R1+0x748], R6 ;  /* 0x0007480601007387 */ /* 0x0005e20000100800 */
[-C--:B0-----:R-:W-:Y:S02]  /*bc60*/  LEA.HI.X.SX32 R5, R157, R13.reuse, 0x1, P1 ;  /* 0x0000000d9d057211 */ /* 0x081fe400008f0eff */
[----:B-1----:R-:W-:-:S03]  /*bc70*/  LEA.HI.X.SX32 R4, R158, R13, 0x1, P2 ;  /* 0x0000000d9e047211 */ /* 0x002fc600010f0eff */
[----:B------:R0:W-:Y:S01]  /*bc80*/  STL [R1+0x750], R5 ;  /* 0x0007500501007387 */ /* 0x0001e20000100800 */
[----:B--2---:R-:W-:-:S03]  /*bc90*/  LEA.HI.X.SX32 R6, R159, R13, 0x1, P3 ;  /* 0x0000000d9f067211 */ /* 0x004fc600018f0eff */
[----:B------:R1:W-:Y:S04]  /*bca0*/  STL [R1+0x758], R4 ;  /* 0x0007580401007387 */ /* 0x0003e80000100800 */
[----:B------:R-:W-:Y:S01]  /*bcb0*/  STL [R1+0x760], R6 ;  /* 0x0007600601007387 */ /* 0x000fe20000100800 */
[-C--:B0-----:R-:W-:Y:S02]  /*bcc0*/  LEA.HI.X.SX32 R5, R160, R13.reuse, 0x1, P4 ;  /* 0x0000000da0057211 */ /* 0x081fe400020f0eff */
[----:B-1----:R-:W-:-:S03]  /*bcd0*/  LEA.HI.X.SX32 R4, R161, R13, 0x1, P5 ;  /* 0x0000000da1047211 */ /* 0x002fc600028f0eff */
[----:B------:R-:W-:Y:S04]  /*bce0*/  STL [R1+0x768], R5 ;  /* 0x0007680501007387 */ /* 0x000fe80000100800 */
[----:B------:R0:W-:Y:S04]  /*bcf0*/  STL [R1+0x770], R4 ;  /* 0x0007700401007387 */ /* 0x0001e80000100800 */
[----:B------:R1:W-:Y:S01]  /*bd00*/  STL [R1+0x778], R3 ;  /* 0x0007780301007387 */ /* 0x0003e20000100800 */
[C---:B0-----:R-:W-:Y:S02]  /*bd10*/  LOP3.LUT R4, R2.reuse, 0x10, RZ, 0x3c, !PT ;  /* 0x0000001002047812 */ /* 0x041fe400078e3cff */
[----:B-1----:R-:W-:-:S03]  /*bd20*/  LOP3.LUT R3, R2, 0x20, RZ, 0x3c, !PT ;  /* 0x0000002002037812 */ /* 0x002fc600078e3cff */
[----:B------:R0:W-:Y:S01]  /*bd30*/  STL [R1+0x7ac], R4 ;  /* 0x0007ac0401007387 */ /* 0x0001e20000100800 */
[----:B------:R-:W-:-:S03]  /*bd40*/  LOP3.LUT R2, R2, 0x30, RZ, 0x3c, !PT ;  /* 0x0000003002027812 */ /* 0x000fc600078e3cff */
[----:B------:R0:W-:Y:S04]  /*bd50*/  STL [R1+0x7a8], R3 ;  /* 0x0007a80301007387 */ /* 0x0001e80000100800 */
[----:B------:R0:W-:Y:S02]  /*bd60*/  STL [R1+0x7a4], R2 ;  /* 0x0007a40201007387 */ /* 0x0001e40000100800 */
.L_x_2:
[----:B------:R-:W2:Y:S01]  /*bd70*/  LDL R227, [R1+0x768] ;  /* 0x0007680001e37983 */ /* 0x000ea20000100800 */
[----:B0-----:R-:W0:Y:S03]  /*bd80*/  LDC R2, c[0x0][0x230] ;  /* 0x00008c00ff027b82 */ /* 0x001e260000000800 */
[----:B------:R-:W3:Y:S04]  /*bd90*/  LDL R223, [R1+0x76c] ;  /* 0x00076c0001df7983 */ /* 0x000ee80000100800 */
[----:B------:R-:W4:Y:S04]  /*bda0*/  LDL R195, [R1+0x760] ;  /* 0x0007600001c37983 */ /* 0x000f280000100800 */
[----:B------:R-:W4:Y:S04]  /*bdb0*/  LDL R156, [R1+0x764] ;  /* 0x00076400019c7983 */ /* 0x000f280000100800 */
[----:B------:R1:W-:Y:S04]  /*bdc0*/  STL [R1+0xad8], R246 ;  /* 0x000ad8f601007387 */ /* 0x0003e80000100800 */
[----:B-1----:R-:W2:Y:S04]  /*bdd0*/  LDL R246, [R1+0x774] ;  /* 0x0007740001f67983 */ /* 0x002ea80000100800 */
[----:B------:R1:W-:Y:S04]  /*bde0*/  STL [R1+0xad4], R245 ;  /* 0x000ad4f501007387 */ /* 0x0003e80000100800 */
[----:B-1----:R-:W3:Y:S04]  /*bdf0*/  LDL R245, [R1+0x770] ;  /* 0x0007700001f57983 */ /* 0x002ee80000100800 */
[----:B------:R1:W-:Y:S04]  /*be00*/  STL [R1+0xad0], R238 ;  /* 0x000ad0ee01007387 */ /* 0x0003e80000100800 */
[----:B-1----:R-:W4:Y:S04]  /*be10*/  LDL R238, [R1+0x778] ;  /* 0x0007780001ee7983 */ /* 0x002f280000100800 */
[----:B------:R-:W-:Y:S04]  /*be20*/  STL [R1+0xacc], R237 ;  /* 0x000acced01007387 */ /* 0x000fe80000100800 */
[----:B------:R-:W2:Y:S04]  /*be30*/  LDL.LU R226, [R1+0x77c] ;  /* 0x00077c0001e27983 */ /* 0x000ea80000300800 */
[----:B------:R1:W-:Y:S04]  /*be40*/  STL [R1+0x8a0], R125 ;  /* 0x0008a07d01007387 */ /* 0x0003e80000100800 */
[----:B-1----:R-:W3:Y:S04]  /*be50*/  LDL.LU R125, [R1+0x71c] ;  /* 0x00071c00017d7983 */ /* 0x002ee80000300800 */
        /* <DEDUP_REMOVED lines=10> */
[----:B------:R1:W-:Y:S01]  /*bf00*/  STL [R1+0x888], R131 ;  /* 0x0008888301007387 */ /* 0x0003e20000100800 */
[----:B0-----:R-:W-:-:S03]  /*bf10*/  IMAD R2, R224, -0x40, R2 ;  /* 0xffffffc0e0027824 */ /* 0x001fc600078e0202 */
[----:B-1----:R-:W3:Y:S04]  /*bf20*/  LDL.LU R131, [R1+0x704] ;  /* 0x0007040001837983 */ /* 0x002ee80000300800 */
[----:B------:R0:W-:Y:S04]  /*bf30*/  STL [R1+0x884], R132 ;  /* 0x0008848401007387 */ /* 0x0001e80000100800 */
[----:B0-----:R-:W3:Y:S04]  /*bf40*/  LDL.LU R132, [R1+0x728] ;  /* 0x0007280001847983 */ /* 0x001ee80000300800 */
[----:B------:R0:W-:Y:S04]  /*bf50*/  STL [R1+0x880], R133 ;  /* 0x0008808501007387 */ /* 0x0001e80000100800 */
[----:B0-----:R-:W3:Y:S04]  /*bf60*/  LDL.LU R133, [R1+0x6fc] ;  /* 0x0006fc0001857983 */ /* 0x001ee80000300800 */
[----:B------:R0:W-:Y:S01]  /*bf70*/  STL [R1+0x87c], R134 ;  /* 0x00087c8601007387 */ /* 0x0001e20000100800 */
[----:B------:R-:W-:-:S03]  /*bf80*/  ISETP.GT.AND P2, PT, R2, RZ, PT ;  /* 0x000000ff0200720c */ /* 0x000fc60003f44270 */
[----:B0-----:R-:W3:Y:S04]  /*bf90*/  LDL.LU R134, [R1+0x720] ;  /* 0x0007200001867983 */ /* 0x001ee80000300800 */
[----:B------:R0:W-:Y:S04]  /*bfa0*/  STL [R1+0x878], R135 ;  /* 0x0008788701007387 */ /* 0x0001e80000100800 */
[----:B0-----:R-:W3:Y:S04]  /*bfb0*/  LDL.LU R135, [R1+0x6f4] ;  /* 0x0006f40001877983 */ /* 0x001ee80000300800 */
[----:B------:R0:W-:Y:S04]  /*bfc0*/  STL [R1+0x874], R136 ;  /* 0x0008748801007387 */ /* 0x0001e80000100800 */
[----:B0-----:R-:W3:Y:S04]  /*bfd0*/  LDL.LU R136, [R1+0x718] ;  /* 0x0007180001887983 */ /* 0x001ee80000300800 */
[----:B------:R0:W-:Y:S01]  /*bfe0*/  STL [R1+0x870], R137 ;  /* 0x0008708901007387 */ /* 0x0001e20000100800 */
[----:B------:R-:W-:-:S03]  /*bff0*/  ISETP.GT.AND P3, PT, R2, 0x1, PT ;  /* 0x000000010200780c */ /* 0x000fc60003f64270 */
        /* <DEDUP_REMOVED lines=8> */
[----:B------:R0:W-:Y:S01]  /*c080*/  STL [R1+0x860], R141 ;  /* 0x0008608d01007387 */ /* 0x0001e20000100800 */
[----:B------:R-:W-:Y:S01]  /*c090*/  PRMT R12, RZ, 0x7610, R12 ;  /* 0x00007610ff0c7816 */ /* 0x000fe2000000000c */
[----:B------:R-:W-:Y:S02]  /*c0a0*/  @P2 IMAD.MOV.U32 R4, RZ, RZ, R14 ;  /* 0x000000ffff042224 */ /* 0x000fe400078e000e */
[----:B0-----:R-:W3:Y:S04]  /*c0b0*/  LDL.LU R141, [R1+0x6dc] ;  /* 0x0006dc00018d7983 */ /* 0x001ee80000300800 */
[----:B------:R0:W-:Y:S01]  /*c0c0*/  STL [R1+0x85c], R142 ;  /* 0x00085c8e01007387 */ /* 0x0001e20000100800 */
[----:B------:R-:W-:Y:S01]  /*c0d0*/  @P2 IMAD.MOV.U32 R5, RZ, RZ, R13 ;  /* 0x000000ffff052224 */ /* 0x000fe200078e000d */
[----:B------:R-:W-:-:S02]  /*c0e0*/  PRMT R11, RZ, 0x7610, R11 ;  /* 0x00007610ff0b7816 */ /* 0x000fc4000000000b */
[----:B------:R-:W-:Y:S02]  /*c0f0*/  ISETP.GT.AND P1, PT, R2, 0x3, PT ;  /* 0x000000030200780c */ /* 0x000fe40003f24270 */
[----:B------:R4:W3:Y:S04]  /*c100*/  @P2 LDG.E.U8 R12, desc[UR16][R4.64] ;  /* 0x00000010040c2981 */ /* 0x0008e8000c1e1100 */
[----:B0-----:R-:W3:Y:S04]  /*c110*/  LDL.LU R142, [R1+0x700] ;  /* 0x00070000018e7983 */ /* 0x001ee80000300800 */
[----:B------:R0:W-:Y:S04]  /*c120*/  STL [R1+0x858], R143 ;  /* 0x0008588f01007387 */ /* 0x0001e80000100800 */
[----:B0-----:R-:W3:Y:S04]  /*c130*/  LDL.LU R143, [R1+0x6d4] ;  /* 0x0006d400018f7983 */ /* 0x001ee80000300800 */
[----:B------:R0:W-:Y:S04]  /*c140*/  STL [R1+0x854], R144 ;  /* 0x0008549001007387 */ /* 0x0001e80000100800 */
[----:B0-----:R-:W3:Y:S04]  /*c150*/  LDL.LU R144, [R1+0x6f8] ;  /* 0x0006f80001907983 */ /* 0x001ee80000300800 */
[----:B------:R0:W-:Y:S04]  /*c160*/  STL [R1+0x850], R145 ;  /* 0x0008509101007387 */ /* 0x0001e80000100800 */
[----:B0-----:R-:W3:Y:S04]  /*c170*/  LDL.LU R145, [R1+0x6cc] ;  /* 0x0006cc0001917983 */ /* 0x001ee80000300800 */
[----:B------:R0:W-:Y:S01]  /*c180*/  STL [R1+0x84c], R146 ;  /* 0x00084c9201007387 */ /* 0x0001e20000100800 */
[----:B----4-:R-:W-:-:S02]  /*c190*/  @P3 IMAD.MOV.U32 R5, RZ, RZ, R238 ;  /* 0x000000ffff053224 */ /* 0x010fc400078e00ee */
[----:B--2---:R-:W-:Y:S01]  /*c1a0*/  @P3 IMAD.MOV.U32 R4, RZ, RZ, R226 ;  /* 0x000000ffff043224 */ /* 0x004fe200078e00e2 */
[----:B------:R-:W-:-:S04]  /*c1b0*/  PRMT R194, RZ, 0x7610, R194 ;  /* 0x00007610ffc27816 */ /* 0x000fc800000000c2 */
[----:B------:R1:W2:Y:S04]  /*c1c0*/  @P3 LDG.E.U8 R11, desc[UR16][R4.64] ;  /* 0x00000010040b3981 */ /* 0x0002a8000c1e1100 */
[----:B0-----:R-:W4:Y:S04]  /*c1d0*/  LDL.LU R146, [R1+0x6f0] ;  /* 0x0006f00001927983 */ /* 0x001f280000300800 */
[----:B------:R0:W-:Y:S01]  /*c1e0*/  STL [R1+0x848], R147 ;  /* 0x0008489301007387 */ /* 0x0001e20000100800 */
[----:B-1----:R-:W-:-:S03]  /*c1f0*/  @P4 IMAD.MOV.U32 R4, RZ, RZ, R246 ;  /* 0x000000ffff044224 */ /* 0x002fc600078e00f6 */
[----:B0-----:R-:W2:Y:S04]  /*c200*/  LDL.LU R147, [R1+0x6c4] ;  /* 0x0006c40001937983 */ /* 0x001ea80000300800 */
[----:B------:R0:W-:Y:S01]  /*c210*/  STL [R1+0x844], R148 ;  /* 0x0008449401007387 */ /* 0x0001e20000100800 */
[----:B---3--:R-:W-:Y:S01]  /*c220*/  @P4 IMAD.MOV.U32 R5, RZ, RZ, R245 ;  /* 0x000000ffff054224 */ /* 0x008fe200078e00f5 */
[----:B------:R-:W-:-:S04]  /*c230*/  ISETP.GT.AND P0, PT, R2, 0x4, PT ;  /* 0x000000040200780c */ /* 0x000fc80003f04270 */
[----:B------:R1:W3:Y:S04]  /*c240*/  @P4 LDG.E.U8 R194, desc[UR16][R4.64] ;  /* 0x0000001004c24981 */ /* 0x0002e8000c1e1100 */
[----:B0-----:R-:W2:Y:S04]  /*c250*/  LDL.LU R148, [R1+0x6e8] ;  /* 0x0006e80001947983 */ /* 0x001ea80000300800 */
[----:B------:R-:W-:Y:S04]  /*c260*/  STL [R1+0x840], R149 ;  /* 0x0008409501007387 */ /* 0x000fe80000100800 */
[----:B------:R0:W-:Y:S01]  /*c270*/  STL [R1+0x83c], R150 ;  /* 0x00083c9601007387 */ /* 0x0001e20000100800 */
[----:B-1----:R-:W-:-:S03]  /*c280*/  @P1 IMAD.MOV.U32 R5, RZ, RZ, R227 ;  /* 0x000000ffff051224 */ /* 0x002fc600078e00e3 */
[----:B0-----:R-:W3:Y:S04]  /*c290*/  LDL.LU R150, [R1+0x6e0] ;  /* 0x0006e00001967983 */ /* 0x001ee80000300800 */
[----:B------:R-:W-:Y:S04]  /*c2a0*/  STL [R1+0x838], R151 ;  /* 0x0008389701007387 */ /* 0x000fe80000100800 */
[----:B-----5:R-:W-:Y:S04]  /*c2b0*/  STL [R1+0x7b8], R0 ;  /* 0x0007b80001007387 */ /* 0x020fe80000100800 */
[----:B------:R0:W-:Y:S04]  /*c2c0*/  STL [R1+0xaac], R224 ;  /* 0x000aace001007387 */ /* 0x0001e80000100800 */
[----:B------:R-:W-:Y:S04]  /*c2d0*/  STL [R1+0xab0], R14 ;  /* 0x000ab00e01007387 */ /* 0x000fe80000100800 */
[----:B------:R1:W-:Y:S04]  /*c2e0*/  STL [R1+0xaa8], R13 ;  /* 0x000aa80d01007387 */ /* 0x0003e80000100800 */
[----:B------:R1:W-:Y:S04]  /*c2f0*/  STL [R1+0xab4], R226 ;  /* 0x000ab4e201007387 */ /* 0x0003e80000100800 */
[----:B0-----:R-:W4:Y:S04]  /*c300*/  LDL.LU R224, [R1+0x754] ;  /* 0x0007540001e07983 */ /* 0x001f280000300800 */
[----:B-1----:R-:W2:Y:S04]  /*c310*/  LDL.LU R13, [R1+0x75c] ;  /* 0x00075c00010d7983 */ /* 0x002ea80000300800 */
[----:B------:R-:W3:Y:S01]  /*c320*/  LDL R227, [R1+0x758] ;  /* 0x0007580001e37983 */ /* 0x000ee20000100800 */
[----:B------:R-:W-:Y:S01]  /*c330*/  PRMT R10, RZ, 0x7610, R10 ;  /* 0x00007610ff0a7816 */ /* 0x000fe2000000000a */
[----:B------:R-:W-:-:S02]  /*c340*/  @P1 IMAD.MOV.U32 R4, RZ, RZ, R223 ;  /* 0x000000ffff041224 */ /* 0x000fc400078e00df */
[----:B------:R-:W4:Y:S04]  /*c350*/  LDL R226, [R1+0x750] ;  /* 0x0007500001e27983 */ /* 0x000f280000100800 */
[----:B------:R0:W4:Y:S04]  /*c360*/  @P1 LDG.E.U8 R10, desc[UR16][R4.64] ;  /* 0x00000010040a1981 */ /* 0x000128000c1e1100 */
[----:B------:R-:W4:Y:S04]  /*c370*/  LDL R223, [R1+0x748] ;  /* 0x0007480001df7983 */ /* 0x000f280000100800 */
[----:B------:R-:W4:Y:S01]  /*c380*/  LDL R151, [R1+0x73c] ;  /* 0x00073c0001977983 */ /* 0x000f220000100800 */
[----:B0-----:R-:W-:-:S03]  /*c390*/  @P0 IMAD.MOV.U32 R5, RZ, RZ, R195 ;  /* 0x000000ffff050224 */ /* 0x001fc600078e00c3 */
[----:B------:R-:W4:Y:S01]  /*c3a0*/  LDL R195, [R1+0x74c] ;  /* 0x00074c0001c37983 */ /* 0x000f220000100800 */
[----:B------:R-:W-:-:S03]  /*c3b0*/  @P0 IMAD.MOV.U32 R4, RZ, RZ, R156 ;  /* 0x000000ffff040224 */ /* 0x000fc600078e009c */
[----:B------:R-:W4:Y:S04]  /*c3c0*/  LDL R156, [R1+0x744] ;  /* 0x00074400019c7983 */ /* 0x000f280000100800 */
[----:B------:R-:W4:Y:S04]  /*c3d0*/  LDL R149, [R1+0x734] ;  /* 0x0007340001957983 */ /* 0x000f280000100800 */
[----:B------:R-:W4:Y:S04]  /*c3e0*/  LDL R14, [R1+0x72c] ;  /* 0x00072c00010e7983 */ /* 0x000f280000100800 */
[----:B------:R-:W4:Y:S01]  /*c3f0*/  LDL R0, [R1+0x724] ;  /* 0x0007240001007983 */ /* 0x000f220000100800 */
[----:B------:R-:W-:-:S02]  /*c400*/  ISETP.GT.AND P2, PT, R2, 0x5, PT ;  /* 0x000000050200780c */ /* 0x000fc40003f44270 */
[----:B------:R-:W-:Y:S02]  /*c410*/  PRMT R193, RZ, 0x7610, R193 ;  /* 0x00007610ffc17816 */ /* 0x000fe400000000c1 */
[C---:B------:R-:W-:Y:S02]  /*c420*/  ISETP.GT.AND P3, PT, R2.reuse, 0x6, PT ;  /* 0x000000060200780c */ /* 0x040fe40003f64270 */
[C---:B------:R-:W-:Y:S02]  /*c430*/  ISETP.GT.AND P4, PT, R2.reuse, 0x7, PT ;  /* 0x000000070200780c */ /* 0x040fe40003f84270 */
[----:B------:R2:W4:Y:S01]  /*c440*/  @P0 LDG.E.U8 R193, desc[UR16][R4.64] ;  /* 0x0000001004c10981 */ /* 0x000522000c1e1100 */
[----:B------:R-:W-:Y:S02]  /*c450*/  PRMT R9, RZ, 0x7610, R9 ;  /* 0x00007610ff097816 */ /* 0x000fe40000000009 */
[----:B------:R-:W-:Y:S02]  /*c460*/  PRMT R192, RZ, 0x7610, R192 ;  /* 0x00007610ffc07816 */ /* 0x000fe400000000c0 */
[----:B------:R-:W-:-:S02]  /*c470*/  ISETP.GT.AND P1, PT, R2, 0x8, PT ;  /* 0x000000080200780c */ /* 0x000fc40003f24270 */
[----:B------:R-:W-:Y:S02]  /*c480*/  PRMT R191, RZ, 0x7610, R191 ;  /* 0x00007610ffbf7816 */ /* 0x000fe400000000bf */
[----:B------:R-:W-:Y:S02]  /*c490*/  ISETP.GT.AND P0, PT, R2, 0x9, PT ;  /* 0x000000090200780c */ /* 0x000fe40003f04270 */
[----:B------:R-:W-:Y:S02]  /*c4a0*/  PRMT R190, RZ, 0x7610, R190 ;  /* 0x00007610ffbe7816 */ /* 0x000fe400000000be */
[----:B------:R-:W-:Y:S01]  /*c4b0*/  PRMT R8, RZ, 0x7610, R8 ;  /* 0x00007610ff087816 */ /* 0x000fe20000000008 */
[----:B--2---:R-:W-:Y:S02]  /*c4c0*/  @P2 IMAD.MOV.U32 R4, RZ, RZ, R13 ;  /* 0x000000ffff042224 */ /* 0x004fe400078e000d */
[----:B---3--:R-:W-:-:S05]  /*c4d0*/  @P2 IMAD.MOV.U32 R5, RZ, RZ, R227 ;  /* 0x000000ffff052224 */ /* 0x008fca00078e00e3 */
[----:B------:R4:W2:Y:S02]  /*c4e0*/  @P2 LDG.E.U8 R9, desc[UR16][R4.64] ;  /* 0x0000001004092981 */ /* 0x0008a4000c1e1100 */
[----:B----4-:R-:W-:Y:S02]  /*c4f0*/  @P3 IMAD.MOV.U32 R4, RZ, RZ, R224 ;  /* 0x000000ffff043224 */ /* 0x010fe400078e00e0 */
[----:B------:R-:W-:-:S05]  /*c500*/  @P3 IMAD.MOV.U32 R5, RZ, RZ, R226 ;  /* 0x000000ffff053224 */ /* 0x000fca00078e00e2 */
[----:B------:R0:W3:Y:S01]  /*c510*/  @P3 LDG.E.U8 R192, desc[UR16][R4.64] ;  /* 0x0000001004c03981 */ /* 0x0000e2000c1e1100 */
[----:B------:R-:W-:Y:S01]  /*c520*/  ISETP.GT.AND P2, PT, R2, 0xa, PT ;  /* 0x0000000a0200780c */ /* 0x000fe20003f44270 */
[----:B0-----:R-:W-:Y:S02]  /*c530*/  @P4 IMAD.MOV.U32 R4, RZ, RZ, R195 ;  /* 0x000000ffff044224 */ /* 0x001fe400078e00c3 */
[----:B------:R-:W-:-:S05]  /*c540*/  @P4 IMAD.MOV.U32 R5, RZ, RZ, R223 ;  /* 0x000000ffff054224 */ /* 0x000fca00078e00df */
[----:B------:R0:W4:Y:S02]  /*c550*/  @P4 LDG.E.U8 R191, desc[UR16][R4.64] ;  /* 0x0000001004bf4981 */ /* 0x000124000c1e1100 */
[----:B0-----:R-:W-:Y:S02]  /*c560*/  @P1 IMAD.MOV.U32 R4, RZ, RZ, R156 ;  /* 0x000000ffff041224 */ /* 0x001fe400078e009c */
[----:B------:R-:W-:-:S05]  /*c570*/  @P1 IMAD.MOV.U32 R5, RZ, RZ, R126 ;  /* 0x000000ffff051224 */ /* 0x000fca00078e007e */
[----:B------:R0:W3:Y:S04]  /*c580*/  @P1 LDG.E.U8 R190, desc[UR16][R4.64] ;  /* 0x0000001004be1981 */ /* 0x0000e8000c1e1100 */
[----:B------:R1:W-:Y:S01]  /*c590*/  STL [R1+0xab8], R13 ;  /* 0x000ab80d01007387 */ /* 0x0003e20000100800 */
[----:B0-----:R-:W-:Y:S02]  /*c5a0*/  @P0 IMAD.MOV.U32 R4, RZ, RZ, R151 ;  /* 0x000000ffff040224 */ /* 0x001fe400078e0097 */
[----:B------:R-:W-:Y:S01]  /*c5b0*/  @P0 IMAD.MOV.U32 R5, RZ, RZ, R128 ;  /* 0x000000ffff050224 */ /* 0x000fe200078e0080 */
[----:B------:R0:W-:Y:S04]  /*c5c0*/  STL [R1+0xabc], R224 ;  /* 0x000abce001007387 */ /* 0x0001e80000100800 */
[----:B------:R1:W4:Y:S04]  /*c5d0*/  @P0 LDG.E.U8 R8, desc[UR16][R4.64] ;  /* 0x0000001004080981 */ /* 0x000328000c1e1100 */
[----:B------:R-:W2:Y:S01]  /*c5e0*/  LDL R151, [R1+0x6d0] ;  /* 0x0006d00001977983 */ /* 0x000ea20000100800 */
[----:B------:R-:W-:-:S02]  /*c5f0*/  ISETP.GT.AND P3, PT, R2, 0xb, PT ;  /* 0x0000000b0200780c */ /* 0x000fc40003f64270 */
[----:B------:R-:W-:Y:S01]  /*c600*/  ISETP.GT.AND P4, PT, R2, 0xc, PT ;  /* 0x0000000c0200780c */ /* 0x000fe20003f84270 */
[----:B------:R-:W3:Y:S01]  /*c610*/  LDL R156, [R1+0x6c8] ;  /* 0x0006c800019c7983 */ /* 0x000ee20000100800 */
[----:B-1----:R-:W-:-:S03]  /*c620*/  @P2 IMAD.MOV.U32 R4, RZ, RZ, R149 ;  /* 0x000000ffff042224 */ /* 0x002fc600078e0095 */
[----:B------:R-:W4:Y:S01]  /*c630*/  LDL R149, [R1+0x6d8] ;  /* 0x0006d80001957983 */ /* 0x000f220000100800 */
[----:B------:R-:W-:Y:S01]  /*c640*/  PRMT R189, RZ, 0x7610, R189 ;  /* 0x00007610ffbd7816 */ /* 0x000fe200000000bd */
[----:B------:R-:W-:Y:S01]  /*c650*/  @P2 IMAD.MOV.U32 R5, RZ, RZ, R130 ;  /* 0x000000ffff052224 */ /* 0x000fe200078e0082 */
[----:B------:R-:W-:Y:S01]  /*c660*/  PRMT R188, RZ, 0x7610, R188 ;  /* 0x00007610ffbc7816 */ /* 0x000fe200000000bc */
[----:B------:R-:W3:Y:S01]  /*c670*/  LDL R13, [R1+0x6b8] ;  /* 0x0006b800010d7983 */ /* 0x000ee20000100800 */
[----:B------:R-:W-:-:S03]  /*c680*/  ISETP.GT.AND P0, PT, R2, 0xd, PT ;  /* 0x0000000d0200780c */ /* 0x000fc60003f04270 */
[----:B------:R1:W3:Y:S01]  /*c690*/  @P2 LDG.E.U8 R189, desc[UR16][R4.64] ;  /* 0x0000001004bd2981 */ /* 0x0002e2000c1e1100 */
[----:B------:R-:W-:Y:S02]  /*c6a0*/  PRMT R187, RZ, 0x7610, R187 ;  /* 0x00007610ffbb7816 */ /* 0x000fe400000000bb */
[C---:B------:R-:W-:Y:S01]  /*c6b0*/  ISETP.GT.AND P1, PT, R2.reuse, 0xe, PT ;  /* 0x0000000e0200780c */ /* 0x040fe20003f24270 */
[----:B-1----:R-:W-:Y:S02]  /*c6c0*/  @P3 IMAD.MOV.U32 R4, RZ, RZ, R14 ;  /* 0x000000ffff043224 */ /* 0x002fe400078e000e */
[----:B------:R-:W-:Y:S01]  /*c6d0*/  @P3 IMAD.MOV.U32 R5, RZ, RZ, R132 ;  /* 0x000000ffff053224 */ /* 0x000fe200078e0084 */
[----:B------:R-:W-:Y:S01]  /*c6e0*/  PRMT R186, RZ, 0x7610, R186 ;  /* 0x00007610ffba7816 */ /* 0x000fe200000000ba */
[----:B------:R-:W3:Y:S04]  /*c6f0*/  LDL R14, [R1+0x6c0] ;  /* 0x0006c000010e7983 */ /* 0x000ee80000100800 */
[----:B------:R1:W3:Y:S01]  /*c700*/  @P3 LDG.E.U8 R188, desc[UR16][R4.64] ;  /* 0x0000001004bc3981 */ /* 0x0002e2000c1e1100 */
[----:B------:R-:W-:Y:S01]  /*c710*/  ISETP.GT.AND P2, PT, R2, 0xf, PT ;  /* 0x0000000f0200780c */ /* 0x000fe20003f44270 */
[----:B-1----:R-:W-:-:S02]  /*c720*/  @P4 IMAD.MOV.U32 R4, RZ, RZ, R0 ;  /* 0x000000ffff044224 */ /* 0x002fc400078e0000 */
[----:B------:R-:W-:Y:S01]  /*c730*/  @P4 IMAD.MOV.U32 R5, RZ, RZ, R134 ;  /* 0x000000ffff054224 */ /* 0x000fe200078e0086 */
[----:B------:R-:W-:Y:S01]  /*c740*/  PRMT R7, RZ, 0x7610, R7 ;  /* 0x00007610ff077816 */ /* 0x000fe20000000007 */
[----:B------:R-:W3:Y:S04]  /*c750*/  LDL R0, [R1+0x6b0] ;  /* 0x0006b00001007983 */ /* 0x000ee80000100800 */
[----:B------:R1:W3:Y:S02]  /*c760*/  @P4 LDG.E.U8 R187, desc[UR16][R4.64] ;  /* 0x0000001004bb4981 */ /* 0x0002e4000c1e1100 */
[----:B-1----:R-:W-:Y:S02]  /*c770*/  @P0 IMAD.MOV.U32 R4, RZ, RZ, R125 ;  /* 0x000000ffff040224 */ /* 0x002fe400078e007d */
[----:B------:R-:W-:-:S05]  /*c780*/  @P0 IMAD.MOV.U32 R5, RZ, RZ, R136 ;  /* 0x000000ffff050224 */ /* 0x000fca00078e0088 */
[----:B------:R1:W3:Y:S01]  /*c790*/  @P0 LDG.E.U8 R186, desc[UR16][R4.64] ;  /* 0x0000001004ba0981 */ /* 0x0002e2000c1e1100 */
[----:B------:R-:W-:Y:S02]  /*c7a0*/  ISETP.GT.AND P0, PT, R2, 0x10, PT ;  /* 0x000000100200780c */ /* 0x000fe40003f04270 */
[----:B------:R-:W-:Y:S01]  /*c7b0*/  PRMT R6, RZ, 0x7610, R6 ;  /* 0x00007610ff067816 */ /* 0x000fe20000000006 */
        /* <DEDUP_REMOVED lines=8> */
[----:B------:R-:W-:Y:S01]  /*c840*/  PRMT R184, RZ, 0x7610, R184 ;  /* 0x00007610ffb87816 */ /* 0x000fe200000000b8 */
[----:B-1----:R-:W-:Y:S02]  /*c850*/  @P0 IMAD.MOV.U32 R4, RZ, RZ, R131 ;  /* 0x000000ffff040224 */ /* 0x002fe400078e0083 */
[----:B------:R-:W-:-:S05]  /*c860*/  @P0 IMAD.MOV.U32 R5, RZ, RZ, R142 ;  /* 0x000000ffff050224 */ /* 0x000fca00078e008e */
[----:B------:R1:W3:Y:S01]  /*c870*/  @P0 LDG.E.U8 R185, desc[UR16][R4.64] ;  /* 0x0000001004b90981 */ /* 0x0002e2000c1e1100 */
[----:B------:R-:W-:Y:S01]  /*c880*/  ISETP.GT.AND P0, PT, R2, 0x12, PT ;  /* 0x000000120200780c */ /* 0x000fe20003f04270 */
[----:B-1----:R-:W-:Y:S02]  /*c890*/  @P1 IMAD.MOV.U32 R4, RZ, RZ, R133 ;  /* 0x000000ffff041224 */ /* 0x002fe400078e0085 */
[----:B------:R-:W-:-:S05]  /*c8a0*/  @P1 IMAD.MOV.U32 R5, RZ, RZ, R144 ;  /* 0x000000ffff051224 */ /* 0x000fca00078e0090 */
[----:B------:R1:W3:Y:S01]  /*c8b0*/  @P1 LDG.E.U8 R184, desc[UR16][R4.64] ;  /* 0x0000001004b81981 */ /* 0x0002e2000c1e1100 */
[----:B------:R-:W-:Y:S02]  /*c8c0*/  ISETP.GT.AND P1, PT, R2, 0x13, PT ;  /* 0x000000130200780c */ /* 0x000fe40003f24270 */
[----:B------:R-:W-:Y:S02]  /*c8d0*/  PRMT R183, RZ, 0x7610, R183 ;  /* 0x00007610ffb77816 */ /* 0x000fe400000000b7 */
        /* <DEDUP_REMOVED lines=10> */
[----:B-1----:R-:W-:Y:S02]  /*c980*/  @P0 IMAD.MOV.U32 R4, RZ, RZ, R139 ;  /* 0x000000ffff040224 */ /* 0x002fe400078e008b */
[----:B------:R-:W-:-:S05]  /*c990*/  @P0 IMAD.MOV.U32 R5, RZ, RZ, R150 ;  /* 0x000000ffff050224 */ /* 0x000fca00078e0096 */
[----:B------:R4:W3:Y:S02]  /*c9a0*/  @P0 LDG.E.U8 R181, desc[UR16][R4.64] ;  /* 0x0000001004b50981 */ /* 0x0008e4000c1e1100 */
[----:B----4-:R-:W-:Y:S02]  /*c9b0*/  @P1 IMAD.MOV.U32 R5, RZ, RZ, R149 ;  /* 0x000000ffff051224 */ /* 0x010fe400078e0095 */
[----:B------:R-:W4:Y:S01]  /*c9c0*/  LDL.LU R149, [R1+0x6bc] ;  /* 0x0006bc0001957983 */ /* 0x000f220000300800 */
[----:B------:R-:W-:Y:S01]  /*c9d0*/  ISETP.GT.AND P0, PT, R2, 0x16, PT ;  /* 0x000000160200780c */ /* 0x000fe20003f04270 */
[----:B------:R-:W-:Y:S01]  /*c9e0*/  @P1 IMAD.MOV.U32 R4, RZ, RZ, R141 ;  /* 0x000000ffff041224 */ /* 0x000fe200078e008d */
[----:B------:R-:W-:-:S06]  /*c9f0*/  PRMT R180, RZ, 0x7610, R180 ;  /* 0x00007610ffb47816 */ /* 0x000fcc00000000b4 */
[----:B------:R2:W4:Y:S05]  /*ca00*/  @P1 LDG.E.U8 R180, desc[UR16][R4.64] ;  /* 0x0000001004b41981 */ /* 0x00052a000c1e1100 */
[----:B--2---:R-:W-:Y:S02]  /*ca10*/  @P0 IMAD.MOV.U32 R5, RZ, RZ, R151 ;  /* 0x000000ffff050224 */ /* 0x004fe400078e0097 */
[----:B------:R-:W2:Y:S01]  /*ca20*/  LDL.LU R151, [R1+0x6b4] ;  /* 0x0006b40001977983 */ /* 0x000ea20000300800 */
[----:B------:R-:W-:Y:S01]  /*ca30*/  ISETP.GT.AND P1, PT, R2, 0x17, PT ;  /* 0x000000170200780c */ /* 0x000fe20003f24270 */
[----:B------:R-:W-:Y:S01]  /*ca40*/  @P0 IMAD.MOV.U32 R4, RZ, RZ, R143 ;  /* 0x000000ffff040224 */ /* 0x000fe200078e008f */
[----:B------:R-:W-:Y:S01]  /*ca50*/  PRMT R179, RZ, 0x7610, R179 ;  /* 0x00007610ffb37816 */ /* 0x000fe200000000b3 */
[----:B------:R-:W2:Y:S01]  /*ca60*/  LDL R245, [R1+0x6a0] ;  /* 0x0006a00001f57983 */ /* 0x000ea20000100800 */
[----:B------:R-:W-:-:S02]  /*ca70*/  PRMT R178, RZ, 0x7610, R178 ;  /* 0x00007610ffb27816 */ /* 0x000fc400000000b2 */
[----:B------:R-:W-:Y:S01]  /*ca80*/  PRMT R177, RZ, 0x7610, R177 ;  /* 0x00007610ffb17816 */ /* 0x000fe200000000b1 */
[----:B------:R-:W2:Y:S04]  /*ca90*/  LDL R238, [R1+0x6a4] ;  /* 0x0006a40001ee7983 */ /* 0x000ea80000100800 */
[----:B------:R1:W2:Y:S01]  /*caa0*/  @P0 LDG.E.U8 R179, desc[UR16][R4.64] ;  /* 0x0000001004b30981 */ /* 0x0002a2000c1e1100 */
[----:B------:R-:W-:-:S03]  /*cab0*/  ISETP.GT.AND P0, PT, R2, 0x18, PT ;  /* 0x000000180200780c */ /* 0x000fc60003f04270 */
[----:B------:R-:W2:Y:S04]  /*cac0*/  LDL R237, [R1+0x698] ;  /* 0x0006980001ed7983 */ /* 0x000ea80000100800 */
[----:B------:R-:W2:Y:S01]  /*cad0*/  LDL R227, [R1+0x69c] ;  /* 0x00069c0001e37983 */ /* 0x000ea20000100800 */
[----:B-1----:R-:W-:Y:S02]  /*cae0*/  @P1 IMAD.MOV.U32 R4, RZ, RZ, R145 ;  /* 0x000000ffff041224 */ /* 0x002fe400078e0091 */
[----:B---3--:R-:W-:Y:S01]  /*caf0*/  @P1 IMAD.MOV.U32 R5, RZ, RZ, R156 ;  /* 0x000000ffff051224 */ /* 0x008fe200078e009c */
[----:B------:R-:W3:Y:S04]  /*cb00*/  LDL R226, [R1+0x690] ;  /* 0x0006900001e27983 */ /* 0x000ee80000100800 */
[----:B------:R1:W3:Y:S01]  /*cb10*/  @P1 LDG.E.U8 R178, desc[UR16][R4.64] ;  /* 0x0000001004b21981 */ /* 0x0002e2000c1e1100 */
[----:B------:R-:W-:-:S03]  /*cb20*/  ISETP.GT.AND P1, PT, R2, 0x19, PT ;  /* 0x000000190200780c */ /* 0x000fc60003f24270 */
[----:B0-----:R-:W3:Y:S01]  /*cb30*/  LDL R224, [R1+0x694] ;  /* 0x0006940001e07983 */ /* 0x001ee20000100800 */
[----:B------:R-:W-:-:S03]  /*cb40*/  PRMT R176, RZ, 0x7610, R176 ;  /* 0x00007610ffb07816 */ /* 0x000fc600000000b0 */
[----:B------:R-:W3:Y:S01]  /*cb50*/  LDL R223, [R1+0x688] ;  /* 0x0006880001df7983 */ /* 0x000ee20000100800 */
[----:B-1----:R-:W-:Y:S02]  /*cb60*/  @P0 IMAD.MOV.U32 R4, RZ, RZ, R147 ;  /* 0x000000ffff040224 */ /* 0x002fe400078e0093 */
[----:B------:R-:W-:Y:S01]  /*cb70*/  @P0 IMAD.MOV.U32 R5, RZ, RZ, R14 ;  /* 0x000000ffff050224 */ /* 0x000fe200078e000e */
[----:B------:R-:W3:Y:S04]  /*cb80*/  LDL R195, [R1+0x68c] ;  /* 0x00068c0001c37983 */ /* 0x000ee80000100800 */
[----:B------:R0:W3:Y:S04]  /*cb90*/  @P0 LDG.E.U8 R177, desc[UR16][R4.64] ;  /* 0x0000001004b10981 */ /* 0x0000e8000c1e1100 */
[----:B------:R-:W3:Y:S04]  /*cba0*/  LDL R14, [R1+0x6a8] ;  /* 0x0006a800010e7983 */ /* 0x000ee80000100800 */
[----:B------:R-:W3:Y:S01]  /*cbb0*/  LDL R156, [R1+0x680] ;  /* 0x00068000019c7983 */ /* 0x000ee20000100800 */
[----:B0-----:R-:W-:-:S03]  /*cbc0*/  @P1 IMAD.MOV.U32 R5, RZ, RZ, R13 ;  /* 0x000000ffff051224 */ /* 0x001fc600078e000d */
[----:B------:R-:W3:Y:S01]  /*cbd0*/  LDL R13, [R1+0x6ac] ;  /* 0x0006ac00010d7983 */ /* 0x000ee20000100800 */
[----:B------:R-:W-:Y:S01]  /*cbe0*/  ISETP.GT.AND P0, PT, R2, 0x1a, PT ;  /* 0x0000001a0200780c */ /* 0x000fe20003f04270 */
[----:B----4-:R-:W-:-:S05]  /*cbf0*/  @P1 IMAD.MOV.U32 R4, RZ, RZ, R149 ;  /* 0x000000ffff041224 */ /* 0x010fca00078e0095 */
[----:B------:R0:W4:Y:S07]  /*cc00*/  @P1 LDG.E.U8 R176, desc[UR16][R4.64] ;  /* 0x0000001004b01981 */ /* 0x00012e000c1e1100 */
[----:B0-----:R-:W-:Y:S02]  /*cc10*/  @P0 IMAD.MOV.U32 R5, RZ, RZ, R0 ;  /* 0x000000ffff050224 */ /* 0x001fe400078e0000 */
[----:B------:R-:W4:Y:S04]  /*cc20*/  LDL R0, [R1+0x684] ;  /* 0x0006840001007983 */ /* 0x000f280000100800 */
[----:B--2---:R-:W-:Y:S04]  /*cc30*/  STL.64 [R1+0xaa0], R150 ;  /* 0x000aa09601007387 */ /* 0x004fe80000100a00 */
[----:B------:R-:W-:Y:S04]  /*cc40*/  STL.64 [R1+0xa98], R148 ;  /* 0x000a989401007387 */ /* 0x000fe80000100a00 */
        /* <DEDUP_REMOVED lines=44> */
[----:B------:R-:W-:Y:S01]  /*cf10*/  STL.64 [R1+0x930], R58 ;  /* 0x0009303a01007387 */ /* 0x000fe20000100a00 */
[----:B------:R-:W-:-:S03]  /*cf20*/  ISETP.GT.AND P1, PT, R2, 0x1b, PT ;  /* 0x0000001b0200780c */ /* 0x000fc60003f24270 */
[----:B------:R-:W-:Y:S04]  /*cf30*/  STL.64 [R1+0x928], R56 ;  /* 0x0009283801007387 */ /* 0x000fe80000100a00 */
[----:B------:R-:W-:Y:S04]  /*cf40*/  STL.64 [R1+0x920], R54 ;  /* 0x0009203601007387 */ /* 0x000fe80000100a00 */
[----:B------:R-:W-:Y:S04]  /*cf50*/  STL.64 [R1+0x918], R52 ;  /* 0x0009183401007387 */ /* 0x000fe80000100a00 */
[----:B------:R-:W-:Y:S04]  /*cf60*/  STL.64 [R1+0x910], R50 ;  /* 0x0009103201007387 */ /* 0x000fe80000100a00 */
[----:B------:R-:W-:Y:S04]  /*cf70*/  STL.64 [R1+0x908], R48 ;  /* 0x0009083001007387 */ /* 0x000fe80000100a00 */
[----:B------:R-:W-:Y:S01]  /*cf80*/  STL.64 [R1+0x900], R46 ;  /* 0x0009002e01007387 */ /* 0x000fe20000100a00 */
[----:B------:R-:W-:-:S03]  /*cf90*/  PRMT R175, RZ, 0x7610, R175 ;  /* 0x00007610ffaf7816 */ /* 0x000fc600000000af */
[----:B------:R-:W-:Y:S01]  /*cfa0*/  STL.64 [R1+0x8f8], R44 ;  /* 0x0008f82c01007387 */ /* 0x000fe20000100a00 */
[----:B------:R-:W-:-:S03]  /*cfb0*/  @P0 IMAD.MOV.U32 R4, RZ, RZ, R151 ;  /* 0x000000ffff040224 */ /* 0x000fc600078e0097 */
[----:B------:R-:W-:Y:S04]  /*cfc0*/  STL.64 [R1+0x8f0], R42 ;  /* 0x0008f02a01007387 */ /* 0x000fe80000100a00 */
[----:B------:R-:W-:Y:S04]  /*cfd0*/  STL.64 [R1+0x8e8], R40 ;  /* 0x0008e82801007387 */ /* 0x000fe80000100a00 */
[----:B------:R-:W-:Y:S04]  /*cfe0*/  STL.64 [R1+0x8e0], R38 ;  /* 0x0008e02601007387 */ /* 0x000fe80000100a00 */
[----:B------:R-:W-:Y:S04]  /*cff0*/  STL.64 [R1+0x8d8], R36 ;  /* 0x0008d82401007387 */ /* 0x000fe80000100a00 */
[----:B------:R-:W-:Y:S04]  /*d000*/  STL.64 [R1+0x8d0], R34 ;  /* 0x0008d02201007387 */ /* 0x000fe80000100a00 */
[----:B------:R0:W-:Y:S04]  /*d010*/  STL.64 [R1+0x8c8], R32 ;  /* 0x0008c82001007387 */ /* 0x0001e80000100a00 */
[----:B------:R1:W-:Y:S04]  /*d020*/  STL.64 [R1+0x8c0], R30 ;  /* 0x0008c01e01007387 */ /* 0x0003e80000100a00 */
[----:B------:R2:W-:Y:S04]  /*d030*/  STL.64 [R1+0x8b8], R28 ;  /* 0x0008b81c01007387 */ /* 0x0005e80000100a00 */
[----:B------:R2:W-:Y:S04]  /*d040*/  STL.64 [R1+0x8b0], R26 ;  /* 0x0008b01a01007387 */ /* 0x0005e80000100a00 */
[----:B------:R3:W4:Y:S04]  /*d050*/  @P0 LDG.E.U8 R175, desc[UR16][R4.64] ;  /* 0x0000001004af0981 */ /* 0x000728000c1e1100 */
[----:B------:R2:W-:Y:S01]  /*d060*/  STL.64 [R1+0x8a8], R24 ;  /* 0x0008a81801007387 */ /* 0x0005e20000100a00 */
[----:B---3--:R-:W-:-:S02]  /*d070*/  @P1 IMAD.MOV.U32 R4, RZ, RZ, R13 ;  /* 0x000000ffff041224 */ /* 0x008fc400078e000d */
[----:B------:R-:W-:Y:S01]  /*d080*/  @P1 IMAD.MOV.U32 R5, RZ, RZ, R14 ;  /* 0x000000ffff051224 */ /* 0x000fe200078e000e */
[----:B------:R-:W3:Y:S04]  /*d090*/  LDL R13, [R1+0x67c] ;  /* 0x00067c00010d7983 */ /* 0x000ee80000100800 */
[----:B------:R-:W3:Y:S01]  /*d0a0*/  LDL R14, [R1+0x678] ;  /* 0x00067800010e7983 */ /* 0x000ee20000100800 */
[----:B------:R-:W-:Y:S02]  /*d0b0*/  ISETP.GT.AND P0, PT, R2, 0x1c, PT ;  /* 0x0000001c0200780c */ /* 0x000fe40003f04270 */
[----:B------:R-:W-:Y:S01]  /*d0c0*/  PRMT R174, RZ, 0x7610, R174 ;  /* 0x00007610ffae7816 */ /* 0x000fe200000000ae */
[----:B0-----:R-:W3:Y:S04]  /*d0d0*/  LDL R32, [R1+0x670] ;  /* 0x0006700001207983 */ /* 0x001ee80000100800 */
[----:B-1----:R-:W3:Y:S01]  /*d0e0*/  LDL R31, [R1+0x674] ;  /* 0x00067400011f7983 */ /* 0x002ee20000100800 */
[----:B------:R-:W-:-:S03]  /*d0f0*/  PRMT R173, RZ, 0x7610, R173 ;  /* 0x00007610ffad7816 */ /* 0x000fc600000000ad */
[----:B------:R0:W3:Y:S01]  /*d100*/  @P1 LDG.E.U8 R174, desc[UR16][R4.64] ;  /* 0x0000001004ae1981 */ /* 0x0000e2000c1e1100 */
[----:B------:R-:W-:-:S03]  /*d110*/  ISETP.GT.AND P1, PT, R2, 0x1d, PT ;  /* 0x0000001d0200780c */ /* 0x000fc60003f24270 */
[----:B------:R-:W3:Y:S04]  /*d120*/  LDL R30, [R1+0x668] ;  /* 0x00066800011e7983 */ /* 0x000ee80000100800 */
[----:B--2---:R-:W2:Y:S01]  /*d130*/  LDL R29, [R1+0x66c] ;  /* 0x00066c00011d7983 */ /* 0x004ea20000100800 */
[----:B0-----:R-:W-:Y:S02]  /*d140*/  @P0 IMAD.MOV.U32 R4, RZ, RZ, R238 ;  /* 0x000000ffff040224 */ /* 0x001fe400078e00ee */
[----:B------:R-:W-:Y:S01]  /*d150*/  @P0 IMAD.MOV.U32 R5, RZ, RZ, R245 ;  /* 0x000000ffff050224 */ /* 0x000fe200078e00f5 */
[----:B------:R-:W-:Y:S01]  /*d160*/  PRMT R172, RZ, 0x7610, R172 ;  /* 0x00007610ffac7816 */ /* 0x000fe200000000ac */
[----:B------:R-:W2:Y:S04]  /*d170*/  LDL R28, [R1+0x660] ;  /* 0x00066000011c7983 */ /* 0x000ea80000100800 */
[----:B------:R0:W2:Y:S01]  /*d180*/  @P0 LDG.E.U8 R173, desc[UR16][R4.64] ;  /* 0x0000001004ad0981 */ /* 0x0000a2000c1e1100 */
[----:B------:R-:W-:-:S02]  /*d190*/  ISETP.GT.AND P0, PT, R2, 0x1e, PT ;  /* 0x0000001e0200780c */ /* 0x000fc40003f04270 */
[----:B------:R-:W-:Y:S01]  /*d1a0*/  PRMT R171, RZ, 0x7610, R171 ;  /* 0x00007610ffab7816 */ /* 0x000fe200000000ab */
[----:B------:R-:W2:Y:S01]  /*d1b0*/  LDL R27, [R1+0x664] ;  /* 0x00066400011b7983 */ /* 0x000ea20000100800 */
[----:B------:R-:W-:-:S03]  /*d1c0*/  PRMT R169, RZ, 0x7610, R169 ;  /* 0x00007610ffa97816 */ /* 0x000fc600000000a9 */
[----:B------:R-:W2:Y:S01]  /*d1d0*/  LDL R26, [R1+0x658] ;  /* 0x00065800011a7983 */ /* 0x000ea20000100800 */
[----:B0-----:R-:W-:Y:S02]  /*d1e0*/  @P1 IMAD.MOV.U32 R4, RZ, RZ, R227 ;  /* 0x000000ffff041224 */ /* 0x001fe400078e00e3 */
[----:B------:R-:W-:Y:S01]  /*d1f0*/  @P1 IMAD.MOV.U32 R5, RZ, RZ, R237 ;  /* 0x000000ffff051224 */ /* 0x000fe200078e00ed */
[----:B------:R-:W2:Y:S04]  /*d200*/  LDL R25, [R1+0x65c] ;  /* 0x00065c0001197983 */ /* 0x000ea80000100800 */
[----:B------:R0:W2:Y:S01]  /*d210*/  @P1 LDG.E.U8 R172, desc[UR16][R4.64] ;  /* 0x0000001004ac1981 */ /* 0x0000a2000c1e1100 */
[----:B------:R-:W-:Y:S02]  /*d220*/  ISETP.GT.AND P1, PT, R2, 0x1f, PT ;  /* 0x0000001f0200780c */ /* 0x000fe40003f24270 */
[----:B------:R-:W-:Y:S01]  /*d230*/  PRMT R170, RZ, 0x7610, R170 ;  /* 0x00007610ffaa7816 */ /* 0x000fe200000000aa */
[----:B------:R-:W2:Y:S01]  /*d240*/  LDL R24, [R1+0x650] ;  /* 0x0006500001187983 */ /* 0x000ea20000100800 */
[----:B------:R-:W-:-:S02]  /*d250*/  PRMT R168, RZ, 0x7610, R168 ;  /* 0x00007610ffa87816 */ /* 0x000fc400000000a8 */
[----:B------:R-:W-:Y:S01]  /*d260*/  PRMT R167, RZ, 0x7610, R167 ;  /* 0x00007610ffa77816 */ /* 0x000fe200000000a7 */
[----:B------:R-:W2:Y:S01]  /*d270*/  LDL R34, [R1+0x5e0] ;  /* 0x0005e00001227983 */ /* 0x000ea20000100800 */
        /* <DEDUP_REMOVED lines=8> */
[----:B------:R-:W-:Y:S02]  /*d300*/  PRMT R163, RZ, 0x7610, R163 ;  /* 0x00007610ffa37816 */ /* 0x000fe400000000a3 */
[----:B------:R-:W-:Y:S01]  /*d310*/  PRMT R161, RZ, 0x7610, R161 ;  /* 0x00007610ffa17816 */ /* 0x000fe200000000a1 */
[----:B------:R-:W2:Y:S01]  /*d320*/  LDL R37, [R1+0x794] ;  /* 0x0007940001257983 */ /* 0x000ea20000100800 */
[----:B0-----:R-:W-:Y:S02]  /*d330*/  @P1 IMAD.MOV.U32 R4, RZ, RZ, R195 ;  /* 0x000000ffff041224 */ /* 0x001fe400078e00c3 */
[----:B------:R-:W-:Y:S01]  /*d340*/  @P1 IMAD.MOV.U32 R5, RZ, RZ, R223 ;  /* 0x000000ffff051224 */ /* 0x000fe200078e00df */
[----:B------:R-:W-:Y:S01]  /*d350*/  PRMT R159, RZ, 0x7610, R159 ;  /* 0x00007610ff9f7816 */ /* 0x000fe2000000009f */
[----:B------:R-:W2:Y:S04]  /*d360*/  LDL R36, [R1+0x578] ;  /* 0x0005780001247983 */ /* 0x000ea80000100800 */
[----:B------:R4:W2:Y:S01]  /*d370*/  @P1 LDG.E.U8 R169, desc[UR16][R4.64] ;  /* 0x0000001004a91981 */ /* 0x0008a2000c1e1100 */
[----:B------:R-:W-:-:S02]  /*d380*/  PRMT R157, RZ, 0x7610, R157 ;  /* 0x00007610ff9d7816 */ /* 0x000fc4000000009d */
[----:B------:R-:W-:Y:S01]  /*d390*/  PRMT R154, RZ, 0x7610, R154 ;  /* 0x00007610ff9a7816 */ /* 0x000fe2000000009a */
[----:B------:R-:W2:Y:S01]  /*d3a0*/  LDL R35, [R1+0x57c] ;  /* 0x00057c0001237983 */ /* 0x000ea20000100800 */
[----:B----4-:R-:W-:-:S03]  /*d3b0*/  @P0 IMAD.MOV.U32 R4, RZ, RZ, R0 ;  /* 0x000000ffff040224 */ /* 0x010fc600078e0000 */
[----:B------:R-:W4:Y:S01]  /*d3c0*/  LDL R0, [R1+0x654] ;  /* 0x0006540001007983 */ /* 0x000f220000100800 */
[----:B------:R-:W-:Y:S01]  /*d3d0*/  ISETP.GT.AND P1, PT, R2, 0x21, PT ;  /* 0x000000210200780c */ /* 0x000fe20003f24270 */
[----:B------:R-:W-:-:S05]  /*d3e0*/  @P0 IMAD.MOV.U32 R5, RZ, RZ, R156 ;  /* 0x000000ffff050224 */ /* 0x000fca00078e009c */
[----:B------:R3:W4:Y:S01]  /*d3f0*/  @P0 LDG.E.U8 R170, desc[UR16][R4.64] ;  /* 0x0000001004aa0981 */ /* 0x000722000c1e1100 */
[----:B------:R-:W-:-:S06]  /*d400*/  ISETP.GT.AND P0, PT, R2, 0x22, PT ;  /* 0x000000220200780c */ /* 0x000fcc0003f04270 */
[----:B---3--:R-:W-:Y:S02]  /*d410*/  @P1 IMAD.MOV.U32 R4, RZ, RZ, R13 ;  /* 0x000000ffff041224 */ /* 0x008fe400078e000d */
[----:B------:R-:W3:Y:S01]  /*d420*/  LDL R13, [R1+0x64c] ;  /* 0x00064c00010d7983 */ /* 0x000ee20000100800 */
[----:B------:R-:W-:-:S03]  /*d430*/  @P1 IMAD.MOV.U32 R5, RZ, RZ, R14 ;  /* 0x000000ffff051224 */ /* 0x000fc600078e000e */
[----:B------:R-:W3:Y:S04]  /*d440*/  LDL R14, [R1+0x648] ;  /* 0x00064800010e7983 */ /* 0x000ee80000100800 */
[----:B------:R0:W3:Y:S01]  /*d450*/  @P1 LDG.E.U8 R168, desc[UR16][R4.64] ;  /* 0x0000001004a81981 */ /* 0x0000e2000c1e1100 */
[C---:B------:R-:W-:Y:S01]  /*d460*/  ISETP.GT.AND P1, PT, R2.reuse, 0x23, PT ;  /* 0x000000230200780c */ /* 0x040fe20003f24270 */
[----:B0-----:R-:W-:Y:S02]  /*d470*/  @P0 IMAD.MOV.U32 R4, RZ, RZ, R31 ;  /* 0x000000ffff040224 */ /* 0x001fe400078e001f */
[----:B------:R-:W-:Y:S01]  /*d480*/  @P0 IMAD.MOV.U32 R5, RZ, RZ, R32 ;  /* 0x000000ffff050224 */ /* 0x000fe200078e0020 */
[----:B------:R-:W3:Y:S04]  /*d490*/  LDL R31, [R1+0x644] ;  /* 0x00064400011f7983 */ /* 0x000ee80000100800 */
[----:B------:R-:W3:Y:S04]  /*d4a0*/  LDL R32, [R1+0x640] ;  /* 0x0006400001207983 */ /* 0x000ee80000100800 */
[----:B------:R2:W3:Y:S01]  /*d4b0*/  @P0 LDG.E.U8 R167, desc[UR16][R4.64] ;  /* 0x0000001004a70981 */ /* 0x0004e2000c1e1100 */
[----:B------:R-:W-:Y:S01]  /*d4c0*/  ISETP.GT.AND P0, PT, R2, 0x24, PT ;  /* 0x000000240200780c */ /* 0x000fe20003f04270 */
[----:B--2---:R-:W-:-:S02]  /*d4d0*/  @P1 IMAD.MOV.U32 R4, RZ, RZ, R29 ;  /* 0x000000ffff041224 */ /* 0x004fc400078e001d */
[----:B------:R-:W-:Y:S01]  /*d4e0*/  @P1 IMAD.MOV.U32 R5, RZ, RZ, R30 ;  /* 0x000000ffff051224 */ /* 0x000fe200078e001e */
[----:B------:R-:W2:Y:S04]  /*d4f0*/  LDL R29, [R1+0x63c] ;  /* 0x00063c00011d7983 */ /* 0x000ea80000100800 */
[----:B------:R-:W2:Y:S04]  /*d500*/  LDL R30, [R1+0x638] ;  /* 0x00063800011e7983 */ /* 0x000ea80000100800 */
[----:B------:R0:W2:Y:S01]  /*d510*/  @P1 LDG.E.U8 R166, desc[UR16][R4.64] ;  /* 0x0000001004a61981 */ /* 0x0000a2000c1e1100 */
[----:B------:R-:W-:Y:S01]  /*d520*/  ISETP.GT.AND P1, PT, R2, 0x25, PT ;  /* 0x000000250200780c */ /* 0x000fe20003f24270 */
[----:B0-----:R-:W-:-:S02]  /*d530*/  @P0 IMAD.MOV.U32 R4, RZ, RZ, R27 ;  /* 0x000000ffff040224 */ /* 0x001fc400078e001b */
        /* <DEDUP_REMOVED lines=9> */
[----:B------:R4:W2:Y:S02]  /*d5d0*/  @P1 LDG.E.U8 R163, desc[UR16][R4.64] ;  /* 0x0000001004a31981 */ /* 0x0008a4000c1e1100 */
[----:B----4-:R-:W-:-:S02]  /*d5e0*/  @P0 IMAD.MOV.U32 R4, RZ, RZ, R0 ;  /* 0x000000ffff040224 */ /* 0x010fc400078e0000 */
[----:B------:R-:W4:Y:S01]  /*d5f0*/  LDL R0, [R1+0x624] ;  /* 0x0006240001007983 */ /* 0x000f220000100800 */
[C---:B------:R-:W-:Y:S01]  /*d600*/  ISETP.GT.AND P1, PT, R2.reuse, 0x27, PT ;  /* 0x000000270200780c */ /* 0x040fe20003f24270 */
[----:B------:R-:W-:Y:S02]  /*d610*/  @P0 IMAD.MOV.U32 R5, RZ, RZ, R24 ;  /* 0x000000ffff050224 */ /* 0x000fe400078e0018 */
[----:B------:R-:W4:Y:S04]  /*d620*/  LDL R24, [R1+0x620] ;  /* 0x0006200001187983 */ /* 0x000f280000100800 */
[----:B------:R3:W4:Y:S01]  /*d630*/  @P0 LDG.E.U8 R161, desc[UR16][R4.64] ;  /* 0x0000001004a10981 */ /* 0x000722000c1e1100 */
[----:B------:R-:W-:Y:S02]  /*d640*/  ISETP.GT.AND P0, PT, R2, 0x28, PT ;  /* 0x000000280200780c */ /* 0x000fe40003f04270 */
[----:B------:R-:W-:-:S02]  /*d650*/  PRMT R152, RZ, 0x7610, R152 ;  /* 0x00007610ff987816 */ /* 0x000fc40000000098 */
[----:B------:R-:W-:Y:S01]  /*d660*/  PRMT R22, RZ, 0x7610, R22 ;  /* 0x00007610ff167816 */ /* 0x000fe20000000016 */
[----:B---3--:R-:W-:Y:S02]  /*d670*/  @P1 IMAD.MOV.U32 R4, RZ, RZ, R13 ;  /* 0x000000ffff041224 */ /* 0x008fe400078e000d */
[----:B------:R-:W3:Y:S01]  /*d680*/  LDL R13, [R1+0x61c] ;  /* 0x00061c00010d7983 */ /* 0x000ee20000100800 */
[----:B------:R-:W-:-:S03]  /*d690*/  @P1 IMAD.MOV.U32 R5, RZ, RZ, R14 ;  /* 0x000000ffff051224 */ /* 0x000fc600078e000e */
[----:B------:R-:W3:Y:S04]  /*d6a0*/  LDL R14, [R1+0x618] ;  /* 0x00061800010e7983 */ /* 0x000ee80000100800 */
[----:B------:R0:W3:Y:S01]  /*d6b0*/  @P1 LDG.E.U8 R159, desc[UR16][R4.64] ;  /* 0x00000010049f1981 */ /* 0x0000e2000c1e1100 */
[----:B------:R-:W-:Y:S01]  /*d6c0*/  ISETP.GT.AND P1, PT, R2, 0x29, PT ;  /* 0x000000290200780c */ /* 0x000fe20003f24270 */
[----:B0-----:R-:W-:Y:S02]  /*d6d0*/  @P0 IMAD.MOV.U32 R4, RZ, RZ, R31 ;  /* 0x000000ffff040224 */ /* 0x001fe400078e001f */
[----:B------:R-:W3:Y:S01]  /*d6e0*/  LDL R31, [R1+0x614] ;  /* 0x00061400011f7983 */ /* 0x000ee20000100800 */
[----:B------:R-:W-:-:S03]  /*d6f0*/  @P0 IMAD.MOV.U32 R5, RZ, RZ, R32 ;  /* 0x000000ffff050224 */ /* 0x000fc600078e0020 */
[----:B------:R-:W3:Y:S04]  /*d700*/  LDL R32, [R1+0x610] ;  /* 0x0006100001207983 */ /* 0x000ee80000100800 */
[----:B------:R2:W3:Y:S01]  /*d710*/  @P0 LDG.E.U8 R157, desc[UR16][R4.64] ;  /* 0x00000010049d0981 */ /* 0x0004e2000c1e1100 */
[----:B------:R-:W-:Y:S01]  /*d720*/  ISETP.GT.AND P0, PT, R2, 0x2a, PT ;  /* 0x0000002a0200780c */ /* 0x000fe20003f04270 */
[----:B--2---:R-:W-:Y:S02]  /*d730*/  @P1 IMAD.MOV.U32 R4, RZ, RZ, R29 ;  /* 0x000000ffff041224 */ /* 0x004fe400078e001d */
[----:B------:R-:W2:Y:S01]  /*d740*/  LDL R29, [R1+0x60c] ;  /* 0x00060c00011d7983 */ /* 0x000ea20000100800 */
[----:B------:R-:W-:-:S03]  /*d750*/  @P1 IMAD.MOV.U32 R5, RZ, RZ, R30 ;  /* 0x000000ffff051224 */ /* 0x000fc600078e001e */
[----:B------:R-:W2:Y:S04]  /*d760*/  LDL R30, [R1+0x608] ;  /* 0x00060800011e7983 */ /* 0x000ea80000100800 */
[----:B------:R0:W2:Y:S01]  /*d770*/  @P1 LDG.E.U8 R154, desc[UR16][R4.64] ;  /* 0x00000010049a1981 */ /* 0x0000a2000c1e1100 */
[----:B------:R-:W-:Y:S01]  /*d780*/  ISETP.GT.AND P1, PT, R2, 0x2b, PT ;  /* 0x0000002b0200780c */ /* 0x000fe20003f24270 */
[----:B0-----:R-:W-:Y:S02]  /*d790*/  @P0 IMAD.MOV.U32 R4, RZ, RZ, R27 ;  /* 0x000000ffff040224 */ /* 0x001fe400078e001b */
        /* <DEDUP_REMOVED lines=9> */
[----:B------:R4:W2:Y:S02]  /*d830*/  @P1 LDG.E.U8 R22, desc[UR16][R4.64] ;  /* 0x0000001004161981 */ /* 0x0008a4000c1e1100 */
[----:B----4-:R-:W-:Y:S02]  /*d840*/  @P0 IMAD.MOV.U32 R4, RZ, RZ, R0 ;  /* 0x000000ffff040224 */ /* 0x010fe400078e0000 */
[----:B------:R-:W4:Y:S01]  /*d850*/  LDL R0, [R1+0x5f4] ;  /* 0x0005f40001007983 */ /* 0x000f220000100800 */
[----:B------:R-:W-:Y:S01]  /*d860*/  ISETP.GT.AND P1, PT, R2, 0x2d, PT ;  /* 0x0000002d0200780c */ /* 0x000fe20003f24270 */
[----:B------:R-:W-:Y:S01]  /*d870*/  @P0 IMAD.MOV.U32 R5, RZ, RZ, R24 ;  /* 0x000000ffff050224 */ /* 0x000fe200078e0018 */
[----:B------:R-:W-:Y:S01]  /*d880*/  PRMT R20, RZ, 0x7610, R20 ;  /* 0x00007610ff147816 */ /* 0x000fe20000000014 */
[----:B------:R-:W4:Y:S01]  /*d890*/  LDL R24, [R1+0x5f0] ;  /* 0x0005f00001187983 */ /* 0x000f220000100800 */
[----:B------:R-:W-:-:S04]  /*d8a0*/  PRMT R18, RZ, 0x7610, R18 ;  /* 0x00007610ff127816 */ /* 0x000fc80000000012 */
[----:B------:R3:W4:Y:S01]  /*d8b0*/  @P0 LDG.E.U8 R20, desc[UR16][R4.64] ;  /* 0x0000001004140981 */ /* 0x000722000c1e1100 */
[----:B------:R-:W-:Y:S02]  /*d8c0*/  ISETP.GT.AND P0, PT, R2, 0x2e, PT ;  /* 0x0000002e0200780c */ /* 0x000fe40003f04270 */
[----:B------:R-:W-:Y:S02]  /*d8d0*/  PRMT R16, RZ, 0x7610, R16 ;  /* 0x00007610ff107816 */ /* 0x000fe40000000010 */
[----:B------:R-:W-:Y:S02]  /*d8e0*/  PRMT R3, RZ, 0x7610, R3 ;  /* 0x00007610ff037816 */ /* 0x000fe40000000003 */
[----:B------:R-:W-:Y:S02]  /*d8f0*/  PRMT R164, RZ, 0x7610, R164 ;  /* 0x00007610ffa47816 */ /* 0x000fe400000000a4 */
[----:B------:R-:W-:Y:S01]  /*d900*/  PRMT R162, RZ, 0x7610, R162 ;  /* 0x00007610ffa27816 */ /* 0x000fe200000000a2 */
[----:B---3--:R-:W-:-:S02]  /*d910*/  @P1 IMAD.MOV.U32 R4, RZ, RZ, R13 ;  /* 0x000000ffff041224 */ /* 0x008fc400078e000d */
        /* <DEDUP_REMOVED lines=23> */
[----:B0-----:R-:W-:Y:S01]  /*da90*/  @P1 IMAD.MOV.U32 R4, RZ, RZ, R25 ;  /* 0x000000ffff041224 */ /* 0x001fe200078e0019 */
[----:B------:R-:W-:Y:S01]  /*daa0*/  PRMT R160, RZ, 0x7610, R160 ;  /* 0x00007610ffa07816 */ /* 0x000fe200000000a0 */
[----:B------:R-:W2:Y:S01]  /*dab0*/  LDL R25, [R1+0x5b8] ;  /* 0x0005b80001197983 */ /* 0x000ea20000100800 */
[----:B------:R-:W-:-:S03]  /*dac0*/  @P1 IMAD.MOV.U32 R5, RZ, RZ, R26 ;  /* 0x000000ffff051224 */ /* 0x000fc600078e001a */
[----:B------:R-:W2:Y:S04]  /*dad0*/  LDL R26, [R1+0x5c0] ;  /* 0x0005c000011a7983 */ /* 0x000ea80000100800 */
[----:B------:R4:W2:Y:S02]  /*dae0*/  @P1 LDG.E.U8 R162, desc[UR16][R4.64] ;  /* 0x0000001004a21981 */ /* 0x0008a4000c1e1100 */
[----:B----4-:R-:W-:Y:S02]  /*daf0*/  @P0 IMAD.MOV.U32 R4, RZ, RZ, R0 ;  /* 0x000000ffff040224 */ /* 0x010fe400078e0000 */
[----:B------:R-:W4:Y:S01]  /*db00*/  LDL R0, [R1+0x5c4] ;  /* 0x0005c40001007983 */ /* 0x000f220000100800 */
[----:B------:R-:W-:Y:S01]  /*db10*/  ISETP.GT.AND P1, PT, R2, 0x33, PT ;  /* 0x000000330200780c */ /* 0x000fe20003f24270 */
[----:B------:R-:W-:-:S02]  /*db20*/  @P0 IMAD.MOV.U32 R5, RZ, RZ, R24 ;  /* 0x000000ffff050224 */ /* 0x000fc400078e0018 */
[----:B------:R-:W4:Y:S01]  /*db30*/  LDL R24, [R1+0x5bc] ;  /* 0x0005bc0001187983 */ /* 0x000f220000100800 */
[----:B------:R-:W-:-:S03]  /*db40*/  PRMT R158, RZ, 0x7610, R158 ;  /* 0x00007610ff9e7816 */ /* 0x000fc6000000009e */
        /* <DEDUP_REMOVED lines=13> */
[----:B------:R-:W-:Y:S01]  /*dc20*/  @P0 IMAD.MOV.U32 R5, RZ, RZ, R34 ;  /* 0x000000ffff050224 */ /* 0x000fe200078e0022 */
[----:B------:R-:W-:Y:S02]  /*dc30*/  PRMT R19, RZ, 0x7610, R19 ;  /* 0x00007610ff137816 */ /* 0x000fe40000000013 */
[----:B------:R-:W-:-:S02]  /*dc40*/  PRMT R17, RZ, 0x7610, R17 ;  /* 0x00007610ff117816 */ /* 0x000fc40000000011 */
[----:B------:R-:W-:Y:S01]  /*dc50*/  PRMT R15, RZ, 0x7610, R15 ;  /* 0x00007610ff0f7816 */ /* 0x000fe2000000000f */
[----:B------:R2:W3:Y:S01]  /*dc60*/  @P0 LDG.E.U8 R155, desc[UR16][R4.64] ;  /* 0x00000010049b0981 */ /* 0x0004e2000c1e1100 */
[----:B------:R-:W-:Y:S02]  /*dc70*/  ISETP.GT.AND P0, PT, R2, 0x36, PT ;  /* 0x000000360200780c */ /* 0x000fe40003f04270 */
[----:B------:R-:W-:Y:S02]  /*dc80*/  LOP3.LUT R12, R12, 0xffff, RZ, 0xc0, !PT ;  /* 0x0000ffff0c0c7812 */ /* 0x000fe400078ec0ff */
[----:B------:R-:W-:Y:S02]  /*dc90*/  LOP3.LUT R11, R11, 0xffff, RZ, 0xc0, !PT ;  /* 0x0000ffff0b0b7812 */ /* 0x000fe400078ec0ff */
[----:B------:R-:W-:Y:S02]  /*dca0*/  LOP3.LUT R194, R194, 0xffff, RZ, 0xc0, !PT ;  /* 0x0000ffffc2c27812 */ /* 0x000fe400078ec0ff */
[----:B------:R-:W-:-:S02]  /*dcb0*/  LOP3.LUT R10, R10, 0xffff, RZ, 0xc0, !PT ;  /* 0x0000ffff0a0a7812 */ /* 0x000fc400078ec0ff */
[----:B------:R-:W-:Y:S02]  /*dcc0*/  LOP3.LUT R193, R193, 0xffff, RZ, 0xc0, !PT ;  /* 0x0000ffffc1c17812 */ /* 0x000fe400078ec0ff */
[----:B------:R-:W-:Y:S01]  /*dcd0*/  LOP3.LUT R9, R9, 0xffff, RZ, 0xc0, !PT ;  /* 0x0000ffff09097812 */ /* 0x000fe200078ec0ff */
[----:B--2---:R-:W-:Y:S01]  /*dce0*/  @P1 IMAD.MOV.U32 R4, RZ, RZ, R29 ;  /* 0x000000ffff041224 */ /* 0x004fe200078e001d */
[----:B------:R-:W-:Y:S01]  /*dcf0*/  LOP3.LUT R190, R190, 0xffff, RZ, 0xc0, !PT ;  /* 0x0000ffffbebe7812 */ /* 0x000fe200078ec0ff */
[----:B------:R-:W2:Y:S01]  /*dd00*/  LDL R29, [R1+0x5ac] ;  /* 0x0005ac00011d7983 */ /* 0x000ea20000100800 */
[----:B------:R-:W-:-:S03]  /*dd10*/  @P1 IMAD.MOV.U32 R5, RZ, RZ, R30 ;  /* 0x000000ffff051224 */ /* 0x000fc600078e001e */
[----:B------:R-:W2:Y:S04]  /*dd20*/  LDL R30, [R1+0x5a8] ;  /* 0x0005a800011e7983 */ /* 0x000ea80000100800 */
[----:B------:R0:W2:Y:S01]  /*dd30*/  @P1 LDG.E.U8 R153, desc[UR16][R4.64] ;  /* 0x0000001004991981 */ /* 0x0000a2000c1e1100 */
[----:B------:R-:W-:Y:S02]  /*dd40*/  ISETP.GT.AND P1, PT, R2, 0x37, PT ;  /* 0x000000370200780c */ /* 0x000fe40003f24270 */
[----:B------:R-:W-:Y:S01]  /*dd50*/  LOP3.LUT R8, R8, 0xffff, RZ, 0xc0, !PT ;  /* 0x0000ffff08087812 */ /* 0x000fe200078ec0ff */
[----:B------:R-:W1:Y:S01]  /*dd60*/  S2R R156, SR_TID.X ;  /* 0x00000000009c7919 */ /* 0x000e620000002100 */
[----:B------:R-:W-:Y:S02]  /*dd70*/  LOP3.LUT R192, R192, 0xffff, RZ, 0xc0, !PT ;  /* 0x0000ffffc0c07812 */ /* 0x000fe400078ec0ff */
[----:B------:R-:W-:Y:S01]  /*dd80*/  LOP3.LUT R191, R191, 0xffff, RZ, 0xc0, !PT ;  /* 0x0000ffffbfbf7812 */ /* 0x000fe200078ec0ff */
[----:B------:R-:W2:Y:S01]  /*dd90*/  LDL R34, [R1+0x558] ;  /* 0x0005580001227983 */ /* 0x000ea20000100800 */
[----:B0-----:R-:W-:-:S02]  /*dda0*/  @P0 IMAD.MOV.U32 R4, RZ, RZ, R31 ;  /* 0x000000ffff040224 */ /* 0x001fc400078e001f */
[----:B------:R-:W-:Y:S01]  /*ddb0*/  @P0 IMAD.MOV.U32 R5, RZ, RZ, R32 ;  /* 0x000000ffff050224 */ /* 0x000fe200078e0020 */
[----:B------:R-:W-:Y:S01]  /*ddc0*/  PRMT R195, R12, 0x3340, R11 ;  /* 0x000033400cc37816 */ /* 0x000fe2000000000b */
[----:B------:R-:W2:Y:S04]  /*ddd0*/  LDL R33, [R1+0x55c] ;  /* 0x00055c0001217983 */ /* 0x000ea80000100800 */
[----:B------:R0:W2:Y:S01]  /*dde0*/  @P0 LDG.E.U8 R23, desc[UR16][R4.64] ;  /* 0x0000001004170981 */ /* 0x0000a2000c1e1100 */
[----:B------:R-:W-:Y:S02]  /*ddf0*/  ISETP.GT.AND P0, PT, R2, 0x38, PT ;  /* 0x000000380200780c */ /* 0x000fe40003f04270 */
[----:B------:R-:W-:Y:S01]  /*de00*/  PRMT R194, R194, 0x3340, R10 ;  /* 0x00003340c2c27816 */ /* 0x000fe2000000000a */
[----:B------:R-:W2:Y:S01]  /*de10*/  LDL R32, [R1+0x538] ;  /* 0x0005380001207983 */ /* 0x000ea20000100800 */
[----:B------:R-:W-:-:S02]  /*de20*/  PRMT R193, R193, 0x3340, R9 ;  /* 0x00003340c1c17816 */ /* 0x000fc40000000009 */
[----:B------:R-:W-:Y:S01]  /*de30*/  PRMT R190, R190, 0x3340, R8 ;  /* 0x00003340bebe7816 */ /* 0x000fe20000000008 */
[----:B------:R-:W2:Y:S01]  /*de40*/  LDL R31, [R1+0x53c] ;  /* 0x00053c00011f7983 */ /* 0x000ea20000100800 */
[----:B0-----:R-:W-:Y:S02]  /*de50*/  @P1 IMAD.MOV.U32 R4, RZ, RZ, R27 ;  /* 0x000000ffff041224 */ /* 0x001fe400078e001b */
        /* <DEDUP_REMOVED lines=10> */
[----:B------:R-:W-:-:S05]  /*df00*/  ISETP.GT.AND P0, PT, R2, 0x3a, PT ;  /* 0x0000003a0200780c */ /* 0x000fca0003f04270 */
[----:B0-----:R-:W-:Y:S02]  /*df10*/  @P1 IMAD.MOV.U32 R4, RZ, RZ, R24 ;  /* 0x000000ffff041224 */ /* 0x001fe400078e0018 */
[----:B------:R-:W-:Y:S01]  /*df20*/  @P1 IMAD.MOV.U32 R5, RZ, RZ, R25 ;  /* 0x000000ffff051224 */ /* 0x000fe200078e0019 */
[----:B------:R-:W4:Y:S04]  /*df30*/  LDL R24, [R1+0x594] ;  /* 0x0005940001187983 */ /* 0x000f280000100800 */
[----:B------:R3:W4:Y:S04]  /*df40*/  @P1 LDG.E.U8 R17, desc[UR16][R4.64] ;  /* 0x0000001004111981 */ /* 0x000728000c1e1100 */
[----:B------:R-:W4:Y:S01]  /*df50*/  LDL R25, [R1+0x590] ;  /* 0x0005900001197983 */ /* 0x000f220000100800 */
[----:B------:R-:W-:-:S02]  /*df60*/  PRMT R12, RZ, 0x7610, R12 ;  /* 0x00007610ff0c7816 */ /* 0x000fc4000000000c */
[----:B------:R-:W-:Y:S01]  /*df70*/  PRMT R11, RZ, 0x7610, R11 ;  /* 0x00007610ff0b7816 */ /* 0x000fe2000000000b */
[----:B---3--:R-:W-:Y:S02]  /*df80*/  @P0 IMAD.MOV.U32 R4, RZ, RZ, R13 ;  /* 0x000000ffff040224 */ /* 0x008fe400078e000d */
[----:B------:R-:W3:Y:S01]  /*df90*/  LDL R13, [R1+0x58c] ;  /* 0x00058c00010d7983 */ /* 0x000ee20000100800 */
[----:B------:R-:W-:-:S03]  /*dfa0*/  @P0 IMAD.MOV.U32 R5, RZ, RZ, R14 ;  /* 0x000000ffff050224 */ /* 0x000fc600078e000e */
[----:B------:R-:W3:Y:S04]  /*dfb0*/  LDL R14, [R1+0x588] ;  /* 0x00058800010e7983 */ /* 0x000ee80000100800 */
[----:B------:R2:W3:Y:S01]  /*dfc0*/  @P0 LDG.E.U8 R15, desc[UR16][R4.64] ;  /* 0x00000010040f0981 */ /* 0x0004e2000c1e1100 */
[----:B------:R-:W-:-:S13]  /*dfd0*/  ISETP.GT.AND P0, PT, R2, 0x3b, PT ;  /* 0x0000003b0200780c */ /* 0x000fda0003f04270 */
[----:B--2---:R-:W-:Y:S01]  /*dfe0*/  @P0 IMAD.MOV.U32 R4, RZ, RZ, R29 ;  /* 0x000000ffff040224 */ /* 0x004fe200078e001d */
[----:B------:R-:W-:Y:S01]  /*dff0*/  PRMT R10, RZ, 0x7610, R10 ;  /* 0x00007610ff0a7816 */ /* 0x000fe2000000000a */
[----:B------:R-:W2:Y:S01]  /*e000*/  LDL R29, [R1+0x51c] ;  /* 0x00051c00011d7983 */ /* 0x000ea20000100800 */
[----:B------:R-:W-:Y:S01]  /*e010*/  @P0 IMAD.MOV.U32 R5, RZ, RZ, R30 ;  /* 0x000000ffff050224 */ /* 0x000fe200078e001e */
[----:B------:R-:W-:Y:S02]  /*e020*/  PRMT R9, RZ, 0x7610, R9 ;  /* 0x00007610ff097816 */ /* 0x000fe40000000009 */
[----:B------:R-:W2:Y:S04]  /*e030*/  LDL R30, [R1+0x518] ;  /* 0x00051800011e7983 */ /* 0x000ea80000100800 */
[----:B------:R0:W2:Y:S01]  /*e040*/  @P0 LDG.E.U8 R12, desc[UR16][R4.64] ;  /* 0x00000010040c0981 */ /* 0x0000a2000c1e1100 */
[----:B------:R-:W-:-:S13]  /*e050*/  ISETP.GT.AND P0, PT, R2, 0x3c, PT ;  /* 0x0000003c0200780c */ /* 0x000fda0003f04270 */
[----:B0-----:R-:W-:Y:S01]  /*e060*/  @P0 IMAD.MOV.U32 R4, RZ, RZ, R27 ;  /* 0x000000ffff040224 */ /* 0x001fe200078e001b */
[----:B------:R-:W-:Y:S01]  /*e070*/  PRMT R8, RZ, 0x7610, R8 ;  /* 0x00007610ff087816 */ /* 0x000fe20000000008 */
[----:B------:R-:W2:Y:S01]  /*e080*/  LDL R27, [R1+0x4fc] ;  /* 0x0004fc00011b7983 */ /* 0x000ea20000100800 */
[----:B------:R-:W-:Y:S01]  /*e090*/  @P0 IMAD.MOV.U32 R5, RZ, RZ, R28 ;  /* 0x000000ffff050224 */ /* 0x000fe200078e001c */
[----:B------:R-:W-:Y:S02]  /*e0a0*/  LOP3.LUT R189, R189, 0xffff, RZ, 0xc0, !PT ;  /* 0x0000ffffbdbd7812 */ /* 0x000fe400078ec0ff */
[----:B------:R-:W2:Y:S04]  /*e0b0*/  LDL R28, [R1+0x4f8] ;  /* 0x0004f800011c7983 */ /* 0x000ea80000100800 */
[----:B------:R4:W2:Y:S01]  /*e0c0*/  @P0 LDG.E.U8 R11, desc[UR16][R4.64] ;  /* 0x00000010040b0981 */ /* 0x0008a2000c1e1100 */
[----:B------:R-:W-:-:S13]  /*e0d0*/  ISETP.GT.AND P0, PT, R2, 0x3d, PT ;  /* 0x0000003d0200780c */ /* 0x000fda0003f04270 */
[----:B----4-:R-:W-:Y:S02]  /*e0e0*/  @P0 IMAD.MOV.U32 R4, RZ, RZ, R0 ;  /* 0x000000ffff040224 */ /* 0x010fe400078e0000 */
[----:B------:R-:W4:Y:S01]  /*e0f0*/  LDL R0, [R1+0x79c] ;  /* 0x00079c0001007983 */ /* 0x000f220000100800 */
[----:B------:R-:W-:Y:S01]  /*e100*/  @P0 IMAD.MOV.U32 R5, RZ, RZ, R26 ;  /* 0x000000ffff050224 */ /* 0x000fe200078e001a */
[----:B------:R-:W-:Y:S02]  /*e110*/  LOP3.LUT R188, R188, 0xffff, RZ, 0xc0, !PT ;  /* 0x0000ffffbcbc7812 */ /* 0x000fe400078ec0ff */
[----:B------:R-:W-:Y:S01]  /*e120*/  LOP3.LUT R187, R187, 0xffff, RZ, 0xc0, !PT ;  /* 0x0000ffffbbbb7812 */ /* 0x000fe200078ec0ff */
[----:B------:R-:W2:Y:S04]  /*e130*/  LDL R26, [R1+0x4d8] ;  /* 0x0004d800011a7983 */ /* 0x000ea80000100800 */
[----:B------:R0:W2:Y:S01]  /*e140*/  @P0 LDG.E.U8 R10, desc[UR16][R4.64] ;  /* 0x00000010040a0981 */ /* 0x0000a2000c1e1100 */
[----:B------:R-:W-:-:S13]  /*e150*/  ISETP.GT.AND P0, PT, R2, 0x3e, PT ;  /* 0x0000003e0200780c */ /* 0x000fda0003f04270 */
[----:B0-----:R-:W-:Y:S01]  /*e160*/  @P0 IMAD.MOV.U32 R4, RZ, RZ, R24 ;  /* 0x000000ffff040224 */ /* 0x001fe200078e0018 */
[----:B------:R-:W-:Y:S01]  /*e170*/  LOP3.LUT R186, R186, 0xffff, RZ, 0xc0, !PT ;  /* 0x0000ffffbaba7812 */ /* 0x000fe200078ec0ff */
[----:B------:R-:W2:Y:S01]  /*e180*/  LDL R24, [R1+0x4b8] ;  /* 0x0004b80001187983 */ /* 0x000ea20000100800 */
[----:B------:R-:W-:Y:S01]  /*e190*/  @P0 IMAD.MOV.U32 R5, RZ, RZ, R25 ;  /* 0x000000ffff050224 */ /* 0x000fe200078e0019 */
[----:B------:R-:W-:Y:S02]  /*e1a0*/  LOP3.LUT R7, R7, 0xffff, RZ, 0xc0, !PT ;  /* 0x0000ffff07077812 */ /* 0x000fe400078ec0ff */
[----:B------:R-:W-:Y:S01]  /*e1b0*/  LOP3.LUT R6, R6, 0xffff, RZ, 0xc0, !PT ;  /* 0x0000ffff06067812 */ /* 0x000fe200078ec0ff */
[----:B------:R-:W2:Y:S04]  /*e1c0*/  LDL R25, [R1+0x4dc] ;  /* 0x0004dc0001197983 */ /* 0x000ea80000100800 */
[----:B------:R3:W2:Y:S01]  /*e1d0*/  @P0 LDG.E.U8 R9, desc[UR16][R4.64] ;  /* 0x0000001004090981 */ /* 0x0006a2000c1e1100 */
[----:B------:R-:W-:-:S02]  /*e1e0*/  ISETP.GT.AND P0, PT, R2, 0x3f, PT ;  /* 0x0000003f0200780c */ /* 0x000fc40003f04270 */
[----:B------:R-:W-:Y:S02]  /*e1f0*/  PRMT R191, R192, 0x3340, R191 ;  /* 0x00003340c0bf7816 */ /* 0x000fe400000000bf */
[----:B------:R-:W-:Y:S02]  /*e200*/  PRMT R188, R189, 0x3340, R188 ;  /* 0x00003340bdbc7816 */ /* 0x000fe400000000bc */
[----:B------:R-:W-:Y:S02]  /*e210*/  PRMT R186, R187, 0x3340, R186 ;  /* 0x00003340bbba7816 */ /* 0x000fe400000000ba */
[----:B------:R-:W-:Y:S02]  /*e220*/  PRMT R7, R7, 0x3340, R6 ;  /* 0x0000334007077816 */ /* 0x000fe40000000006 */
[----:B------:R-:W-:Y:S02]  /*e230*/  PRMT R6, R190, 0x5410, R188 ;  /* 0x00005410be067816 */ /* 0x000fe400000000bc */
[----:B------:R-:W-:Y:S01]  /*e240*/  PRMT R7, R186, 0x5410, R7 ;  /* 0x00005410ba077816 */ /* 0x000fe20000000007 */
[----:B---3--:R-:W-:-:S02]  /*e250*/  @P0 IMAD.MOV.U32 R4, RZ, RZ, R13 ;  /* 0x000000ffff040224 */ /* 0x008fc400078e000d */
[----:B------:R-:W3:Y:S01]  /*e260*/  LDL R13, [R1+0x7ac] ;  /* 0x0007ac00010d7983 */ /* 0x000ee20000100800 */
[----:B------:R-:W-:Y:S01]  /*e270*/  @P0 IMAD.MOV.U32 R5, RZ, RZ, R14 ;  /* 0x000000ffff050224 */ /* 0x000fe200078e000e */
[----:B------:R-:W-:Y:S02]  /*e280*/  LOP3.LUT R185, R185, 0xffff, RZ, 0xc0, !PT ;  /* 0x0000ffffb9b97812 */ /* 0x000fe400078ec0ff */
[----:B------:R-:W2:Y:S04]  /*e290*/  LDL R14, [R1+0x4bc] ;  /* 0x0004bc00010e7983 */ /* 0x000ea80000100800 */
[----:B------:R0:W2:Y:S02]  /*e2a0*/  @P0 LDG.E.U8 R8, desc[UR16][R4.64] ;  /* 0x0000001004080981 */ /* 0x0000a4000c1e1100 */
[----:B0-----:R-:W-:-:S02]  /*e2b0*/  PRMT R4, R195, 0x5410, R194 ;  /* 0x00005410c3047816 */ /* 0x001fc400000000c2 */
[----:B------:R-:W-:Y:S01]  /*e2c0*/  PRMT R5, R193, 0x5410, R191 ;  /* 0x00005410c1057816 */ /* 0x000fe200000000bf */
[----:B------:R-:W-:Y:S06]  /*e2d0*/  BAR.SYNC.DEFER_BLOCKING 0x0 ;  /* 0x0000000000007b1d */ /* 0x000fec0000010000 */
[----:B----4-:R1:W-:Y:S02]  /*e2e0*/  STS.128 [R0+UR12+0x4000], R4 ;  /* 0x0040000400007988 */ /* 0x0103e40008000c0c */
[----:B-1----:R-:W-:-:S04]  /*e2f0*/  LOP3.LUT R0, R156, 0x3f, RZ, 0xc0, !PT ;  /* 0x0000003f9c007812 */ /* 0x002fc800078ec0ff */
[----:B------:R-:W-:Y:S02]  /*e300*/  ISETP.GE.AND P0, PT, R0, R2, PT ;  /* 0x000000020000720c */ /* 0x000fe40003f06270 */
[----:B------:R-:W4:Y:S01]  /*e310*/  LDL R0, [R1+0x7a8] ;  /* 0x0007a80001007983 */ /* 0x000f220000100800 */
[----:B------:R-:W-:Y:S02]  /*e320*/  LOP3.LUT R184, R184, 0xffff, RZ, 0xc0, !PT ;  /* 0x0000ffffb8b87812 */ /* 0x000fe400078ec0ff */
[----:B------:R-:W-:Y:S02]  /*e330*/  LOP3.LUT R183, R183, 0xffff, RZ, 0xc0, !PT ;  /* 0x0000ffffb7b77812 */ /* 0x000fe400078ec0ff */
[----:B------:R-:W-:Y:S02]  /*e340*/  LOP3.LUT R182, R182, 0xffff, RZ, 0xc0, !PT ;  /* 0x0000ffffb6b67812 */ /* 0x000fe400078ec0ff */
[----:B------:R-:W-:Y:S02]  /*e350*/  LOP3.LUT R181, R181, 0xffff, RZ, 0xc0, !PT ;  /* 0x0000ffffb5b57812 */ /* 0x000fe400078ec0ff */
[----:B------:R-:W-:-:S02]  /*e360*/  LOP3.LUT R180, R180, 0xffff, RZ, 0xc0, !PT ;  /* 0x0000ffffb4b47812 */ /* 0x000fc400078ec0ff */
[----:B------:R-:W-:Y:S02]  /*e370*/  LOP3.LUT R179, R179, 0xffff, RZ, 0xc0, !PT ;  /* 0x0000ffffb3b37812 */ /* 0x000fe400078ec0ff */
        /* <DEDUP_REMOVED lines=9> */
[----:B------:R-:W-:Y:S02]  /*e410*/  PRMT R184, R185, 0x3340, R184 ;  /* 0x00003340b9b87816 */ /* 0x000fe400000000b8 */
[----:B------:R-:W-:-:S02]  /*e420*/  PRMT R4, R183, 0x3340, R182 ;  /* 0x00003340b7047816 */ /* 0x000fc400000000b6 */
[----:B------:R-:W-:Y:S02]  /*e430*/  PRMT R180, R181, 0x3340, R180 ;  /* 0x00003340b5b47816 */ /* 0x000fe400000000b4 */
[----:B------:R-:W-:Y:S02]  /*e440*/  PRMT R5, R179, 0x3340, R178 ;  /* 0x00003340b3057816 */ /* 0x000fe400000000b2 */
[----:B------:R-:W-:Y:S02]  /*e450*/  PRMT R176, R177, 0x3340, R176 ;  /* 0x00003340b1b07816 */ /* 0x000fe400000000b0 */
[----:B------:R-:W-:Y:S02]  /*e460*/  PRMT R6, R175, 0x3340, R174 ;  /* 0x00003340af067816 */ /* 0x000fe400000000ae */
[----:B------:R-:W-:Y:S02]  /*e470*/  PRMT R172, R173, 0x3340, R172 ;  /* 0x00003340adac7816 */ /* 0x000fe400000000ac */
[----:B------:R-:W-:-:S02]  /*e480*/  PRMT R7, R171, 0x3340, R169 ;  /* 0x00003340ab077816 */ /* 0x000fc400000000a9 */
[----:B------:R-:W-:Y:S02]  /*e490*/  PRMT R4, R184, 0x5410, R4 ;  /* 0x00005410b8047816 */ /* 0x000fe40000000004 */
[----:B------:R-:W-:Y:S02]  /*e4a0*/  PRMT R5, R180, 0x5410, R5 ;  /* 0x00005410b4057816 */ /* 0x000fe40000000005 */
[----:B------:R-:W-:Y:S02]  /*e4b0*/  PRMT R6, R176, 0x5410, R6 ;  /* 0x00005410b0067816 */ /* 0x000fe40000000006 */
[----:B------:R-:W-:Y:S02]  /*e4c0*/  PRMT R7, R172, 0x5410, R7 ;  /* 0x00005410ac077816 */ /* 0x000fe40000000007 */
[----:B------:R-:W-:Y:S02]  /*e4d0*/  LOP3.LUT R20, R20, 0xffff, RZ, 0xc0, !PT ;  /* 0x0000ffff14147812 */ /* 0x000fe400078ec0ff */
[----:B------:R-:W-:-:S02]  /*e4e0*/  LOP3.LUT R18, R18, 0xffff, RZ, 0xc0, !PT ;  /* 0x0000ffff12127812 */ /* 0x000fc400078ec0ff */
[----:B------:R-:W-:Y:S02]  /*e4f0*/  LOP3.LUT R16, R16, 0xffff, RZ, 0xc0, !PT ;  /* 0x0000ffff10107812 */ /* 0x000fe400078ec0ff */
[----:B------:R-:W-:Y:S02]  /*e500*/  LOP3.LUT R3, R3, 0xffff, RZ, 0xc0, !PT ;  /* 0x0000ffff03037812 */ /* 0x000fe400078ec0ff */
[----:B------:R-:W-:Y:S02]  /*e510*/  LOP3.LUT R170, R170, 0xffff, RZ, 0xc0, !PT ;  /* 0x0000ffffaaaa7812 */ /* 0x000fe400078ec0ff */
[----:B------:R-:W-:Y:S02]  /*e520*/  PRMT R3, R16, 0x3340, R3 ;  /* 0x0000334010037816 */ /* 0x000fe40000000003 */
        /* <DEDUP_REMOVED lines=10> */
[----:B------:R-:W-:Y:S01]  /*e5d0*/  LOP3.LUT R22, R22, 0xffff, RZ, 0xc0, !PT ;  /* 0x0000ffff16167812 */ /* 0x000fe200078ec0ff */
[----:B------:R-:W-:Y:S01]  /*e5e0*/  @!P0 IMAD.MOV.U32 R2, RZ, RZ, R230 ;  /* 0x000000ffff028224 */ /* 0x000fe200078e00e6 */
[----:B------:R-:W-:Y:S02]  /*e5f0*/  PRMT R225, RZ, 0x7610, R225 ;  /* 0x00007610ffe17816 */ /* 0x000fe400000000e1 */
[----:B------:R-:W-:Y:S02]  /*e600*/  PRMT R168, R170, 0x3340, R168 ;  /* 0x00003340aaa87816 */ /* 0x000fe400000000a8 */
[----:B------:R-:W-:-:S02]  /*e610*/  PRMT R163, R165, 0x3340, R163 ;  /* 0x00003340a5a37816 */ /* 0x000fc400000000a3 */
[----:B------:R-:W-:Y:S01]  /*e620*/  PRMT R154, R157, 0x3340, R154 ;  /* 0x000033409d9a7816 */ /* 0x000fe2000000009a */
[----:B---3--:R0:W-:Y:S02]  /*e630*/  STS.128 [R13+UR12+0x4000], R4 ;  /* 0x004000040d007988 */ /* 0x0081e40008000c0c */
[----:B0-----:R-:W-:Y:S02]  /*e640*/  PRMT R7, R20, 0x3340, R18 ;  /* 0x0000334014077816 */ /* 0x001fe40000000012 */
[----:B------:R-:W3:Y:S01]  /*e650*/  LDL R13, [R1+0x498] ;  /* 0x00049800010d7983 */ /* 0x000ee20000100800 */
[----:B------:R-:W-:Y:S02]  /*e660*/  PRMT R4, R167, 0x3340, R166 ;  /* 0x00003340a7047816 */ /* 0x000fe400000000a6 */
[----:B------:R-:W-:Y:S01]  /*e670*/  PRMT R7, R7, 0x5410, R3 ;  /* 0x0000541007077816 */ /* 0x000fe20000000003 */
[----:B------:R-:W-:Y:S01]  /*e680*/  @!P0 IMAD.MOV.U32 R3, RZ, RZ, R229 ;  /* 0x000000ffff038224 */ /* 0x000fe200078e00e5 */
[----:B------:R-:W-:-:S02]  /*e690*/  PRMT R5, R161, 0x3340, R159 ;  /* 0x00003340a1057816 */ /* 0x000fc4000000009f */
[----:B------:R-:W-:Y:S02]  /*e6a0*/  PRMT R6, R152, 0x3340, R22 ;  /* 0x0000334098067816 */ /* 0x000fe40000000016 */
[----:B------:R-:W-:Y:S01]  /*e6b0*/  PRMT R4, R168, 0x5410, R4 ;  /* 0x00005410a8047816 */ /* 0x000fe20000000004 */
[----:B------:R0:W3:Y:S01]  /*e6c0*/  @!P0 LDG.E.U8 R225, desc[UR16][R2.64] ;  /* 0x0000001002e18981 */ /* 0x0000e2000c1e1100 */
[----:B------:R-:W-:Y:S02]  /*e6d0*/  PRMT R5, R163, 0x5410, R5 ;  /* 0x00005410a3057816 */ /* 0x000fe40000000005 */
[----:B------:R-:W-:-:S05]  /*e6e0*/  PRMT R6, R154, 0x5410, R6 ;  /* 0x000054109a067816 */ /* 0x000fca0000000006 */
[----:B----4-:R1:W-:Y:S04]  /*e6f0*/  STS.128 [R0+UR12+0x4000], R4 ;  /* 0x0040000400007988 */ /* 0x0103e80008000c0c */
[----:B-1----:R-:W4:Y:S01]  /*e700*/  LDL R0, [R1+0x49c] ;  /* 0x00049c0001007983 */ /* 0x002f220000100800 */
[----:B------:R-:W-:Y:S01]  /*e710*/  PRMT R173, RZ, 0x7610, R173 ;  /* 0x00007610ffad7816 */ /* 0x000fe200000000ad */
[----:B0-----:R-:W-:Y:S02]  /*e720*/  @!P0 IMAD.MOV.U32 R2, RZ, RZ, R37 ;  /* 0x000000ffff028224 */ /* 0x001fe400078e0025 */
[----:B------:R-:W-:Y:S01]  /*e730*/  @!P0 IMAD.MOV.U32 R3, RZ, RZ, R38 ;  /* 0x000000ffff038224 */ /* 0x000fe200078e0026 */
[----:B------:R-:W-:-:S04]  /*e740*/  PRMT R172, RZ, 0x7610, R172 ;  /* 0x00007610ffac7816 */ /* 0x000fc800000000ac */
[----:B------:R0:W4:Y:S01]  /*e750*/  @!P0 LDG.E.U8 R173, desc[UR16][R2.64] ;  /* 0x0000001002ad8981 */ /* 0x000122000c1e1100 */
[----:B------:R-:W-:Y:S01]  /*e760*/  PRMT R171, RZ, 0x7610, R171 ;  /* 0x00007610ffab7816 */ /* 0x000fe200000000ab */
[----:B0-----:R-:W-:Y:S02]  /*e770*/  @!P0 IMAD.MOV.U32 R2, RZ, RZ, R35 ;  /* 0x000000ffff028224 */ /* 0x001fe400078e0023 */
[----:B------:R-:W-:-:S05]  /*e780*/  @!P0 IMAD.MOV.U32 R3, RZ, RZ, R36 ;  /* 0x000000ffff038224 */ /* 0x000fca00078e0024 */
        /* <DEDUP_REMOVED lines=10> */
[----:B--2---:R-:W-:Y:S02]  /*e830*/  @!P0 IMAD.MOV.U32 R2, RZ, RZ, R29 ;  /* 0x000000ffff028224 */ /* 0x004fe400078e001d */
[----:B------:R-:W-:-:S05]  /*e840*/  @!P0 IMAD.MOV.U32 R3, RZ, RZ, R30 ;  /* 0x000000ffff038224 */ /* 0x000fca00078e001e */
[----:B------:R0:W2:Y:S01]  /*e850*/  @!P0 LDG.E.U8 R169, desc[UR16][R2.64] ;  /* 0x0000001002a98981 */ /* 0x0000a2000c1e1100 */
[----:B------:R-:W-:Y:S01]  /*e860*/  PRMT R167, RZ, 0x7610, R167 ;  /* 0x00007610ffa77816 */ /* 0x000fe200000000a7 */
[----:B0-----:R-:W-:Y:S02]  /*e870*/  @!P0 IMAD.MOV.U32 R2, RZ, RZ, R27 ;  /* 0x000000ffff028224 */ /* 0x001fe400078e001b */
[----:B------:R-:W-:-:S05]  /*e880*/  @!P0 IMAD.MOV.U32 R3, RZ, RZ, R28 ;  /* 0x000000ffff038224 */ /* 0x000fca00078e001c */
[----:B------:R0:W2:Y:S01]  /*e890*/  @!P0 LDG.E.U8 R168, desc[UR16][R2.64] ;  /* 0x0000001002a88981 */ /* 0x0000a2000c1e1100 */
[----:B------:R-:W-:-:S03]  /*e8a0*/  PRMT R166, RZ, 0x7610, R166 ;  /* 0x00007610ffa67816 */ /* 0x000fc600000000a6 */
[----:B------:R1:W-:Y:S01]  /*e8b0*/  STL [R1+0x7c0], R230 ;  /* 0x0007c0e601007387 */ /* 0x0003e20000100800 */
[----:B0-----:R-:W-:Y:S02]  /*e8c0*/  @!P0 IMAD.MOV.U32 R2, RZ, RZ, R25 ;  /* 0x000000ffff028224 */ /* 0x001fe400078e0019 */
[----:B------:R-:W-:Y:S01]  /*e8d0*/  @!P0 IMAD.MOV.U32 R3, RZ, RZ, R26 ;  /* 0x000000ffff038224 */ /* 0x000fe200078e001a */
[----:B------:R-:W-:Y:S04]  /*e8e0*/  STL [R1+0x7bc], R229 ;  /* 0x0007bce501007387 */ /* 0x000fe80000100800 */
[----:B------:R0:W2:Y:S02]  /*e8f0*/  @!P0 LDG.E.U8 R167, desc[UR16][R2.64] ;  /* 0x0000001002a78981 */ /* 0x0000a4000c1e1100 */
[----:B0-----:R-:W-:-:S02]  /*e900*/  @!P0 IMAD.MOV.U32 R2, RZ, RZ, R14 ;  /* 0x000000ffff028224 */ /* 0x001fc400078e000e */
[----:B------:R-:W-:-:S05]  /*e910*/  @!P0 IMAD.MOV.U32 R3, RZ, RZ, R24 ;  /* 0x000000ffff038224 */ /* 0x000fca00078e0018 */
[----:B------:R0:W2:Y:S04]  /*e920*/  @!P0 LDG.E.U8 R166, desc[UR16][R2.64] ;  /* 0x0000001002a68981 */ /* 0x0000a8000c1e1100 */
[----:B---3--:R-:W-:Y:S04]  /*e930*/  STL [R1+0xac0], R225 ;  /* 0x000ac0e101007387 */ /* 0x008fe80000100800 */
[----:B------:R-:W3:Y:S04]  /*e940*/  LDL R27, [R1+0x478] ;  /* 0x00047800011b7983 */ /* 0x000ee80000100800 */
[----:B------:R-:W2:Y:S04]  /*e950*/  LDL R24, [R1+0x47c] ;  /* 0x00047c0001187983 */ /* 0x000ea80000100800 */
[----:B------:R-:W2:Y:S04]  /*e960*/  LDL R26, [R1+0x45c] ;  /* 0x00045c00011a7983 */ /* 0x000ea80000100800 */
[----:B------:R-:W2:Y:S04]  /*e970*/  LDL R33, [R1+0x458] ;  /* 0x0004580001217983 */ /* 0x000ea80000100800 */
[----:B------:R-:W2:Y:S04]  /*e980*/  LDL R32, [R1+0x438] ;  /* 0x0004380001207983 */ /* 0x000ea80000100800 */
[----:B------:R-:W2:Y:S01]  /*e990*/  LDL R25, [R1+0x43c] ;  /* 0x00043c0001197983 */ /* 0x000ea20000100800 */
[----:B0-----:R-:W-:-:S03]  /*e9a0*/  @!P0 IMAD.MOV.U32 R3, RZ, RZ, R13 ;  /* 0x000000ffff038224 */ /* 0x001fc600078e000d */
[----:B------:R-:W2:Y:S04]  /*e9b0*/  LDL R31, [R1+0x418] ;  /* 0x00041800011f7983 */ /* 0x000ea80000100800 */
[----:B------:R-:W2:Y:S04]  /*e9c0*/  LDL R30, [R1+0x3f8] ;  /* 0x0003f800011e7983 */ /* 0x000ea80000100800 */
[----:B------:R-:W2:Y:S01]  /*e9d0*/  LDL R13, [R1+0x3fc] ;  /* 0x0003fc00010d7983 */ /* 0x000ea20000100800 */
[----:B----4-:R-:W-:-:S03]  /*e9e0*/  @!P0 IMAD.MOV.U32 R2, RZ, RZ, R0 ;  /* 0x000000ffff028224 */ /* 0x010fc600078e0000 */
[----:B------:R-:W4:Y:S04]  /*e9f0*/  LDL R0, [R1+0x7a4] ;  /* 0x0007a40001007983 */ /* 0x000f280000100800 */
[----:B------:R-:W4:Y:S01]  /*ea00*/  LDL.LU R14, [R1+0x41c] ;  /* 0x00041c00010e7983 */ /* 0x000f220000300800 */
[----:B------:R-:W-:Y:S02]  /*ea10*/  LOP3.LUT R164, R164, 0xffff, RZ, 0xc0, !PT ;  /* 0x0000ffffa4a47812 */ /* 0x000fe400078ec0ff */
[----:B------:R-:W-:Y:S01]  /*ea20*/  LOP3.LUT R162, R162, 0xffff, RZ, 0xc0, !PT ;  /* 0x0000ffffa2a27812 */ /* 0x000fe200078ec0ff */
[----:B------:R-:W4:Y:S01]  /*ea30*/  LDL R29, [R1+0x3d8] ;  /* 0x0003d800011d7983 */ /* 0x000f220000100800 */
[----:B------:R-:W-:Y:S02]  /*ea40*/  LOP3.LUT R160, R160, 0xffff, RZ, 0xc0, !PT ;  /* 0x0000ffffa0a07812 */ /* 0x000fe400078ec0ff */
[----:B------:R-:W-:Y:S01]  /*ea50*/  LOP3.LUT R158, R158, 0xffff, RZ, 0xc0, !PT ;  /* 0x0000ffff9e9e7812 */ /* 0x000fe200078ec0ff */
[----:B------:R-:W4:Y:S01]  /*ea60*/  LDL R28, [R1+0x3dc] ;  /* 0x0003dc00011c7983 */ /* 0x000f220000100800 */
        /* <DEDUP_REMOVED lines=12> */
[----:B------:R-:W-:-:S02]  /*eb30*/  PRMT R165, RZ, 0x7610, R165 ;  /* 0x00007610ffa57816 */ /* 0x000fc400000000a5 */
[----:B------:R-:W-:Y:S02]  /*eb40*/  PRMT R162, R164, 0x3340, R162 ;  /* 0x00003340a4a27816 */ /* 0x000fe400000000a2 */
[----:B------:R-:W-:Y:S02]  /*eb50*/  PRMT R4, R160, 0x3340, R158 ;  /* 0x00003340a0047816 */ /* 0x000fe4000000009e */
[----:B------:R-:W-:Y:S01]  /*eb60*/  PRMT R153, R155, 0x3340, R153 ;  /* 0x000033409b997816 */ /* 0x000fe20000000099 */
[----:B------:R3:W4:Y:S01]  /*eb70*/  @!P0 LDG.E.U8 R165, desc[UR16][R2.64] ;  /* 0x0000001002a58981 */ /* 0x000722000c1e1100 */
[----:B------:R-:W-:Y:S02]  /*eb80*/  PRMT R5, R23, 0x3340, R21 ;  /* 0x0000334017057816 */ /* 0x000fe40000000015 */
[----:B------:R-:W-:Y:S02]  /*eb90*/  PRMT R17, R19, 0x3340, R17 ;  /* 0x0000334013117816 */ /* 0x000fe40000000011 */
[----:B------:R-:W-:-:S02]  /*eba0*/  PRMT R6, R15, 0x3340, R12 ;  /* 0x000033400f067816 */ /* 0x000fc4000000000c */
[----:B------:R-:W-:Y:S02]  /*ebb0*/  PRMT R10, R11, 0x3340, R10 ;  /* 0x000033400b0a7816 */ /* 0x000fe4000000000a */
[----:B------:R-:W-:Y:S02]  /*ebc0*/  PRMT R7, R9, 0x3340, R8 ;  /* 0x0000334009077816 */ /* 0x000fe40000000008 */
[----:B------:R-:W-:Y:S02]  /*ebd0*/  PRMT R152, RZ, 0x7610, R152 ;  /* 0x00007610ff987816 */ /* 0x000fe40000000098 */
[----:B------:R-:W-:Y:S02]  /*ebe0*/  PRMT R4, R162, 0x5410, R4 ;  /* 0x00005410a2047816 */ /* 0x000fe40000000004 */
[----:B------:R-:W-:Y:S02]  /*ebf0*/  PRMT R5, R153, 0x5410, R5 ;  /* 0x0000541099057816 */ /* 0x000fe40000000005 */
[----:B------:R-:W-:-:S02]  /*ec00*/  PRMT R6, R17, 0x5410, R6 ;  /* 0x0000541011067816 */ /* 0x000fc40000000006 */
[----:B------:R-:W-:Y:S02]  /*ec10*/  PRMT R7, R10, 0x5410, R7 ;  /* 0x000054100a077816 */ /* 0x000fe40000000007 */
[----:B------:R-:W-:Y:S02]  /*ec20*/  PRMT R23, RZ, 0x7610, R23 ;  /* 0x00007610ff177816 */ /* 0x000fe40000000017 */
[----:B------:R-:W-:Y:S02]  /*ec30*/  PRMT R21, RZ, 0x7610, R21 ;  /* 0x00007610ff157816 */ /* 0x000fe40000000015 */
[----:B------:R-:W-:Y:S01]  /*ec40*/  PRMT R20, RZ, 0x7610, R20 ;  /* 0x00007610ff147816 */ /* 0x000fe20000000014 */
[----:B---3--:R-:W-:Y:S02]  /*ec50*/  @!P0 IMAD.MOV.U32 R3, RZ, RZ, R27 ;  /* 0x000000ffff038224 */ /* 0x008fe400078e001b */
[----:B------:R-:W3:Y:S01]  /*ec60*/  LDL R27, [R1+0x3b8] ;  /* 0x0003b800011b7983 */ /* 0x000ee20000100800 */
[----:B--2---:R-:W-:-:S03]  /*ec70*/  @!P0 IMAD.MOV.U32 R2, RZ, RZ, R24 ;  /* 0x000000ffff028224 */ /* 0x004fc600078e0018 */
[----:B------:R-:W2:Y:S04]  /*ec80*/  LDL R24, [R1+0x3bc] ;  /* 0x0003bc0001187983 */ /* 0x000ea80000100800 */
[----:B------:R0:W2:Y:S04]  /*ec90*/  @!P0 LDG.E.U8 R152, desc[UR16][R2.64] ;  /* 0x0000001002988981 */ /* 0x0000a8000c1e1100 */
[----:B-1----:R-:W2:Y:S01]  /*eca0*/  LDL.LU R230, [R1+0x2b0] ;  /* 0x0002b00001e67983 */ /* 0x002ea20000300800 */
[----:B0-----:R-:W-:Y:S02]  /*ecb0*/  @!P0 IMAD.MOV.U32 R2, RZ, RZ, R26 ;  /* 0x000000ffff028224 */ /* 0x001fe400078e001a */
[----:B------:R-:W-:-:S05]  /*ecc0*/  @!P0 IMAD.MOV.U32 R3, RZ, RZ, R33 ;  /* 0x000000ffff038224 */ /* 0x000fca00078e0021 */
[----:B------:R0:W2:Y:S02]  /*ecd0*/  @!P0 LDG.E.U8 R23, desc[UR16][R2.64] ;  /* 0x0000001002178981 */ /* 0x0000a4000c1e1100 */
[----:B0-----:R-:W-:Y:S02]  /*ece0*/  @!P0 IMAD.MOV.U32 R2, RZ, RZ, R25 ;  /* 0x000000ffff028224 */ /* 0x001fe400078e0019 */
[----:B------:R-:W-:-:S05]  /*ecf0*/  @!P0 IMAD.MOV.U32 R3, RZ, RZ, R32 ;  /* 0x000000ffff038224 */ /* 0x000fca00078e0020 */
[----:B------:R0:W2:Y:S02]  /*ed00*/  @!P0 LDG.E.U8 R21, desc[UR16][R2.64] ;  /* 0x0000001002158981 */ /* 0x0000a4000c1e1100 */
[----:B0-----:R-:W-:Y:S02]  /*ed10*/  @!P0 IMAD.MOV.U32 R3, RZ, RZ, R31 ;  /* 0x000000ffff038224 */ /* 0x001fe400078e001f */
[----:B----4-:R0:W-:Y:S04]  /*ed20*/  STS.128 [R0+UR12+0x4000], R4 ;  /* 0x0040000400007988 */ /* 0x0101e80008000c0c */
[----:B0-----:R-:W4:Y:S04]  /*ed30*/  LDL.LU R0, [R1+0x2a8] ;  /* 0x0002a80001007983 */ /* 0x001f280000300800 */
[----:B------:R-:W4:Y:S04]  /*ed40*/  LDL R38, [R1+0x398] ;  /* 0x0003980001267983 */ /* 0x000f280000100800 */
[----:B------:R-:W4:Y:S04]  /*ed50*/  LDL R26, [R1+0x39c] ;  /* 0x00039c00011a7983 */ /* 0x000f280000100800 */
[----:B------:R-:W4:Y:S04]  /*ed60*/  LDL R37, [R1+0x378] ;  /* 0x0003780001257983 */ /* 0x000f280000100800 */
[----:B------:R-:W4:Y:S04]  /*ed70*/  LDL R36, [R1+0x37c] ;  /* 0x00037c0001247983 */ /* 0x000f280000100800 */
[----:B------:R-:W4:Y:S04]  /*ed80*/  LDL R35, [R1+0x358] ;  /* 0x0003580001237983 */ /* 0x000f280000100800 */
[----:B------:R-:W4:Y:S01]  /*ed90*/  LDL R34, [R1+0x35c] ;  /* 0x00035c0001227983 */ /* 0x000f220000100800 */
[----:B------:R-:W-:-:S03]  /*eda0*/  @!P0 IMAD.MOV.U32 R2, RZ, RZ, R14 ;  /* 0x000000ffff028224 */ /* 0x000fc600078e000e */
[----:B------:R-:W4:Y:S04]  /*edb0*/  LDL R33, [R1+0x338] ;  /* 0x0003380001217983 */ /* 0x000f280000100800 */
[----:B------:R-:W4:Y:S04]  /*edc0*/  LDL R25, [R1+0x33c] ;  /* 0x00033c0001197983 */ /* 0x000f280000100800 */
[----:B------:R0:W4:Y:S04]  /*edd0*/  @!P0 LDG.E.U8 R20, desc[UR16][R2.64] ;  /* 0x0000001002148981 */ /* 0x000128000c1e1100 */
[----:B------:R1:W-:Y:S04]  /*ede0*/  STL [R1+0xac4], R14 ;  /* 0x000ac40e01007387 */ /* 0x0003e80000100800 */
[----:B------:R-:W4:Y:S01]  /*edf0*/  LDL R32, [R1+0x318] ;  /* 0x0003180001207983 */ /* 0x000f220000100800 */
[----:B0-----:R-:W-:-:S03]  /*ee00*/  @!P0 IMAD.MOV.U32 R2, RZ, RZ, R13 ;  /* 0x000000ffff028224 */ /* 0x001fc600078e000d */
[----:B------:R-:W4:Y:S01]  /*ee10*/  LDL R13, [R1+0x31c] ;  /* 0x00031c00010d7983 */ /* 0x000f220000100800 */
[----:B------:R-:W-:-:S03]  /*ee20*/  @!P0 IMAD.MOV.U32 R3, RZ, RZ, R30 ;  /* 0x000000ffff038224 */ /* 0x000fc600078e001e */
[----:B------:R-:W4:Y:S01]  /*ee30*/  LDL R30, [R1+0x2fc] ;  /* 0x0002fc00011e7983 */ /* 0x000f220000100800 */
[----:B------:R-:W-:-:S03]  /*ee40*/  PRMT R19, RZ, 0x7610, R19 ;  /* 0x00007610ff137816 */ /* 0x000fc60000000013 */
[----:B------:R-:W4:Y:S01]  /*ee50*/  LDL R31, [R1+0x2f8] ;  /* 0x0002f800011f7983 */ /* 0x000f220000100800 */
[----:B------:R-:W-:-:S03]  /*ee60*/  PRMT R18, RZ, 0x7610, R18 ;  /* 0x00007610ff127816 */ /* 0x000fc60000000012 */
[----:B------:R0:W4:Y:S01]  /*ee70*/  @!P0 LDG.E.U8 R19, desc[UR16][R2.64] ;  /* 0x0000001002138981 */ /* 0x000122000c1e1100 */
[----:B------:R-:W-:Y:S02]  /*ee80*/  PRMT R16, RZ, 0x7610, R16 ;  /* 0x00007610ff107816 */ /* 0x000fe40000000010 */
[----:B------:R-:W-:Y:S01]  /*ee90*/  PRMT R15, RZ, 0x7610, R15 ;  /* 0x00007610ff0f7816 */ /* 0x000fe2000000000f */
[----:B-1----:R-:W4:Y:S01]  /*eea0*/  LDL R14, [R1+0x23c] ;  /* 0x00023c00010e7983 */ /* 0x002f220000100800 */
[----:B0-----:R-:W-:Y:S02]  /*eeb0*/  @!P0 IMAD.MOV.U32 R2, RZ, RZ, R28 ;  /* 0x000000ffff028224 */ /* 0x001fe400078e001c */
[----:B------:R-:W-:Y:S01]  /*eec0*/  @!P0 IMAD.MOV.U32 R3, RZ, RZ, R29 ;  /* 0x000000ffff038224 */ /* 0x000fe200078e001d */
[----:B------:R-:W4:Y:S04]  /*eed0*/  LDL R28, [R1+0x2dc] ;  /* 0x0002dc00011c7983 */ /* 0x000f280000100800 */
[----:B------:R-:W4:Y:S04]  /*eee0*/  LDL R29, [R1+0x2d8] ;  /* 0x0002d800011d7983 */ /* 0x000f280000100800 */
[----:B------:R3:W4:Y:S01]  /*eef0*/  @!P0 LDG.E.U8 R18, desc[UR16][R2.64] ;  /* 0x0000001002128981 */ /* 0x000722000c1e1100 */
[----:B------:R-:W-:-:S02]  /*ef00*/  PRMT R12, RZ, 0x7610, R12 ;  /* 0x00007610ff0c7816 */ /* 0x000fc4000000000c */
[----:B------:R-:W-:Y:S02]  /*ef10*/  PRMT R11, RZ, 0x7610, R11 ;  /* 0x00007610ff0b7816 */ /* 0x000fe4000000000b */
[----:B------:R-:W-:Y:S01]  /*ef20*/  PRMT R10, RZ, 0x7610, R10 ;  /* 0x00007610ff0a7816 */ /* 0x000fe2000000000a */
[----:B---3--:R-:W-:Y:S02]  /*ef30*/  @!P0 IMAD.MOV.U32 R3, RZ, RZ, R27 ;  /* 0x000000ffff038224 */ /* 0x008fe400078e001b */
[----:B------:R-:W3:Y:S01]  /*ef40*/  LDL R27, [R1+0x2b8] ;  /* 0x0002b800011b7983 */ /* 0x000ee20000100800 */
[----:B--2---:R-:W-:-:S03]  /*ef50*/  @!P0 IMAD.MOV.U32 R2, RZ, RZ, R24 ;  /* 0x000000ffff028224 */ /* 0x004fc600078e0018 */
[----:B------:R-:W2:Y:S04]  /*ef60*/  LDL R24, [R1+0x2bc] ;  /* 0x0002bc0001187983 */ /* 0x000ea80000100800 */
[----:B------:R4:W2:Y:S02]  /*ef70*/  @!P0 LDG.E.U8 R16, desc[UR16][R2.64] ;  /* 0x0000001002108981 */ /* 0x0008a4000c1e1100 */
[----:B----4-:R-:W-:Y:S02]  /*ef80*/  @!P0 IMAD.MOV.U32 R3, RZ, RZ, R38 ;  /* 0x000000ffff038224 */ /* 0x010fe400078e0026 */
[----:B------:R-:W-:Y:S02]  /*ef90*/  @!P0 IMAD.MOV.U32 R2, RZ, RZ, R26 ;  /* 0x000000ffff028224 */ /* 0x000fe400078e001a */
[----:B------:R-:W4:Y:S04]  /*efa0*/  LDL R26, [R1+0x29c] ;  /* 0x00029c00011a7983 */ /* 0x000f280000100800 */
[----:B------:R0:W4:Y:S02]  /*efb0*/  @!P0 LDG.E.U8 R15, desc[UR16][R2.64] ;  /* 0x00000010020f8981 */ /* 0x000124000c1e1100 */
[----:B0-----:R-:W-:-:S02]  /*efc0*/  @!P0 IMAD.MOV.U32 R2, RZ, RZ, R36 ;  /* 0x000000ffff028224 */ /* 0x001fc400078e0024 */
[----:B------:R-:W-:-:S05]  /*efd0*/  @!P0 IMAD.MOV.U32 R3, RZ, RZ, R37 ;  /* 0x000000ffff038224 */ /* 0x000fca00078e0025 */
[----:B------:R0:W4:Y:S02]  /*efe0*/  @!P0 LDG.E.U8 R12, desc[UR16][R2.64] ;  /* 0x00000010020c8981 */ /* 0x000124000c1e1100 */
[----:B0-----:R-:W-:Y:S02]  /*eff0*/  @!P0 IMAD.MOV.U32 R2, RZ, RZ, R34 ;  /* 0x000000ffff028224 */ /* 0x001fe400078e0022 */
[----:B------:R-:W-:-:S05]  /*f000*/  @!P0 IMAD.MOV.U32 R3, RZ, RZ, R35 ;  /* 0x000000ffff038224 */ /* 0x000fca00078e0023 */
[----:B------:R0:W4:Y:S02]  /*f010*/  @!P0 LDG.E.U8 R11, desc[UR16][R2.64] ;  /* 0x00000010020b8981 */ /* 0x000124000c1e1100 */
[----:B0-----:R-:W-:Y:S02]  /*f020*/  @!P0 IMAD.MOV.U32 R2, RZ, RZ, R25 ;  /* 0x000000ffff028224 */ /* 0x001fe400078e0019 */
[----:B------:R-:W-:Y:S01]  /*f030*/  @!P0 IMAD.MOV.U32 R3, RZ, RZ, R33 ;  /* 0x000000ffff038224 */ /* 0x000fe200078e0021 */
[----:B------:R-:W4:Y:S04]  /*f040*/  LDL R25, [R1+0x258] ;  /* 0x0002580001197983 */ /* 0x000f280000100800 */
[----:B------:R-:W4:Y:S04]  /*f050*/  LDL.LU R225, [R1+0x298] ;  /* 0x0002980001e17983 */ /* 0x000f280000300800 */
[----:B------:R0:W4:Y:S04]  /*f060*/  @!P0 LDG.E.U8 R10, desc[UR16][R2.64] ;  /* 0x00000010020a8981 */ /* 0x000128000c1e1100 */
[----:B------:R-:W4:Y:S01]  /*f070*/  LDL.LU R226, [R1+0x27c] ;  /* 0x00027c0001e27983 */ /* 0x000f220000300800 */
[----:B0-----:R-:W-:-:S03]  /*f080*/  @!P0 IMAD.MOV.U32 R2, RZ, RZ, R13 ;  /* 0x000000ffff028224 */ /* 0x001fc600078e000d */
[----:B------:R-:W4:Y:S04]  /*f090*/  LDL R13, [R1+0x21c] ;  /* 0x00021c00010d7983 */ /* 0x000f280000100800 */
[----:B------:R-:W4:Y:S01]  /*f0a0*/  LDL.LU R245, [R1+0x278] ;  /* 0x0002780001f57983 */ /* 0x000f220000300800 */
[----:B------:R-:W-:Y:S01]  /*f0b0*/  PRMT R9, RZ, 0x7610, R9 ;  /* 0x00007610ff097816 */ /* 0x000fe20000000009 */
[----:B------:R-:W-:-:S05]  /*f0c0*/  @!P0 IMAD.MOV.U32 R3, RZ, RZ, R32 ;  /* 0x000000ffff038224 */ /* 0x000fca00078e0020 */
[----:B------:R0:W4:Y:S01]  /*f0d0*/  @!P0 LDG.E.U8 R9, desc[UR16][R2.64] ;  /* 0x0000001002098981 */ /* 0x000122000c1e1100 */
[----:B------:R-:W-:Y:S01]  /*f0e0*/  PRMT R8, RZ, 0x7610, R8 ;  /* 0x00007610ff087816 */ /* 0x000fe20000000008 */
[----:B0-----:R-:W-:Y:S02]  /*f0f0*/  @!P0 IMAD.MOV.U32 R2, RZ, RZ, R30 ;  /* 0x000000ffff028224 */ /* 0x001fe400078e001e */
[----:B------:R-:W4:Y:S01]  /*f100*/  LDL.LU R30, [R1+0x25c] ;  /* 0x00025c00011e7983 */ /* 0x000f220000300800 */
[----:B------:R-:W-:Y:S01]  /*f110*/  @!P0 IMAD.MOV.U32 R3, RZ, RZ, R31 ;  /* 0x000000ffff038224 */ /* 0x000fe200078e001f */
[----:B------:R-:W-:-:S04]  /*f120*/  PRMT R7, RZ, 0x7610, R7 ;  /* 0x00007610ff077816 */ /* 0x000fc80000000007 */
[----:B------:R0:W4:Y:S02]  /*f130*/  @!P0 LDG.E.U8 R8, desc[UR16][R2.64] ;  /* 0x0000001002088981 */ /* 0x000124000c1e1100 */
[----:B0-----:R-:W-:Y:S02]  /*f140*/  @!P0 IMAD.MOV.U32 R2, RZ, RZ, R28 ;  /* 0x000000ffff028224 */ /* 0x001fe400078e001c */
[----:B------:R-:W-:-:S05]  /*f150*/  @!P0 IMAD.MOV.U32 R3, RZ, RZ, R29 ;  /* 0x000000ffff038224 */ /* 0x000fca00078e001d */
[----:B------:R3:W4:Y:S01]  /*f160*/  @!P0 LDG.E.U8 R7, desc[UR16][R2.64] ;  /* 0x0000001002078981 */ /* 0x000722000c1e1100 */
[----:B------:R-:W-:Y:S01]  /*f170*/  PRMT R6, RZ, 0x7610, R6 ;  /* 0x00007610ff067816 */ /* 0x000fe20000000006 */
[----:B---3--:R-:W-:Y:S02]  /*f180*/  @!P0 IMAD.MOV.U32 R3, RZ, RZ, R27 ;  /* 0x000000ffff038224 */ /* 0x008fe400078e001b */
[----:B------:R-:W3:Y:S01]  /*f190*/  LDL.LU R27, [R1+0x238] ;  /* 0x00023800011b7983 */ /* 0x000ee20000300800 */
[----:B--2---:R-:W-:-:S03]  /*f1a0*/  @!P0 IMAD.MOV.U32 R2, RZ, RZ, R24 ;  /* 0x000000ffff028224 */ /* 0x004fc600078e0018 */
[----:B------:R-:W2:Y:S04]  /*f1b0*/  LDL.LU R24, [R1+0x218] ;  /* 0x0002180001187983 */ /* 0x000ea80000300800 */
[----:B------:R4:W2:Y:S02]  /*f1c0*/  @!P0 LDG.E.U8 R6, desc[UR16][R2.64] ;  /* 0x0000001002068981 */ /* 0x0008a4000c1e1100 */
[----:B----4-:R-:W-:Y:S02]  /*f1d0*/  @!P0 IMAD.MOV.U32 R2, RZ, RZ, R26 ;  /* 0x000000ffff028224 */ /* 0x010fe400078e001a */
[----:B------:R-:W-:Y:S04]  /*f1e0*/  STL [R1+0xac8], R225 ;  /* 0x000ac8e101007387 */ /* 0x000fe80000100800 */
[----:B------:R-:W-:Y:S04]  /*f1f0*/  STL [R1+0xae0], R226 ;  /* 0x000ae0e201007387 */ /* 0x000fe80000100800 */
[----:B------:R-:W-:Y:S04]  /*f200*/  STL [R1+0xadc], R245 ;  /* 0x000adcf501007387 */ /* 0x000fe80000100800 */
[----:B------:R-:W4:Y:S01]  /*f210*/  LDL R26, [R1+0x78c] ;  /* 0x00078c00011a7983 */ /* 0x000f220000100800 */
[----:B------:R-:W-:Y:S01]  /*f220*/  PRMT R5, RZ, 0x7610, R5 ;  /* 0x00007610ff057816 */ /* 0x000fe20000000005 */
[----:B------:R-:W-:Y:S01]  /*f230*/  @!P0 IMAD.MOV.U32 R3, RZ, RZ, R225 ;  /* 0x000000ffff038224 */ /* 0x000fe200078e00e1 */
[----:B------:R-:W-:Y:S01]  /*f240*/  PRMT R4, RZ, 0x7610, R4 ;  /* 0x00007610ff047816 */ /* 0x000fe20000000004 */
[----:B------:R-:W4:Y:S04]  /*f250*/  LDL R34, [R1+0x584] ;  /* 0x0005840001227983 */ /* 0x000f280000100800 */
[----:B------:R0:W4:Y:S01]  /*f260*/  @!P0 LDG.E.U8 R5, desc[UR16][R2.64] ;  /* 0x0000001002058981 */ /* 0x000122000c1e1100 */
[----:B------:R-:W-:-:S03]  /*f270*/  PRMT R17, RZ, 0x7610, R17 ;  /* 0x00007610ff117816 */ /* 0x000fc60000000011 */
[----:B------:R-:W4:Y:S04]  /*f280*/  LDL R40, [R1+0x570] ;  /* 0x0005700001287983 */ /* 0x000f280000100800 */
[----:B------:R-:W4:Y:S01]  /*f290*/  LDL R39, [R1+0x574] ;  /* 0x0005740001277983 */ /* 0x000f220000100800 */
[----:B0-----:R-:W-:Y:S02]  /*f2a0*/  @!P0 IMAD.MOV.U32 R2, RZ, RZ, R226 ;  /* 0x000000ffff028224 */ /* 0x001fe400078e00e2 */
[----:B------:R-:W-:Y:S01]  /*f2b0*/  @!P0 IMAD.MOV.U32 R3, RZ, RZ, R245 ;  /* 0x000000ffff038224 */ /* 0x000fe200078e00f5 */
[----:B------:R-:W4:Y:S04]  /*f2c0*/  LDL R33, [R1+0x550] ;  /* 0x0005500001217983 */ /* 0x000f280000100800 */
[----:B------:R0:W4:Y:S04]  /*f2d0*/  @!P0 LDG.E.U8 R4, desc[UR16][R2.64] ;  /* 0x0000001002048981 */ /* 0x000128000c1e1100 */
[----:B------:R-:W4:Y:S04]  /*f2e0*/  LDL R32, [R1+0x530] ;  /* 0x0005300001207983 */ /* 0x000f280000100800 */
[----:B------:R-:W4:Y:S01]  /*f2f0*/  LDL R31, [R1+0x534] ;  /* 0x00053400011f7983 */ /* 0x000f220000100800 */
[----:B0-----:R-:W-:-:S02]  /*f300*/  @!P0 IMAD.MOV.U32 R2, RZ, RZ, R30 ;  /* 0x000000ffff028224 */ /* 0x001fc400078e001e */
[----:B------:R-:W-:Y:S01]  /*f310*/  @!P0 IMAD.MOV.U32 R3, RZ, RZ, R25 ;  /* 0x000000ffff038224 */ /* 0x000fe200078e0019 */
[----:B------:R-:W-:Y:S01]  /*f320*/  PRMT R22, RZ, 0x7610, R22 ;  /* 0x00007610ff167816 */ /* 0x000fe20000000016 */
[----:B------:R-:W4:Y:S04]  /*f330*/  LDL R38, [R1+0x510] ;  /* 0x0005100001267983 */ /* 0x000f280000100800 */
[----:B------:R0:W4:Y:S04]  /*f340*/  @!P0 LDG.E.U8 R17, desc[UR16][R2.64] ;  /* 0x0000001002118981 */ /* 0x000128000c1e1100 */
[----:B------:R-:W4:Y:S01]  /*f350*/  LDL R37, [R1+0x514] ;  /* 0x0005140001257983 */ /* 0x000f220000100800 */
[----:B------:R-:W-:-:S03]  /*f360*/  PRMT R153, RZ, 0x7610, R153 ;  /* 0x00007610ff997816 */ /* 0x000fc60000000099 */
[----:B------:R-:W4:Y:S01]  /*f370*/  LDL R36, [R1+0x4f0] ;  /* 0x0004f00001247983 */ /* 0x000f220000100800 */
[----:B0-----:R-:W-:-:S03]  /*f380*/  @!P0 IMAD.MOV.U32 R2, RZ, RZ, R14 ;  /* 0x000000ffff028224 */ /* 0x001fc600078e000e */
[----:B------:R-:W4:Y:S04]  /*f390*/  LDL R14, [R1+0x554] ;  /* 0x00055400010e7983 */ /* 0x000f280000100800 */
[----:B------:R-:W4:Y:S01]  /*f3a0*/  LDL R35, [R1+0x4f4] ;  /* 0x0004f40001237983 */ /* 0x000f220000100800 */
[----:B------:R-:W-:-:S03]  /*f3b0*/  PRMT R154, RZ, 0x7610, R154 ;  /* 0x00007610ff9a7816 */ /* 0x000fc6000000009a */
[----:B------:R-:W4:Y:S01]  /*f3c0*/  LDL R29, [R1+0x4d0] ;  /* 0x0004d000011d7983 */ /* 0x000f220000100800 */
[----:B------:R-:W-:-:S03]  /*f3d0*/  PRMT R155, RZ, 0x7610, R155 ;  /* 0x00007610ff9b7816 */ /* 0x000fc6000000009b */
[----:B------:R-:W4:Y:S04]  /*f3e0*/  LDL R28, [R1+0x4b0] ;  /* 0x0004b000011c7983 */ /* 0x000f280000100800 */
[----:B------:R-:W4:Y:S01]  /*f3f0*/  LDL R25, [R1+0x4b4] ;  /* 0x0004b40001197983 */ /* 0x000f220000100800 */
[----:B---3--:R-:W-:-:S05]  /*f400*/  @!P0 IMAD.MOV.U32 R3, RZ, RZ, R27 ;  /* 0x000000ffff038224 */ /* 0x008fca00078e001b */
[----:B------:R0:W3:Y:S02]  /*f410*/  @!P0 LDG.E.U8 R22, desc[UR16][R2.64] ;  /* 0x0000001002168981 */ /* 0x0000e4000c1e1100 */
[----:B0-----:R-:W-:Y:S02]  /*f420*/  @!P0 IMAD.MOV.U32 R2, RZ, RZ, R13 ;  /* 0x000000ffff028224 */ /* 0x001fe400078e000d */
[----:B--2---:R-:W-:Y:S01]  /*f430*/  @!P0 IMAD.MOV.U32 R3, RZ, RZ, R24 ;  /* 0x000000ffff038224 */ /* 0x004fe200078e0018 */
[----:B------:R-:W2:Y:S04]  /*f440*/  LDL R13, [R1+0x4d4] ;  /* 0x0004d400010d7983 */ /* 0x000ea80000100800 */
[----:B------:R0:W3:Y:S02]  /*f450*/  @!P0 LDG.E.U8 R153, desc[UR16][R2.64] ;  /* 0x0000001002998981 */ /* 0x0000e4000c1e1100 */
[----:B0-----:R-:W-:-:S02]  /*f460*/  @!P0 IMAD.MOV.U32 R2, RZ, RZ, R252 ;  /* 0x000000ffff028224 */ /* 0x001fc400078e00fc */
[----:B------:R-:W-:Y:S01]  /*f470*/  @!P0 IMAD.MOV.U32 R3, RZ, RZ, R251 ;  /* 0x000000ffff038224 */ /* 0x000fe200078e00fb */
[----:B------:R0:W-:Y:S04]  /*f480*/  STL [R1+0x7c8], R252 ;  /* 0x0007c8fc01007387 */ /* 0x0001e80000100800 */
[----:B------:R1:W3:Y:S01]  /*f490*/  @!P0 LDG.E.U8 R154, desc[UR16][R2.64] ;  /* 0x00000010029a8981 */ /* 0x0002e2000c1e1100 */
[----:B------:R-:W-:-:S03]  /*f4a0*/  PRMT R157, RZ, 0x7610, R157 ;  /* 0x00007610ff9d7816 */ /* 0x000fc6000000009d */
[----:B0-----:R-:W3:Y:S01]  /*f4b0*/  LDL.LU R252, [R1+0x294] ;  /* 0x0002940001fc7983 */ /* 0x001ee20000300800 */
[----:B-1----:R-:W-:Y:S02]  /*f4c0*/  @!P0 IMAD.MOV.U32 R2, RZ, RZ, R244 ;  /* 0x000000ffff028224 */ /* 0x002fe400078e00f4 */
[----:B------:R-:W-:Y:S01]  /*f4d0*/  @!P0 IMAD.MOV.U32 R3, RZ, RZ, R243 ;  /* 0x000000ffff038224 */ /* 0x000fe200078e00f3 */
[----:B------:R0:W-:Y:S04]  /*f4e0*/  STL [R1+0x7c4], R251 ;  /* 0x0007c4fb01007387 */ /* 0x0001e80000100800 */
[----:B------:R1:W3:Y:S04]  /*f4f0*/  @!P0 LDG.E.U8 R155, desc[UR16][R2.64] ;  /* 0x00000010029b8981 */ /* 0x0002e8000c1e1100 */
[----:B0-----:R-:W3:Y:S01]  /*f500*/  LDL.LU R251, [R1+0x28c] ;  /* 0x00028c0001fb7983 */ /* 0x001ee20000300800 */
[----:B-1----:R-:W-:-:S03]  /*f510*/  @!P0 IMAD.MOV.U32 R2, RZ, RZ, R236 ;  /* 0x000000ffff028224 */ /* 0x002fc600078e00ec */
[----:B------:R0:W-:Y:S01]  /*f520*/  STL [R1+0x7d0], R244 ;  /* 0x0007d0f401007387 */ /* 0x0001e20000100800 */
[----:B------:R-:W-:-:S05]  /*f530*/  @!P0 IMAD.MOV.U32 R3, RZ, RZ, R235 ;  /* 0x000000ffff038224 */ /* 0x000fca00078e00eb */
[----:B------:R4:W3:Y:S04]  /*f540*/  @!P0 LDG.E.U8 R157, desc[UR16][R2.64] ;  /* 0x00000010029d8981 */ /* 0x0008e8000c1e1100 */
[----:B0-----:R-:W3:Y:S04]  /*f550*/  LDL.LU R244, [R1+0x2c8] ;  /* 0x0002c80001f47983 */ /* 0x001ee80000300800 */
[----:B------:R-:W-:Y:S04]  /*f560*/  STL [R1+0x7cc], R243 ;  /* 0x0007ccf301007387 */ /* 0x000fe80000100800 */
[----:B------:R0:W-:Y:S04]  /*f570*/  STL [R1+0x7d8], R236 ;  /* 0x0007d8ec01007387 */ /* 0x0001e80000100800 */
[----:B0-----:R-:W3:Y:S04]  /*f580*/  LDL.LU R236, [R1+0x2d0] ;  /* 0x0002d00001ec7983 */ /* 0x001ee80000300800 */
[----:B------:R-:W-:Y:S01]  /*f590*/  STL [R1+0x7d4], R235 ;  /* 0x0007d4eb01007387 */ /* 0x000fe20000100800 */
[----:B------:R-:W-:-:S02]  /*f5a0*/  PRMT R158, RZ, 0x7610, R158 ;  /* 0x00007610ff9e7816 */ /* 0x000fc4000000009e */
[----:B------:R-:W-:Y:S01]  /*f5b0*/  PRMT R159, RZ, 0x7610, R159 ;  /* 0x00007610ff9f7816 */ /* 0x000fe2000000009f */
[----:B------:R-:W3:Y:S01]  /*f5c0*/  LDL R42, [R1+0x3f0] ;  /* 0x0003f000012a7983 */ /* 0x000ee20000100800 */
[----:B------:R-:W-:Y:S02]  /*f5d0*/  PRMT R160, RZ, 0x7610, R160 ;  /* 0x00007610ffa07816 */ /* 0x000fe400000000a0 */
[----:B------:R-:W-:Y:S01]  /*f5e0*/  PRMT R161, RZ, 0x7610, R161 ;  /* 0x00007610ffa17816 */ /* 0x000fe200000000a1 */
[----:B------:R-:W3:Y:S01]  /*f5f0*/  LDL R41, [R1+0x3f4] ;  /* 0x0003f40001297983 */ /* 0x000ee20000100800 */
[----:B----4-:R-:W-:-:S03]  /*f600*/  @!P0 IMAD.MOV.U32 R2, RZ, RZ, R26 ;  /* 0x000000ffff028224 */ /* 0x010fc600078e001a */
[----:B------:R-:W4:Y:S01]  /*f610*/  LDL R26, [R1+0x494] ;  /* 0x00049400011a7983 */ /* 0x000f220000100800 */
[----:B------:R-:W-:-:S03]  /*f620*/  @!P0 IMAD.MOV.U32 R3, RZ, RZ, R34 ;  /* 0x000000ffff038224 */ /* 0x000fc600078e0022 */
[----:B------:R-:W3:Y:S04]  /*f630*/  LDL R34, [R1+0x490] ;  /* 0x0004900001227983 */ /* 0x000ee80000100800 */
[----:B------:R0:W3:Y:S02]  /*f640*/  @!P0 LDG.E.U8 R158, desc[UR16][R2.64] ;  /* 0x00000010029e8981 */ /* 0x0000e4000c1e1100 */
[----:B0-----:R-:W-:Y:S02]  /*f650*/  @!P0 IMAD.MOV.U32 R2, RZ, RZ, R39 ;  /* 0x000000ffff028224 */ /* 0x001fe400078e0027 */
[----:B------:R-:W-:Y:S01]  /*f660*/  @!P0 IMAD.MOV.U32 R3, RZ, RZ, R40 ;  /* 0x000000ffff038224 */ /* 0x000fe200078e0028 */
[----:B------:R-:W-:Y:S01]  /*f670*/  PRMT R162, RZ, 0x7610, R162 ;  /* 0x00007610ffa27816 */ /* 0x000fe200000000a2 */
[----:B------:R-:W3:Y:S04]  /*f680*/  LDL R40, [R1+0x3d0] ;  /* 0x0003d00001287983 */ /* 0x000ee80000100800 */
[----:B------:R0:W3:Y:S01]  /*f690*/  @!P0 LDG.E.U8 R159, desc[UR16][R2.64] ;  /* 0x00000010029f8981 */ /* 0x0000e2000c1e1100 */
[----:B------:R-:W-:-:S02]  /*f6a0*/  PRMT R163, RZ, 0x7610, R163 ;  /* 0x00007610ffa37816 */ /* 0x000fc400000000a3 */
[----:B------:R-:W-:Y:S01]  /*f6b0*/  PRMT R164, RZ, 0x7610, R164 ;  /* 0x00007610ffa47816 */ /* 0x000fe200000000a4 */
[----:B------:R-:W3:Y:S01]  /*f6c0*/  LDL R39, [R1+0x3b0] ;  /* 0x0003b00001277983 */ /* 0x000ee20000100800 */
[----:B0-----:R-:W-:-:S03]  /*f6d0*/  @!P0 IMAD.MOV.U32 R3, RZ, RZ, R33 ;  /* 0x000000ffff038224 */ /* 0x001fc600078e0021 */
[----:B------:R-:W3:Y:S01]  /*f6e0*/  LDL R33, [R1+0x470] ;  /* 0x0004700001217983 */ /* 0x000ee20000100800 */
[----:B------:R-:W-:-:S03]  /*f6f0*/  @!P0 IMAD.MOV.U32 R2, RZ, RZ, R14 ;  /* 0x000000ffff028224 */ /* 0x000fc600078e000e */
[----:B------:R-:W3:Y:S04]  /*f700*/  LDL R14, [R1+0x474] ;  /* 0x00047400010e7983 */ /* 0x000ee80000100800 */
[----:B------:R0:W3:Y:S02]  /*f710*/  @!P0 LDG.E.U8 R160, desc[UR16][R2.64] ;  /* 0x0000001002a08981 */ /* 0x0000e4000c1e1100 */
[----:B0-----:R-:W-:Y:S02]  /*f720*/  @!P0 IMAD.MOV.U32 R2, RZ, RZ, R31 ;  /* 0x000000ffff028224 */ /* 0x001fe400078e001f */
[----:B------:R-:W-:Y:S01]  /*f730*/  @!P0 IMAD.MOV.U32 R3, RZ, RZ, R32 ;  /* 0x000000ffff038224 */ /* 0x000fe200078e0020 */
[----:B------:R-:W3:Y:S04]  /*f740*/  LDL R31, [R1+0x454] ;  /* 0x00045400011f7983 */ /* 0x000ee80000100800 */
[----:B------:R0:W3:Y:S04]  /*f750*/  @!P0 LDG.E.U8 R161, desc[UR16][R2.64] ;  /* 0x0000001002a18981 */ /* 0x0000e8000c1e1100 */
[----:B------:R-:W3:Y:S01]  /*f760*/  LDL R32, [R1+0x450] ;  /* 0x0004500001207983 */ /* 0x000ee20000100800 */
[----:B0-----:R-:W-:-:S02]  /*f770*/  @!P0 IMAD.MOV.U32 R2, RZ, RZ, R37 ;  /* 0x000000ffff028224 */ /* 0x001fc400078e0025 */
[----:B------:R-:W-:Y:S01]  /*f780*/  @!P0 IMAD.MOV.U32 R3, RZ, RZ, R38 ;  /* 0x000000ffff038224 */ /* 0x000fe200078e0026 */
[----:B------:R-:W-:Y:S01]  /*f790*/  PRMT R184, RZ, 0x7610, R184 ;  /* 0x00007610ffb87816 */ /* 0x000fe200000000b8 */
[----:B------:R-:W3:Y:S04]  /*f7a0*/  LDL R38, [R1+0x3b4] ;  /* 0x0003b40001267983 */ /* 0x000ee80000100800 */
[----:B------:R0:W3:Y:S01]  /*f7b0*/  @!P0 LDG.E.U8 R162, desc[UR16][R2.64] ;  /* 0x0000001002a28981 */ /* 0x0000e2000c1e1100 */
[----:B------:R-:W-:-:S03]  /*f7c0*/  PRMT R186, RZ, 0x7610, R186 ;  /* 0x00007610ffba7816 */ /* 0x000fc600000000ba */
[----:B------:R-:W3:Y:S01]  /*f7d0*/  LDL R37, [R1+0x390] ;  /* 0x0003900001257983 */ /* 0x000ee20000100800 */
[----:B0-----:R-:W-:Y:S02]  /*f7e0*/  @!P0 IMAD.MOV.U32 R2, RZ, RZ, R35 ;  /* 0x000000ffff028224 */ /* 0x001fe400078e0023 */
[----:B------:R-:W-:Y:S01]  /*f7f0*/  @!P0 IMAD.MOV.U32 R3, RZ, RZ, R36 ;  /* 0x000000ffff038224 */ /* 0x000fe200078e0024 */
[----:B------:R-:W-:Y:S01]  /*f800*/  PRMT R187, RZ, 0x7610, R187 ;  /* 0x00007610ffbb7816 */ /* 0x000fe200000000bb */
[----:B------:R-:W3:Y:S04]  /*f810*/  LDL R36, [R1+0x370] ;  /* 0x0003700001247983 */ /* 0x000ee80000100800 */
[----:B------:R2:W3:Y:S04]  /*f820*/  @!P0 LDG.E.U8 R163, desc[UR16][R2.64] ;  /* 0x0000001002a38981 */ /* 0x0004e8000c1e1100 */
[----:B------:R-:W3:Y:S01]  /*f830*/  LDL R35, [R1+0x374] ;  /* 0x0003740001237983 */ /* 0x000ee20000100800 */
[----:B--2---:R-:W-:-:S02]  /*f840*/  @!P0 IMAD.MOV.U32 R2, RZ, RZ, R13 ;  /* 0x000000ffff028224 */ /* 0x004fc400078e000d */
[----:B------:R-:W-:Y:S01]  /*f850*/  @!P0 IMAD.MOV.U32 R3, RZ, RZ, R29 ;  /* 0x000000ffff038224 */ /* 0x000fe200078e001d */
[----:B------:R-:W2:Y:S04]  /*f860*/  LDL R13, [R1+0x434] ;  /* 0x00043400010d7983 */ /* 0x000ea80000100800 */
[----:B------:R-:W2:Y:S04]  /*f870*/  LDL R29, [R1+0x430] ;  /* 0x00043000011d7983 */ /* 0x000ea80000100800 */
[----:B------:R0:W2:Y:S02]  /*f880*/  @!P0 LDG.E.U8 R164, desc[UR16][R2.64] ;  /* 0x0000001002a48981 */ /* 0x0000a4000c1e1100 */
[----:B0-----:R-:W-:-:S02]  /*f890*/  @!P0 IMAD.MOV.U32 R2, RZ, RZ, R25 ;  /* 0x000000ffff028224 */ /* 0x001fc400078e0019 */
[----:B------:R-:W-:Y:S01]  /*f8a0*/  @!P0 IMAD.MOV.U32 R3, RZ, RZ, R28 ;  /* 0x000000ffff038224 */ /* 0x000fe200078e001c */
[----:B------:R-:W2:Y:S04]  /*f8b0*/  LDL R25, [R1+0x414] ;  /* 0x0004140001197983 */ /* 0x000ea80000100800 */
[----:B------:R-:W2:Y:S04]  /*f8c0*/  LDL R28, [R1+0x410] ;  /* 0x00041000011c7983 */ /* 0x000ea80000100800 */
[----:B------:R4:W2:Y:S02]  /*f8d0*/  @!P0 LDG.E.U8 R184, desc[UR16][R2.64] ;  /* 0x0000001002b88981 */ /* 0x0008a4000c1e1100 */
[----:B----4-:R-:W-:-:S02]  /*f8e0*/  @!P0 IMAD.MOV.U32 R2, RZ, RZ, R26 ;  /* 0x000000ffff028224 */ /* 0x010fc400078e001a */
[----:B------:R-:W4:Y:S01]  /*f8f0*/  LDL R26, [R1+0x3d4] ;  /* 0x0003d400011a7983 */ /* 0x000f220000100800 */
[----:B---3--:R-:W-:Y:S01]  /*f900*/  @!P0 IMAD.MOV.U32 R3, RZ, RZ, R34 ;  /* 0x000000ffff038224 */ /* 0x008fe200078e0022 */
[----:B------:R-:W-:Y:S02]  /*f910*/  PRMT R188, RZ, 0x7610, R188 ;  /* 0x00007610ffbc7816 */ /* 0x000fe400000000bc */
[----:B------:R-:W3:Y:S04]  /*f920*/  LDL R34, [R1+0x350] ;  /* 0x0003500001227983 */ /* 0x000ee80000100800 */
[----:B------:R0:W3:Y:S01]  /*f930*/  @!P0 LDG.E.U8 R186, desc[UR16][R2.64] ;  /* 0x0000001002ba8981 */ /* 0x0000e2000c1e1100 */
[----:B------:R-:W-:Y:S02]  /*f940*/  PRMT R190, RZ, 0x7610, R190 ;  /* 0x00007610ffbe7816 */ /* 0x000fe400000000be */
[----:B------:R-:W-:-:S02]  /*f950*/  PRMT R191, RZ, 0x7610, R191 ;  /* 0x00007610ffbf7816 */ /* 0x000fc400000000bf */
[----:B------:R-:W-:Y:S01]  /*f960*/  PRMT R192, RZ, 0x7610, R192 ;  /* 0x00007610ffc07816 */ /* 0x000fe200000000c0 */
[----:B0-----:R-:W-:Y:S02]  /*f970*/  @!P0 IMAD.MOV.U32 R3, RZ, RZ, R33 ;  /* 0x000000ffff038224 */ /* 0x001fe400078e0021 */
[----:B------:R-:W3:Y:S01]  /*f980*/  LDL R33, [R1+0x354] ;  /* 0x0003540001217983 */ /* 0x000ee20000100800 */
[----:B------:R-:W-:-:S03]  /*f990*/  @!P0 IMAD.MOV.U32 R2, RZ, RZ, R14 ;  /* 0x000000ffff028224 */ /* 0x000fc600078e000e */
[----:B------:R-:W3:Y:S04]  /*f9a0*/  LDL R14, [R1+0x394] ;  /* 0x00039400010e7983 */ /* 0x000ee80000100800 */
[----:B------:R0:W3:Y:S02]  /*f9b0*/  @!P0 LDG.E.U8 R187, desc[UR16][R2.64] ;  /* 0x0000001002bb8981 */ /* 0x0000e4000c1e1100 */
[----:B0-----:R-:W-:Y:S02]  /*f9c0*/  @!P0 IMAD.MOV.U32 R2, RZ, RZ, R31 ;  /* 0x000000ffff028224 */ /* 0x001fe400078e001f */
[----:B------:R-:W3:Y:S01]  /*f9d0*/  LDL R31, [R1+0x334] ;  /* 0x00033400011f7983 */ /* 0x000ee20000100800 */
[----:B------:R-:W-:-:S03]  /*f9e0*/  @!P0 IMAD.MOV.U32 R3, RZ, RZ, R32 ;  /* 0x000000ffff038224 */ /* 0x000fc600078e0020 */
[----:B------:R-:W3:Y:S04]  /*f9f0*/  LDL R32, [R1+0x330] ;  /* 0x0003300001207983 */ /* 0x000ee80000100800 */
[----:B------:R2:W3:Y:S02]  /*fa00*/  @!P0 LDG.E.U8 R188, desc[UR16][R2.64] ;  /* 0x0000001002bc8981 */ /* 0x0004e4000c1e1100 */
[----:B--2---:R-:W-:Y:S02]  /*fa10*/  @!P0 IMAD.MOV.U32 R2, RZ, RZ, R13 ;  /* 0x000000ffff028224 */ /* 0x004fe400078e000d */
[----:B------:R-:W2:Y:S01]  /*fa20*/  LDL R13, [R1+0x314] ;  /* 0x00031400010d7983 */ /* 0x000ea20000100800 */
[----:B------:R-:W-:-:S03]  /*fa30*/  @!P0 IMAD.MOV.U32 R3, RZ, RZ, R29 ;  /* 0x000000ffff038224 */ /* 0x000fc600078e001d */
[----:B------:R-:W2:Y:S04]  /*fa40*/  LDL R29, [R1+0x310] ;  /* 0x00031000011d7983 */ /* 0x000ea80000100800 */
[----:B------:R0:W2:Y:S02]  /*fa50*/  @!P0 LDG.E.U8 R190, desc[UR16][R2.64] ;  /* 0x0000001002be8981 */ /* 0x0000a4000c1e1100 */
[----:B0-----:R-:W-:Y:S02]  /*fa60*/  @!P0 IMAD.MOV.U32 R2, RZ, RZ, R25 ;  /* 0x000000ffff028224 */ /* 0x001fe400078e0019 */
[----:B------:R-:W2:Y:S01]  /*fa70*/  LDL R25, [R1+0x2f4] ;  /* 0x0002f40001197983 */ /* 0x000ea20000100800 */
[----:B------:R-:W-:-:S03]  /*fa80*/  @!P0 IMAD.MOV.U32 R3, RZ, RZ, R28 ;  /* 0x000000ffff038224 */ /* 0x000fc600078e001c */
[----:B------:R-:W2:Y:S04]  /*fa90*/  LDL R28, [R1+0x2f0] ;  /* 0x0002f000011c7983 */ /* 0x000ea80000100800 */
[----:B------:R0:W2:Y:S02]  /*faa0*/  @!P0 LDG.E.U8 R191, desc[UR16][R2.64] ;  /* 0x0000001002bf8981 */ /* 0x0000a4000c1e1100 */
[----:B0-----:R-:W-:Y:S02]  /*fab0*/  @!P0 IMAD.MOV.U32 R2, RZ, RZ, R41 ;  /* 0x000000ffff028224 */ /* 0x001fe400078e0029 */
[----:B------:R-:W-:-:S05]  /*fac0*/  @!P0 IMAD.MOV.U32 R3, RZ, RZ, R42 ;  /* 0x000000ffff038224 */ /* 0x000fca00078e002a */
[----:B------:R4:W2:Y:S02]  /*fad0*/  @!P0 LDG.E.U8 R192, desc[UR16][R2.64] ;  /* 0x0000001002c08981 */ /* 0x0008a4000c1e1100 */
[----:B----4-:R-:W-:Y:S02]  /*fae0*/  @!P0 IMAD.MOV.U32 R2, RZ, RZ, R26 ;  /* 0x000000ffff028224 */ /* 0x010fe400078e001a */
[----:B------:R-:W4:Y:S01]  /*faf0*/  LDL R26, [R1+0x2d4] ;  /* 0x0002d400011a7983 */ /* 0x000f220000100800 */
[----:B------:R-:W-:Y:S01]  /*fb00*/  PRMT R193, RZ, 0x7610, R193 ;  /* 0x00007610ffc17816 */ /* 0x000fe200000000c1 */
        /* <DEDUP_REMOVED lines=8> */
[----:B0-----:R-:W-:Y:S01]  /*fb90*/  @!P0 IMAD.MOV.U32 R3, RZ, RZ, R37 ;  /* 0x000000ffff038224 */ /* 0x001fe200078e0025 */
[----:B------:R-:W-:Y:S01]  /*fba0*/  PRMT R202, RZ, 0x7610, R202 ;  /* 0x00007610ffca7816 */ /* 0x000fe200000000ca */
[----:B---3--:R-:W-:Y:S01]  /*fbb0*/  @!P0 IMAD.MOV.U32 R2, RZ, RZ, R14 ;  /* 0x000000ffff028224 */ /* 0x008fe200078e000e */
[----:B------:R-:W-:Y:S01]  /*fbc0*/  PRMT R203, RZ, 0x7610, R203 ;  /* 0x00007610ffcb7816 */ /* 0x000fe200000000cb */
[----:B------:R-:W3:Y:S04]  /*fbd0*/  LDL R14, [R1+0x2b4] ;  /* 0x0002b400010e7983 */ /* 0x000ee80000100800 */
[----:B------:R0:W3:Y:S02]  /*fbe0*/  @!P0 LDG.E.U8 R196, desc[UR16][R2.64] ;  /* 0x0000001002c48981 */ /* 0x0000e4000c1e1100 */
[----:B0-----:R-:W-:-:S02]  /*fbf0*/  @!P0 IMAD.MOV.U32 R2, RZ, RZ, R35 ;  /* 0x000000ffff028224 */ /* 0x001fc400078e0023 */
[----:B------:R-:W-:-:S05]  /*fc00*/  @!P0 IMAD.MOV.U32 R3, RZ, RZ, R36 ;  /* 0x000000ffff038224 */ /* 0x000fca00078e0024 */
[----:B------:R0:W3:Y:S02]  /*fc10*/  @!P0 LDG.E.U8 R197, desc[UR16][R2.64] ;  /* 0x0000001002c58981 */ /* 0x0000e4000c1e1100 */
[----:B0-----:R-:W-:Y:S02]  /*fc20*/  @!P0 IMAD.MOV.U32 R2, RZ, RZ, R33 ;  /* 0x000000ffff028224 */ /* 0x001fe400078e0021 */
[----:B------:R-:W-:-:S05]  /*fc30*/  @!P0 IMAD.MOV.U32 R3, RZ, RZ, R34 ;  /* 0x000000ffff038224 */ /* 0x000fca00078e0022 */
[----:B------:R0:W3:Y:S01]  /*fc40*/  @!P0 LDG.E.U8 R202, desc[UR16][R2.64] ;  /* 0x0000001002ca8981 */ /* 0x0000e2000c1e1100 */
[----:B------:R-:W-:Y:S01]  /*fc50*/  PRMT R204, RZ, 0x7610, R204 ;  /* 0x00007610ffcc7816 */ /* 0x000fe200000000cc */
[----:B0-----:R-:W-:Y:S02]  /*fc60*/  @!P0 IMAD.MOV.U32 R2, RZ, RZ, R31 ;  /* 0x000000ffff028224 */ /* 0x001fe400078e001f */
[----:B------:R-:W-:-:S05]  /*fc70*/  @!P0 IMAD.MOV.U32 R3, RZ, RZ, R32 ;  /* 0x000000ffff038224 */ /* 0x000fca00078e0020 */
[----:B------:R2:W3:Y:S01]  /*fc80*/  @!P0 LDG.E.U8 R203, desc[UR16][R2.64] ;  /* 0x0000001002cb8981 */ /* 0x0004e2000c1e1100 */
[----:B------:R-:W-:Y:S01]  /*fc90*/  PRMT R206, RZ, 0x7610, R206 ;  /* 0x00007610ffce7816 */ /* 0x000fe200000000ce */
[----:B--2---:R-:W-:Y:S01]  /*fca0*/  @!P0 IMAD.MOV.U32 R2, RZ, RZ, R13 ;  /* 0x000000ffff028224 */ /* 0x004fe200078e000d */
[----:B------:R-:W-:Y:S01]  /*fcb0*/  PRMT R207, RZ, 0x7610, R207 ;  /* 0x00007610ffcf7816 */ /* 0x000fe200000000cf */
[----:B------:R-:W2:Y:S01]  /*fcc0*/  LDL R13, [R1+0x250] ;  /* 0x00025000010d7983 */ /* 0x000ea20000100800 */
[----:B------:R-:W-:-:S03]  /*fcd0*/  @!P0 IMAD.MOV.U32 R3, RZ, RZ, R29 ;  /* 0x000000ffff038224 */ /* 0x000fc600078e001d */
[----:B------:R-:W2:Y:S04]  /*fce0*/  LDL.LU R225, [R1+0x290] ;  /* 0x0002900001e17983 */ /* 0x000ea80000300800 */
[----:B------:R0:W2:Y:S04]  /*fcf0*/  @!P0 LDG.E.U8 R204, desc[UR16][R2.64] ;  /* 0x0000001002cc8981 */ /* 0x0000a8000c1e1100 */
[----:B------:R-:W2:Y:S01]  /*fd00*/  LDL.LU R29, [R1+0x210] ;  /* 0x00021000011d7983 */ /* 0x000ea20000300800 */
[----:B0-----:R-:W-:Y:S02]  /*fd10*/  @!P0 IMAD.MOV.U32 R2, RZ, RZ, R25 ;  /* 0x000000ffff028224 */ /* 0x001fe400078e0019 */
[----:B------:R-:W-:-:S02]  /*fd20*/  @!P0 IMAD.MOV.U32 R3, RZ, RZ, R28 ;  /* 0x000000ffff038224 */ /* 0x000fc400078e001c */
[----:B------:R-:W2:Y:S04]  /*fd30*/  LDL.LU R28, [R1+0x214] ;  /* 0x00021400011c7983 */ /* 0x000ea80000300800 */
[----:B------:R0:W2:Y:S04]  /*fd40*/  @!P0 LDG.E.U8 R206, desc[UR16][R2.64] ;  /* 0x0000001002ce8981 */ /* 0x0000a8000c1e1100 */
[----:B------:R-:W2:Y:S04]  /*fd50*/  LDL.LU R25, [R1+0x230] ;  /* 0x0002300001197983 */ /* 0x000ea80000300800 */
[----:B------:R-:W2:Y:S01]  /*fd60*/  LDL.LU R246, [R1+0x270] ;  /* 0x0002700001f67983 */ /* 0x000ea20000300800 */
[----:B0-----:R-:W-:-:S03]  /*fd70*/  @!P0 IMAD.MOV.U32 R3, RZ, RZ, R236 ;  /* 0x000000ffff038224 */ /* 0x001fc600078e00ec */
[----:B------:R-:W2:Y:S04]  /*fd80*/  LDL.LU R224, [R1+0x274] ;  /* 0x0002740001e07983 */ /* 0x000ea80000300800 */
[----:B------:R-:W2:Y:S01]  /*fd90*/  LDL.LU R156, [R1+0x254] ;  /* 0x00025400019c7983 */ /* 0x000ea20000300800 */
[----:B----4-:R-:W-:-:S05]  /*fda0*/  @!P0 IMAD.MOV.U32 R2, RZ, RZ, R26 ;  /* 0x000000ffff028224 */ /* 0x010fca00078e001a */
[----:B------:R0:W4:Y:S04]  /*fdb0*/  @!P0 LDG.E.U8 R207, desc[UR16][R2.64] ;  /* 0x0000001002cf8981 */ /* 0x000128000c1e1100 */
[----:B------:R1:W-:Y:S04]  /*fdc0*/  STL [R1+0x7dc], R236 ;  /* 0x0007dcec01007387 */ /* 0x0003e80000100800 */
[----:B-1----:R-:W4:Y:S01]  /*fdd0*/  LDL.LU R236, [R1+0x2ac] ;  /* 0x0002ac0001ec7983 */ /* 0x002f220000300800 */
[----:B------:R-:W-:Y:S01]  /*fde0*/  PRMT R208, RZ, 0x7610, R208 ;  /* 0x00007610ffd07816 */ /* 0x000fe200000000d0 */
[----:B0-----:R-:W-:Y:S01]  /*fdf0*/  @!P0 IMAD.MOV.U32 R3, RZ, RZ, R230 ;  /* 0x000000ffff038224 */ /* 0x001fe200078e00e6 */
[----:B------:R-:W-:-:S02]  /*fe00*/  PRMT R210, RZ, 0x7610, R210 ;  /* 0x00007610ffd27816 */ /* 0x000fc400000000d2 */
[----:B------:R-:W-:Y:S01]  /*fe10*/  PRMT R211, RZ, 0x7610, R211 ;  /* 0x00007610ffd37816 */ /* 0x000fe200000000d3 */
[----:B---3--:R-:W-:-:S05]  /*fe20*/  @!P0 IMAD.MOV.U32 R2, RZ, RZ, R14 ;  /* 0x000000ffff028224 */ /* 0x008fca00078e000e */
[----:B------:R0:W3:Y:S02]  /*fe30*/  @!P0 LDG.E.U8 R208, desc[UR16][R2.64] ;  /* 0x0000001002d08981 */ /* 0x0000e4000c1e1100 */
[----:B0-----:R-:W-:Y:S02]  /*fe40*/  @!P0 IMAD.MOV.U32 R2, RZ, RZ, R252 ;  /* 0x000000ffff028224 */ /* 0x001fe400078e00fc */
[----:B--2---:R-:W-:-:S05]  /*fe50*/  @!P0 IMAD.MOV.U32 R3, RZ, RZ, R225 ;  /* 0x000000ffff038224 */ /* 0x004fca00078e00e1 */
[----:B------:R0:W2:Y:S02]  /*fe60*/  @!P0 LDG.E.U8 R210, desc[UR16][R2.64] ;  /* 0x0000001002d28981 */ /* 0x0000a4000c1e1100 */
[----:B0-----:R-:W-:Y:S02]  /*fe70*/  @!P0 IMAD.MOV.U32 R3, RZ, RZ, R246 ;  /* 0x000000ffff038224 */ /* 0x001fe400078e00f6 */
[----:B------:R-:W-:-:S05]  /*fe80*/  @!P0 IMAD.MOV.U32 R2, RZ, RZ, R224 ;  /* 0x000000ffff028224 */ /* 0x000fca00078e00e0 */
[----:B------:R0:W2:Y:S02]  /*fe90*/  @!P0 LDG.E.U8 R211, desc[UR16][R2.64] ;  /* 0x0000001002d38981 */ /* 0x0000a4000c1e1100 */
[----:B0-----:R-:W-:Y:S02]  /*fea0*/  @!P0 IMAD.MOV.U32 R3, RZ, RZ, R13 ;  /* 0x000000ffff038224 */ /* 0x001fe400078e000d */
[----:B----4-:R-:W-:Y:S04]  /*feb0*/  STL [R1+0xae4], R207 ;  /* 0x000ae4cf01007387 */ /* 0x010fe80000100800 */
[----:B------:R-:W4:Y:S04]  /*fec0*/  LDL.LU R226, [R1+0x234] ;  /* 0x0002340001e27983 */ /* 0x000f280000300800 */
[----:B------:R-:W-:Y:S04]  /*fed0*/  STL [R1+0x7e0], R230 ;  /* 0x0007e0e601007387 */ /* 0x000fe80000100800 */
[----:B------:R0:W-:Y:S04]  /*fee0*/  STL [R1+0x7e4], R252 ;  /* 0x0007e4fc01007387 */ /* 0x0001e80000100800 */
[----:B0-----:R-:W3:Y:S04]  /*fef0*/  LDL.LU R252, [R1+0x2e8] ;  /* 0x0002e80001fc7983 */ /* 0x001ee80000300800 */
[----:B------:R-:W2:Y:S04]  /*ff00*/  LDL R26, [R1+0x784] ;  /* 0x00078400011a7983 */ /* 0x000ea80000100800 */
[----:B------:R-:W3:Y:S04]  /*ff10*/  LDL R14, [R1+0x788] ;  /* 0x00078800010e7983 */ /* 0x000ee80000100800 */
[----:B------:R-:W2:Y:S01]  /*ff20*/  LDL R13, [R1+0x56c] ;  /* 0x00056c00010d7983 */ /* 0x000ea20000100800 */
[----:B------:R-:W-:Y:S01]  /*ff30*/  PRMT R217, RZ, 0x7610, R217 ;  /* 0x00007610ffd97816 */ /* 0x000fe200000000d9 */
[----:B------:R-:W-:Y:S01]  /*ff40*/  @!P0 IMAD.MOV.U32 R2, RZ, RZ, R156 ;  /* 0x000000ffff028224 */ /* 0x000fe200078e009c */
[----:B------:R-:W-:Y:S01]  /*ff50*/  PRMT R216, RZ, 0x7610, R216 ;  /* 0x00007610ffd87816 */ /* 0x000fe200000000d8 */
[----:B------:R-:W2:Y:S04]  /*ff60*/  LDL R38, [R1+0x568] ;  /* 0x0005680001267983 */ /* 0x000ea80000100800 */
[----:B------:R0:W2:Y:S01]  /*ff70*/  @!P0 LDG.E.U8 R217, desc[UR16][R2.64] ;  /* 0x0000001002d98981 */ /* 0x0000a2000c1e1100 */
[----:B------:R-:W-:-:S03]  /*ff80*/  PRMT R215, RZ, 0x7610, R215 ;  /* 0x00007610ffd77816 */ /* 0x000fc600000000d7 */
[----:B------:R-:W2:Y:S04]  /*ff90*/  LDL R37, [R1+0x548] ;  /* 0x0005480001257983 */ /* 0x000ea80000100800 */
[----:B------:R-:W2:Y:S01]  /*ffa0*/  LDL R36, [R1+0x54c] ;  /* 0x00054c0001247983 */ /* 0x000ea20000100800 */
[----:B0-----:R-:W-:Y:S01]  /*ffb0*/  @!P0 IMAD.MOV.U32 R3, RZ, RZ, R25 ;  /* 0x000000ffff038224 */ /* 0x001fe200078e0019 */
[----:B------:R-:W-:Y:S02]  /*ffc0*/  PRMT R214, RZ, 0x7610, R214 ;  /* 0x00007610ffd67816 */ /* 0x000fe400000000d6 */
[----:B------:R-:W2:Y:S04]  /*ffd0*/  LDL R35, [R1+0x528] ;  /* 0x0005280001237983 */ /* 0x000ea80000100800 */
[----:B------:R-:W2:Y:S01]  /*ffe0*/  LDL R34, [R1+0x52c] ;  /* 0x00052c0001227983 */ /* 0x000ea20000100800 */
[----:B------:R-:W-:-:S03]  /*fff0*/  PRMT R213, RZ, 0x7610, R213 ;  /* 0x00007610ffd57816 */ /* 0x000fc600000000d5 */
[----:B------:R-:W2:Y:S04]  /*10000*/  LDL R33, [R1+0x508] ;  /* 0x0005080001217983 */ /* 0x000ea80000100800 */
[----:B------:R-:W2:Y:S01]  /*10010*/  LDL R31, [R1+0x50c] ;  /* 0x00050c00011f7983 */ /* 0x000ea20000100800 */
[----:B------:R-:W-:-:S03]  /*10020*/  PRMT R212, RZ, 0x7610, R212 ;  /* 0x00007610ffd47816 */ /* 0x000fc600000000d4 */
[----:B------:R-:W2:Y:S04]  /*10030*/  LDL R40, [R1+0x4e8] ;  /* 0x0004e80001287983 */ /* 0x000ea80000100800 */
[----:B------:R-:W2:Y:S04]  /*10040*/  LDL R39, [R1+0x4ec] ;  /* 0x0004ec0001277983 */ /* 0x000ea80000100800 */
[----:B------:R0:W-:Y:S01]  /*10050*/  STL [R1+0x7ec], R250 ;  /* 0x0007ecfa01007387 */ /* 0x0001e20000100800 */
[----:B------:R-:W-:Y:S01]  /*10060*/  PRMT R222, RZ, 0x7610, R222 ;  /* 0x00007610ffde7816 */ /* 0x000fe200000000de */
[----:B----4-:R-:W-:-:S05]  /*10070*/  @!P0 IMAD.MOV.U32 R2, RZ, RZ, R226 ;  /* 0x000000ffff028224 */ /* 0x010fca00078e00e2 */
[----:B------:R1:W4:Y:S02]  /*10080*/  @!P0 LDG.E.U8 R216, desc[UR16][R2.64] ;  /* 0x0000001002d88981 */ /* 0x000324000c1e1100 */
[----:B-1----:R-:W-:Y:S02]  /*10090*/  @!P0 IMAD.MOV.U32 R2, RZ, RZ, R28 ;  /* 0x000000ffff028224 */ /* 0x002fe400078e001c */
[----:B------:R-:W-:-:S05]  /*100a0*/  @!P0 IMAD.MOV.U32 R3, RZ, RZ, R29 ;  /* 0x000000ffff038224 */ /* 0x000fca00078e001d */
[----:B------:R1:W4:Y:S02]  /*100b0*/  @!P0 LDG.E.U8 R215, desc[UR16][R2.64] ;  /* 0x0000001002d78981 */ /* 0x000324000c1e1100 */
[----:B-1----:R-:W-:Y:S02]  /*100c0*/  @!P0 IMAD.MOV.U32 R2, RZ, RZ, R250 ;  /* 0x000000ffff028224 */ /* 0x002fe400078e00fa */
[----:B------:R-:W-:Y:S01]  /*100d0*/  @!P0 IMAD.MOV.U32 R3, RZ, RZ, R249 ;  /* 0x000000ffff038224 */ /* 0x000fe200078e00f9 */
[----:B0-----:R-:W4:Y:S04]  /*100e0*/  LDL.LU R250, [R1+0x2cc] ;  /* 0x0002cc0001fa7983 */ /* 0x001f280000300800 */
[----:B------:R0:W4:Y:S04]  /*100f0*/  @!P0 LDG.E.U8 R214, desc[UR16][R2.64] ;  /* 0x0000001002d68981 */ /* 0x000128000c1e1100 */
[----:B------:R-:W-:Y:S01]  /*10100*/  STL [R1+0x7e8], R249 ;  /* 0x0007e8f901007387 */ /* 0x000fe20000100800 */
[----:B0-----:R-:W-:-:S02]  /*10110*/  @!P0 IMAD.MOV.U32 R2, RZ, RZ, R242 ;  /* 0x000000ffff028224 */ /* 0x001fc400078e00f2 */
[----:B------:R-:W-:Y:S01]  /*10120*/  @!P0 IMAD.MOV.U32 R3, RZ, RZ, R241 ;  /* 0x000000ffff038224 */ /* 0x000fe200078e00f1 */
[----:B------:R0:W-:Y:S04]  /*10130*/  STL [R1+0x7f4], R242 ;  /* 0x0007f4f201007387 */ /* 0x0001e80000100800 */
[----:B------:R1:W4:Y:S04]  /*10140*/  @!P0 LDG.E.U8 R213, desc[UR16][R2.64] ;  /* 0x0000001002d58981 */ /* 0x000328000c1e1100 */
[----:B0-----:R-:W4:Y:S01]  /*10150*/  LDL.LU R242, [R1+0x308] ;  /* 0x0003080001f27983 */ /* 0x001f220000300800 */
[----:B-1----:R-:W-:-:S02]  /*10160*/  @!P0 IMAD.MOV.U32 R2, RZ, RZ, R234 ;  /* 0x000000ffff028224 */ /* 0x002fc400078e00ea */
[----:B------:R-:W-:Y:S01]  /*10170*/  @!P0 IMAD.MOV.U32 R3, RZ, RZ, R233 ;  /* 0x000000ffff038224 */ /* 0x000fe200078e00e9 */
[----:B------:R-:W-:Y:S04]  /*10180*/  STL [R1+0x7f0], R241 ;  /* 0x0007f0f101007387 */ /* 0x000fe80000100800 */
[----:B------:R0:W-:Y:S04]  /*10190*/  STL [R1+0x7fc], R234 ;  /* 0x0007fcea01007387 */ /* 0x0001e80000100800 */
[----:B------:R3:W4:Y:S04]  /*101a0*/  @!P0 LDG.E.U8 R212, desc[UR16][R2.64] ;  /* 0x0000001002d48981 */ /* 0x000728000c1e1100 */
[----:B0-----:R-:W4:Y:S04]  /*101b0*/  LDL.LU R234, [R1+0x2ec] ;  /* 0x0002ec0001ea7983 */ /* 0x001f280000300800 */
[----:B------:R-:W-:Y:S01]  /*101c0*/  STL [R1+0x7f8], R233 ;  /* 0x0007f8e901007387 */ /* 0x000fe20000100800 */
[----:B---3--:R-:W-:-:S02]  /*101d0*/  @!P0 IMAD.MOV.U32 R2, RZ, RZ, R14 ;  /* 0x000000ffff028224 */ /* 0x008fc400078e000e */
[----:B--2---:R-:W-:Y:S01]  /*101e0*/  @!P0 IMAD.MOV.U32 R3, RZ, RZ, R26 ;  /* 0x000000ffff038224 */ /* 0x004fe200078e001a */
[----:B------:R-:W2:Y:S04]  /*101f0*/  LDL R14, [R1+0x4cc] ;  /* 0x0004cc00010e7983 */ /* 0x000ea80000100800 */
[----:B------:R-:W3:Y:S04]  /*10200*/  LDL R26, [R1+0x4c8] ;  /* 0x0004c800011a7983 */ /* 0x000ee80000100800 */
[----:B------:R0:W4:Y:S01]  /*10210*/  @!P0 LDG.E.U8 R222, desc[UR16][R2.64] ;  /* 0x0000001002de8981 */ /* 0x000122000c1e1100 */
[----:B------:R-:W-:-:S02]  /*10220*/  PRMT R221, RZ, 0x7610, R221 ;  /* 0x00007610ffdd7816 */ /* 0x000fc400000000dd */
[----:B------:R-:W-:Y:S01]  /*10230*/  PRMT R220, RZ, 0x7610, R220 ;  /* 0x00007610ffdc7816 */ /* 0x000fe200000000dc */
[----:B------:R-:W4:Y:S01]  /*10240*/  LDL R44, [R1+0x408] ;  /* 0x00040800012c7983 */ /* 0x000f220000100800 */
[----:B------:R-:W-:Y:S02]  /*10250*/  PRMT R219, RZ, 0x7610, R219 ;  /* 0x00007610ffdb7816 */ /* 0x000fe400000000db */
[----:B------:R-:W-:Y:S01]  /*10260*/  PRMT R218, RZ, 0x7610, R218 ;  /* 0x00007610ffda7816 */ /* 0x000fe200000000da */
[----:B------:R-:W4:Y:S01]  /*10270*/  LDL R43, [R1+0x3e8] ;  /* 0x0003e800012b7983 */ /* 0x000f220000100800 */
[----:B0-----:R-:W-:-:S03]  /*10280*/  @!P0 IMAD.MOV.U32 R2, RZ, RZ, R13 ;  /* 0x000000ffff028224 */ /* 0x001fc600078e000d */
[----:B------:R-:W4:Y:S01]  /*10290*/  LDL R13, [R1+0x4ac] ;  /* 0x0004ac00010d7983 */ /* 0x000f220000100800 */
[----:B------:R-:W-:-:S03]  /*102a0*/  @!P0 IMAD.MOV.U32 R3, RZ, RZ, R38 ;  /* 0x000000ffff038224 */ /* 0x000fc600078e0026 */
[----:B------:R-:W4:Y:S04]  /*102b0*/  LDL R38, [R1+0x4a8] ;  /* 0x0004a80001267983 */ /* 0x000f280000100800 */
[----:B------:R0:W4:Y:S01]  /*102c0*/  @!P0 LDG.E.U8 R221, desc[UR16][R2.64] ;  /* 0x0000001002dd8981 */ /* 0x000122000c1e1100 */
[----:B------:R-:W-:Y:S02]  /*102d0*/  PRMT R209, RZ, 0x7610, R209 ;  /* 0x00007610ffd17816 */ /* 0x000fe400000000d1 */
[----:B------:R-:W-:Y:S01]  /*102e0*/  PRMT R205, RZ, 0x7610, R205 ;  /* 0x00007610ffcd7816 */ /* 0x000fe200000000cd */
[----:B------:R-:W4:Y:S04]  /*102f0*/  LDL R42, [R1+0x3ec] ;  /* 0x0003ec00012a7983 */ /* 0x000f280000100800 */
[----:B------:R-:W4:Y:S01]  /*10300*/  LDL R41, [R1+0x3c8] ;  /* 0x0003c80001297983 */ /* 0x000f220000100800 */
[----:B0-----:R-:W-:-:S02]  /*10310*/  @!P0 IMAD.MOV.U32 R2, RZ, RZ, R36 ;  /* 0x000000ffff028224 */ /* 0x001fc400078e0024 */
[----:B------:R-:W-:Y:S01]  /*10320*/  @!P0 IMAD.MOV.U32 R3, RZ, RZ, R37 ;  /* 0x000000ffff038224 */ /* 0x000fe200078e0025 */
[----:B------:R-:W4:Y:S04]  /*10330*/  LDL R36, [R1+0x48c] ;  /* 0x00048c0001247983 */ /* 0x000f280000100800 */
[----:B------:R0:W4:Y:S04]  /*10340*/  @!P0 LDG.E.U8 R220, desc[UR16][R2.64] ;  /* 0x0000001002dc8981 */ /* 0x000128000c1e1100 */
        /* <DEDUP_REMOVED lines=13> */
[----:B------:R-:W-:Y:S01]  /*10420*/  PRMT R201, RZ, 0x7610, R201 ;  /* 0x00007610ffc97816 */ /* 0x000fe200000000c9 */
[----:B------:R-:W4:Y:S04]  /*10430*/  LDL R40, [R1+0x3cc] ;  /* 0x0003cc0001287983 */ /* 0x000f280000100800 */
[----:B------:R2:W4:Y:S04]  /*10440*/  @!P0 LDG.E.U8 R209, desc[UR16][R2.64] ;  /* 0x0000001002d18981 */ /* 0x000528000c1e1100 */
[----:B------:R-:W4:Y:S01]  /*10450*/  LDL R39, [R1+0x3a8] ;  /* 0x0003a80001277983 */ /* 0x000f220000100800 */
[----:B--2---:R-:W-:-:S03]  /*10460*/  @!P0 IMAD.MOV.U32 R2, RZ, RZ, R14 ;  /* 0x000000ffff028224 */ /* 0x004fc600078e000e */
[----:B------:R-:W2:Y:S01]  /*10470*/  LDL R14, [R1+0x42c] ;  /* 0x00042c00010e7983 */ /* 0x000ea20000100800 */
[----:B---3--:R-:W-:-:S03]  /*10480*/  @!P0 IMAD.MOV.U32 R3, RZ, RZ, R26 ;  /* 0x000000ffff038224 */ /* 0x008fc600078e001a */
[----:B------:R-:W3:Y:S04]  /*10490*/  LDL R26, [R1+0x428] ;  /* 0x00042800011a7983 */ /* 0x000ee80000100800 */
[----:B------:R4:W3:Y:S02]  /*104a0*/  @!P0 LDG.E.U8 R205, desc[UR16][R2.64] ;  /* 0x0000001002cd8981 */ /* 0x0008e4000c1e1100 */
[----:B----4-:R-:W-:Y:S02]  /*104b0*/  @!P0 IMAD.MOV.U32 R2, RZ, RZ, R13 ;  /* 0x000000ffff028224 */ /* 0x010fe400078e000d */
[----:B------:R-:W4:Y:S01]  /*104c0*/  LDL R13, [R1+0x40c] ;  /* 0x00040c00010d7983 */ /* 0x000f220000100800 */
[----:B------:R-:W-:-:S03]  /*104d0*/  @!P0 IMAD.MOV.U32 R3, RZ, RZ, R38 ;  /* 0x000000ffff038224 */ /* 0x000fc600078e0026 */
[----:B------:R-:W4:Y:S01]  /*104e0*/  LDL R38, [R1+0x3ac] ;  /* 0x0003ac0001267983 */ /* 0x000f220000100800 */
[----:B------:R-:W-:-:S03]  /*104f0*/  PRMT R200, RZ, 0x7610, R200 ;  /* 0x00007610ffc87816 */ /* 0x000fc600000000c8 */
[----:B------:R0:W4:Y:S01]  /*10500*/  @!P0 LDG.E.U8 R201, desc[UR16][R2.64] ;  /* 0x0000001002c98981 */ /* 0x000122000c1e1100 */
[----:B------:R-:W-:Y:S01]  /*10510*/  PRMT R199, RZ, 0x7610, R199 ;  /* 0x00007610ffc77816 */ /* 0x000fe200000000c7 */
[----:B0-----:R-:W-:Y:S02]  /*10520*/  @!P0 IMAD.MOV.U32 R2, RZ, RZ, R36 ;  /* 0x000000ffff028224 */ /* 0x001fe400078e0024 */
[----:B------:R-:W4:Y:S01]  /*10530*/  LDL R36, [R1+0x38c] ;  /* 0x00038c0001247983 */ /* 0x000f220000100800 */
[----:B------:R-:W-:-:S03]  /*10540*/  @!P0 IMAD.MOV.U32 R3, RZ, RZ, R37 ;  /* 0x000000ffff038224 */ /* 0x000fc600078e0025 */
[----:B------:R-:W4:Y:S04]  /*10550*/  LDL R37, [R1+0x388] ;  /* 0x0003880001257983 */ /* 0x000f280000100800 */
[----:B------:R0:W4:Y:S01]  /*10560*/  @!P0 LDG.E.U8 R200, desc[UR16][R2.64] ;  /* 0x0000001002c88981 */ /* 0x000122000c1e1100 */
[----:B------:R-:W-:Y:S01]  /*10570*/  PRMT R198, RZ, 0x7610, R198 ;  /* 0x00007610ffc67816 */ /* 0x000fe200000000c6 */
[----:B0-----:R-:W-:Y:S02]  /*10580*/  @!P0 IMAD.MOV.U32 R2, RZ, RZ, R34 ;  /* 0x000000ffff028224 */ /* 0x001fe400078e0022 */
[----:B------:R-:W-:Y:S01]  /*10590*/  @!P0 IMAD.MOV.U32 R3, RZ, RZ, R35 ;  /* 0x000000ffff038224 */ /* 0x000fe200078e0023 */
[----:B------:R-:W4:Y:S04]  /*105a0*/  LDL R34, [R1+0x36c] ;  /* 0x00036c0001227983 */ /* 0x000f280000100800 */
[----:B------:R-:W4:Y:S04]  /*105b0*/  LDL R35, [R1+0x368] ;  /* 0x0003680001237983 */ /* 0x000f280000100800 */
[----:B------:R0:W4:Y:S01]  /*105c0*/  @!P0 LDG.E.U8 R199, desc[UR16][R2.64] ;  /* 0x0000001002c78981 */ /* 0x000122000c1e1100 */
[----:B------:R-:W-:Y:S01]  /*105d0*/  PRMT R194, RZ, 0x7610, R194 ;  /* 0x00007610ffc27816 */ /* 0x000fe200000000c2 */
[----:B0-----:R-:W-:-:S02]  /*105e0*/  @!P0 IMAD.MOV.U32 R2, RZ, RZ, R31 ;  /* 0x000000ffff028224 */ /* 0x001fc400078e001f */
[----:B------:R-:W-:Y:S01]  /*105f0*/  @!P0 IMAD.MOV.U32 R3, RZ, RZ, R33 ;  /* 0x000000ffff038224 */ /* 0x000fe200078e0021 */
[----:B------:R-:W4:Y:S04]  /*10600*/  LDL R31, [R1+0x34c] ;  /* 0x00034c00011f7983 */ /* 0x000f280000100800 */
[----:B------:R-:W4:Y:S04]  /*10610*/  LDL R33, [R1+0x348] ;  /* 0x0003480001217983 */ /* 0x000f280000100800 */
[----:B------:R2:W4:Y:S02]  /*10620*/  @!P0 LDG.E.U8 R198, desc[UR16][R2.64] ;  /* 0x0000001002c68981 */ /* 0x000524000c1e1100 */
[----:B--2---:R-:W-:-:S02]  /*10630*/  @!P0 IMAD.MOV.U32 R2, RZ, RZ, R14 ;  /* 0x000000ffff028224 */ /* 0x004fc400078e000e */
[----:B------:R-:W2:Y:S01]  /*10640*/  LDL R14, [R1+0x32c] ;  /* 0x00032c00010e7983 */ /* 0x000ea20000100800 */
[----:B---3--:R-:W-:-:S03]  /*10650*/  @!P0 IMAD.MOV.U32 R3, RZ, RZ, R26 ;  /* 0x000000ffff038224 */ /* 0x008fc600078e001a */
[----:B------:R-:W3:Y:S04]  /*10660*/  LDL R26, [R1+0x328] ;  /* 0x00032800011a7983 */ /* 0x000ee80000100800 */
[----:B------:R4:W3:Y:S02]  /*10670*/  @!P0 LDG.E.U8 R194, desc[UR16][R2.64] ;  /* 0x0000001002c28981 */ /* 0x0008e4000c1e1100 */
        /* <DEDUP_REMOVED lines=28> */
[----:B------:R-:W-:Y:S01]  /*10840*/  @!P0 IMAD.MOV.U32 R3, RZ, RZ, R33 ;  /* 0x000000ffff038224 */ /* 0x000fe200078e0021 */
[----:B------:R-:W4:Y:S04]  /*10850*/  LDL R31, [R1+0x24c] ;  /* 0x00024c00011f7983 */ /* 0x000f280000100800 */
[----:B------:R2:W4:Y:S02]  /*10860*/  @!P0 LDG.E.U8 R179, desc[UR16][R2.64] ;  /* 0x0000001002b38981 */ /* 0x000524000c1e1100 */
[----:B--2---:R-:W-:-:S02]  /*10870*/  @!P0 IMAD.MOV.U32 R2, RZ, RZ, R14 ;  /* 0x000000ffff028224 */ /* 0x004fc400078e000e */
[----:B---3--:R-:W-:Y:S02]  /*10880*/  @!P0 IMAD.MOV.U32 R3, RZ, RZ, R26 ;  /* 0x000000ffff038224 */ /* 0x008fe400078e001a */
[----:B------:R-:W2:Y:S04]  /*10890*/  LDL.LU R26, [R1+0x20c] ;  /* 0x00020c00011a7983 */ /* 0x000ea80000300800 */
[----:B------:R4:W3:Y:S02]  /*108a0*/  @!P0 LDG.E.U8 R178, desc[UR16][R2.64] ;  /* 0x0000001002b28981 */ /* 0x0008e4000c1e1100 */
[----:B----4-:R-:W-:Y:S02]  /*108b0*/  @!P0 IMAD.MOV.U32 R2, RZ, RZ, R13 ;  /* 0x000000ffff028224 */ /* 0x010fe400078e000d */
[----:B------:R-:W4:Y:S04]  /*108c0*/  LDL.LU R13, [R1+0x228] ;  /* 0x00022800010d7983 */ /* 0x000f280000300800 */
[----:B------:R-:W2:Y:S04]  /*108d0*/  LDL.LU R245, [R1+0x268] ;  /* 0x0002680001f57983 */ /* 0x000ea80000300800 */
[----:B------:R-:W3:Y:S04]  /*108e0*/  LDL.LU R238, [R1+0x288] ;  /* 0x0002880001ee7983 */ /* 0x000ee80000300800 */
[----:B------:R-:W4:Y:S01]  /*108f0*/  LDL.LU R14, [R1+0x26c] ;  /* 0x00026c00010e7983 */ /* 0x000f220000300800 */
[----:B------:R-:W0:Y:S03]  /*10900*/  S2R R223, SR_TID.X ;  /* 0x0000000000df7919 */ /* 0x000e260000002100 */
[----:B------:R-:W-:Y:S01]  /*10910*/  STL [R1+0x800], R242 ;  /* 0x000800f201007387 */ /* 0x000fe20000100800 */
[----:B------:R-:W-:-:S03]  /*10920*/  PRMT R177, RZ, 0x7610, R177 ;  /* 0x00007610ffb17816 */ /* 0x000fc600000000b1 */
[----:B------:R-:W-:Y:S01]  /*10930*/  STL [R1+0x808], R234 ;  /* 0x000808ea01007387 */ /* 0x000fe20000100800 */
[----:B------:R-:W-:-:S03]  /*10940*/  @!P0 IMAD.MOV.U32 R3, RZ, RZ, R242 ;  /* 0x000000ffff038224 */ /* 0x000fc600078e00f2 */
[----:B------:R-:W-:Y:S04]  /*10950*/  STL [R1+0x804], R252 ;  /* 0x000804fc01007387 */ /* 0x000fe80000100800 */
[----:B------:R-:W-:Y:S04]  /*10960*/  STL [R1+0x810], R250 ;  /* 0x000810fa01007387 */ /* 0x000fe80000100800 */
[----:B------:R-:W-:Y:S04]  /*10970*/  STL [R1+0x80c], R244 ;  /* 0x00080cf401007387 */ /* 0x000fe80000100800 */
[----:B------:R-:W-:Y:S04]  /*10980*/  STL [R1+0x818], R236 ;  /* 0x000818ec01007387 */ /* 0x000fe80000100800 */
[----:B------:R-:W-:Y:S01]  /*10990*/  STL [R1+0x814], R0 ;  /* 0x0008140001007387 */ /* 0x000fe20000100800 */
[----:B------:R-:W-:-:S03]  /*109a0*/  PRMT R176, RZ, 0x7610, R176 ;  /* 0x00007610ffb07816 */ /* 0x000fc600000000b0 */
[----:B------:R1:W-:Y:S01]  /*109b0*/  STL [R1+0x81c], R251 ;  /* 0x00081cfb01007387 */ /* 0x0003e20000100800 */
[----:B0-----:R-:W-:-:S03]  /*109c0*/  LOP3.LUT R32, R223, 0x7f, RZ, 0xc0, !PT ;  /* 0x0000007fdf207812 */ /* 0x001fc600078ec0ff */
[----:B------:R-:W2:Y:S04]  /*109d0*/  LDL.LU R207, [R1+0x22c] ;  /* 0x00022c0001cf7983 */ /* 0x000ea80000300800 */
[----:B------:R-:W2:Y:S04]  /*109e0*/  LDL.LU R227, [R1+0x248] ;  /* 0x0002480001e37983 */ /* 0x000ea80000300800 */
[----:B------:R0:W2:Y:S01]  /*109f0*/  @!P0 LDG.E.U8 R177, desc[UR16][R2.64] ;  /* 0x0000001002b18981 */ /* 0x0000a2000c1e1100 */
[----:B------:R-:W-:-:S03]  /*10a00*/  PRMT R175, RZ, 0x7610, R175 ;  /* 0x00007610ffaf7816 */ /* 0x000fc600000000af */
[----:B------:R1:W-:Y:S01]  /*10a10*/  STS.U8 [R32+UR12], R173 ;  /* 0x000000ad20007988 */ /* 0x0003e2000800000c */
[----:B------:R-:W-:-:S03]  /*10a20*/  PRMT R174, RZ, 0x7610, R174 ;  /* 0x00007610ffae7816 */ /* 0x000fc600000000ae */
[----:B------:R-:W2:Y:S01]  /*10a30*/  LDL.LU R223, [R1+0x208] ;  /* 0x0002080001df7983 */ /* 0x000ea20000300800 */
[----:B0-----:R-:W-:Y:S02]  /*10a40*/  @!P0 IMAD.MOV.U32 R2, RZ, RZ, R234 ;  /* 0x000000ffff028224 */ /* 0x001fe400078e00ea */
[----:B------:R-:W-:Y:S01]  /*10a50*/  @!P0 IMAD.MOV.U32 R3, RZ, RZ, R252 ;  /* 0x000000ffff038224 */ /* 0x000fe200078e00fc */
[----:B------:R0:W-:Y:S04]  /*10a60*/  STS.U8 [R32+UR12+0x200], R172 ;  /* 0x000200ac20007988 */ /* 0x0001e8000800000c */
[----:B------:R0:W-:Y:S04]  /*10a70*/  STS.U8 [R32+UR12+0x400], R171 ;  /* 0x000400ab20007988 */ /* 0x0001e8000800000c */
[----:B------:R0:W-:Y:S04]  /*10a80*/  STS.U8 [R32+UR12+0x600], R170 ;  /* 0x000600aa20007988 */ /* 0x0001e8000800000c */
[----:B------:R1:W2:Y:S04]  /*10a90*/  @!P0 LDG.E.U8 R176, desc[UR16][R2.64] ;  /* 0x0000001002b08981 */ /* 0x0002a8000c1e1100 */
[----:B------:R-:W-:Y:S04]  /*10aa0*/  STS.U8 [R32+UR12+0x800], R169 ;  /* 0x000800a920007988 */ /* 0x000fe8000800000c */
[----:B------:R-:W-:Y:S01]  /*10ab0*/  STS.U8 [R32+UR12+0xa00], R168 ;  /* 0x000a00a820007988 */ /* 0x000fe2000800000c */
[----:B-1----:R-:W-:-:S02]  /*10ac0*/  @!P0 IMAD.MOV.U32 R2, RZ, RZ, R250 ;  /* 0x000000ffff028224 */ /* 0x002fc400078e00fa */
[----:B------:R-:W-:Y:S01]  /*10ad0*/  @!P0 IMAD.MOV.U32 R3, RZ, RZ, R244 ;  /* 0x000000ffff038224 */ /* 0x000fe200078e00f4 */
[----:B------:R-:W-:Y:S04]  /*10ae0*/  STS.U8 [R32+UR12+0xc00], R167 ;  /* 0x000c00a720007988 */ /* 0x000fe8000800000c */
[----:B------:R-:W-:Y:S04]  /*10af0*/  STS.U8 [R32+UR12+0xe00], R166 ;  /* 0x000e00a620007988 */ /* 0x000fe8000800000c */
[----:B------:R-:W-:Y:S04]  /*10b00*/  STS.U8 [R32+UR12+0x1000], R165 ;  /* 0x001000a520007988 */ /* 0x000fe8000800000c */
[----:B------:R-:W-:Y:S04]  /*10b10*/  STS.U8 [R32+UR12+0x1200], R152 ;  /* 0x0012009820007988 */ /* 0x000fe8000800000c */
        /* <DEDUP_REMOVED lines=12> */
[----:B-1----:R-:W-:-:S03]  /*10be0*/  @!P0 IMAD.MOV.U32 R2, RZ, RZ, R251 ;  /* 0x000000ffff028224 */ /* 0x002fc600078e00fb */
[----:B------:R-:W2:Y:S04]  /*10bf0*/  LDL.LU R251, [R1+0x364] ;  /* 0x0003640001fb7983 */ /* 0x000ea80000300800 */
[----:B------:R-:W-:Y:S04]  /*10c00*/  STS.U8 [R32+UR12+0x2400], R11 ;  /* 0x0024000b20007988 */ /* 0x000fe8000800000c */
[----:B------:R-:W2:Y:S04]  /*10c10*/  LDL.LU R236, [R1+0x380] ;  /* 0x0003800001ec7983 */ /* 0x000ea80000300800 */
[----:B------:R-:W-:Y:S04]  /*10c20*/  STS.U8 [R32+UR12+0x2600], R10 ;  /* 0x0026000a20007988 */ /* 0x000fe8000800000c */
[----:B------:R-:W2:Y:S04]  /*10c30*/  LDL.LU R0, [R1+0x344] ;  /* 0x0003440001007983 */ /* 0x000ea80000300800 */
[----:B------:R-:W-:Y:S04]  /*10c40*/  STS.U8 [R32+UR12+0x2800], R9 ;  /* 0x0028000920007988 */ /* 0x000fe8000800000c */
[----:B------:R-:W2:Y:S01]  /*10c50*/  LDL.LU R250, [R1+0x360] ;  /* 0x0003600001fa7983 */ /* 0x000ea20000300800 */
[----:B------:R-:W-:-:S03]  /*10c60*/  PRMT R173, RZ, 0x7610, R173 ;  /* 0x00007610ffad7816 */ /* 0x000fc600000000ad */
[----:B------:R-:W-:Y:S04]  /*10c70*/  STS.U8 [R32+UR12+0x2a00], R8 ;  /* 0x002a000820007988 */ /* 0x000fe8000800000c */
[----:B------:R-:W2:Y:S04]  /*10c80*/  LDL.LU R244, [R1+0x324] ;  /* 0x0003240001f47983 */ /* 0x000ea80000300800 */
        /* <DEDUP_REMOVED lines=9> */
[----:B------:R-:W2:Y:S01]  /*10d20*/  LDL.LU R241, [R1+0x300] ;  /* 0x0003000001f17983 */ /* 0x000ea20000300800 */
[----:B0-----:R-:W-:-:S03]  /*10d30*/  PRMT R172, RZ, 0x7610, R172 ;  /* 0x00007610ffac7816 */ /* 0x001fc600000000ac */
        /* <DEDUP_REMOVED lines=8> */
[----:B------:R0:W-:Y:S04]  /*10dc0*/  STS.U8 [R32+UR12+0x3e00], R157 ;  /* 0x003e009d20007988 */ /* 0x0001e8000800000c */
[----:B------:R-:W2:Y:S01]  /*10dd0*/  LDL.LU R229, [R1+0x284] ;  /* 0x0002840001e57983 */ /* 0x000ea20000300800 */
[----:B------:R-:W-:-:S02]  /*10de0*/  PRMT R171, RZ, 0x7610, R171 ;  /* 0x00007610ffab7816 */ /* 0x000fc400000000ab */
[----:B------:R-:W-:Y:S01]  /*10df0*/  PRMT R170, RZ, 0x7610, R170 ;  /* 0x00007610ffaa7816 */ /* 0x000fe200000000aa */
[----:B------:R-:W2:Y:S04]  /*10e00*/  LDL R40, [R1+0x560] ;  /* 0x0005600001287983 */ /* 0x000ea80000100800 */
[----:B0-----:R-:W2:Y:S01]  /*10e10*/  LDL R32, [R1+0x580] ;  /* 0x0005800001207983 */ /* 0x001ea20000100800 */
[----:B------:R-:W-:-:S03]  /*10e20*/  PRMT R169, RZ, 0x7610, R169 ;  /* 0x00007610ffa97816 */ /* 0x000fc600000000a9 */
[----:B------:R-:W2:Y:S01]  /*10e30*/  LDL R39, [R1+0x564] ;  /* 0x0005640001277983 */ /* 0x000ea20000100800 */
[----:B------:R-:W-:-:S03]  /*10e40*/  PRMT R168, RZ, 0x7610, R168 ;  /* 0x00007610ffa87816 */ /* 0x000fc600000000a8 */
[----:B------:R-:W2:Y:S04]  /*10e50*/  LDL R38, [R1+0x540] ;  /* 0x0005400001267983 */ /* 0x000ea80000100800 */
[----:B------:R-:W2:Y:S01]  /*10e60*/  LDL R37, [R1+0x544] ;  /* 0x0005440001257983 */ /* 0x000ea20000100800 */
[----:B------:R-:W-:-:S03]  /*10e70*/  PRMT R167, RZ, 0x7610, R167 ;  /* 0x00007610ffa77816 */ /* 0x000fc600000000a7 */
[----:B------:R-:W2:Y:S04]  /*10e80*/  LDL R36, [R1+0x520] ;  /* 0x0005200001247983 */ /* 0x000ea80000100800 */
[----:B------:R-:W2:Y:S04]  /*10e90*/  LDL R35, [R1+0x524] ;  /* 0x0005240001237983 */ /* 0x000ea80000100800 */
[----:B------:R-:W2:Y:S04]  /*10ea0*/  LDL R34, [R1+0x500] ;  /* 0x0005000001227983 */ /* 0x000ea80000100800 */
[----:B------:R-:W2:Y:S01]  /*10eb0*/  LDL R33, [R1+0x504] ;  /* 0x0005040001217983 */ /* 0x000ea20000100800 */
[----:B---3--:R-:W-:-:S05]  /*10ec0*/  @!P0 IMAD.MOV.U32 R3, RZ, RZ, R238 ;  /* 0x000000ffff038224 */ /* 0x008fca00078e00ee */
[----:B------:R4:W3:Y:S02]  /*10ed0*/  @!P0 LDG.E.U8 R173, desc[UR16][R2.64] ;  /* 0x0000001002ad8981 */ /* 0x0008e4000c1e1100 */
[----:B----4-:R-:W-:Y:S02]  /*10ee0*/  @!P0 IMAD.MOV.U32 R2, RZ, RZ, R14 ;  /* 0x000000ffff028224 */ /* 0x010fe400078e000e */
[----:B--2---:R-:W-:-:S05]  /*10ef0*/  @!P0 IMAD.MOV.U32 R3, RZ, RZ, R245 ;  /* 0x000000ffff038224 */ /* 0x004fca00078e00f5 */
[----:B------:R0:W2:Y:S02]  /*10f00*/  @!P0 LDG.E.U8 R172, desc[UR16][R2.64] ;  /* 0x0000001002ac8981 */ /* 0x0000a4000c1e1100 */
[----:B0-----:R-:W-:Y:S02]  /*10f10*/  @!P0 IMAD.MOV.U32 R2, RZ, RZ, R31 ;  /* 0x000000ffff028224 */ /* 0x001fe400078e001f */
[----:B------:R-:W4:Y:S01]  /*10f20*/  LDL R31, [R1+0x780] ;  /* 0x00078000011f7983 */ /* 0x000f220000100800 */
[----:B------:R-:W-:-:S05]  /*10f30*/  @!P0 IMAD.MOV.U32 R3, RZ, RZ, R227 ;  /* 0x000000ffff038224 */ /* 0x000fca00078e00e3 */
[----:B------:R0:W2:Y:S02]  /*10f40*/  @!P0 LDG.E.U8 R171, desc[UR16][R2.64] ;  /* 0x0000001002ab8981 */ /* 0x0000a4000c1e1100 */
[----:B0-----:R-:W-:Y:S02]  /*10f50*/  @!P0 IMAD.MOV.U32 R2, RZ, RZ, R207 ;  /* 0x000000ffff028224 */ /* 0x001fe400078e00cf */
[----:B------:R-:W-:-:S05]  /*10f60*/  @!P0 IMAD.MOV.U32 R3, RZ, RZ, R13 ;  /* 0x000000ffff038224 */ /* 0x000fca00078e000d */
[----:B------:R0:W2:Y:S02]  /*10f70*/  @!P0 LDG.E.U8 R170, desc[UR16][R2.64] ;  /* 0x0000001002aa8981 */ /* 0x0000a4000c1e1100 */
[----:B0-----:R-:W-:Y:S02]  /*10f80*/  @!P0 IMAD.MOV.U32 R2, RZ, RZ, R26 ;  /* 0x000000ffff028224 */ /* 0x001fe400078e001a */
[----:B------:R-:W-:-:S05]  /*10f90*/  @!P0 IMAD.MOV.U32 R3, RZ, RZ, R223 ;  /* 0x000000ffff038224 */ /* 0x000fca00078e00df */
[----:B------:R0:W2:Y:S02]  /*10fa0*/  @!P0 LDG.E.U8 R169, desc[UR16][R2.64] ;  /* 0x0000001002a98981 */ /* 0x0000a4000c1e1100 */
[----:B0-----:R-:W-:Y:S02]  /*10fb0*/  @!P0 IMAD.MOV.U32 R2, RZ, RZ, R248 ;  /* 0x000000ffff028224 */ /* 0x001fe400078e00f8 */
[----:B------:R-:W-:Y:S01]  /*10fc0*/  @!P0 IMAD.MOV.U32 R3, RZ, RZ, R247 ;  /* 0x000000ffff038224 */ /* 0x000fe200078e00f7 */
[----:B------:R0:W-:Y:S04]  /*10fd0*/  STL [R1+0x824], R248 ;  /* 0x000824f801007387 */ /* 0x0001e80000100800 */
[----:B------:R1:W2:Y:S01]  /*10fe0*/  @!P0 LDG.E.U8 R168, desc[UR16][R2.64] ;  /* 0x0000001002a88981 */ /* 0x0002a2000c1e1100 */
[----:B------:R-:W-:-:S03]  /*10ff0*/  PRMT R166, RZ, 0x7610, R166 ;  /* 0x00007610ffa67816 */ /* 0x000fc600000000a6 */
[----:B0-----:R-:W3:Y:S01]  /*11000*/  LDL.LU R248, [R1+0x384] ;  /* 0x0003840001f87983 */ /* 0x001ee20000300800 */
[----:B-1----:R-:W-:Y:S02]  /*11010*/  @!P0 IMAD.MOV.U32 R2, RZ, RZ, R240 ;  /* 0x000000ffff028224 */ /* 0x002fe400078e00f0 */
[----:B------:R-:W-:Y:S01]  /*11020*/  @!P0 IMAD.MOV.U32 R3, RZ, RZ, R239 ;  /* 0x000000ffff038224 */ /* 0x000fe200078e00ef */
[----:B------:R0:W-:Y:S04]  /*11030*/  STL [R1+0x820], R247 ;  /* 0x000820f701007387 */ /* 0x0001e80000100800 */
[----:B------:R1:W2:Y:S04]  /*11040*/  @!P0 LDG.E.U8 R167, desc[UR16][R2.64] ;  /* 0x0000001002a78981 */ /* 0x0002a8000c1e1100 */
[----:B0-----:R-:W3:Y:S04]  /*11050*/  LDL.LU R247, [R1+0x3a0] ;  /* 0x0003a00001f77983 */ /* 0x001ee80000300800 */
[----:B------:R0:W-:Y:S01]  /*11060*/  STL [R1+0x82c], R240 ;  /* 0x00082cf001007387 */ /* 0x0001e20000100800 */
[----:B-1----:R-:W-:-:S02]  /*11070*/  @!P0 IMAD.MOV.U32 R2, RZ, RZ, R232 ;  /* 0x000000ffff028224 */ /* 0x002fc400078e00e8 */
[----:B------:R-:W-:-:S05]  /*11080*/  @!P0 IMAD.MOV.U32 R3, RZ, RZ, R231 ;  /* 0x000000ffff038224 */ /* 0x000fca00078e00e7 */
[----:B------:R1:W2:Y:S04]  /*11090*/  @!P0 LDG.E.U8 R166, desc[UR16][R2.64] ;  /* 0x0000001002a68981 */ /* 0x0002a8000c1e1100 */
[----:B0-----:R-:W3:Y:S04]  /*110a0*/  LDL.LU R240, [R1+0x3a4] ;  /* 0x0003a40001f07983 */ /* 0x001ee80000300800 */
[----:B------:R0:W-:Y:S04]  /*110b0*/  STL [R1+0x828], R239 ;  /* 0x000828ef01007387 */ /* 0x0001e80000100800 */
[----:B0-----:R-:W2:Y:S04]  /*110c0*/  LDL.LU R239, [R1+0x3c0] ;  /* 0x0003c00001ef7983 */ /* 0x001ea80000300800 */
[----:B------:R0:W-:Y:S04]  /*110d0*/  STL [R1+0x834], R232 ;  /* 0x000834e801007387 */ /* 0x0001e80000100800 */
[----:B0-----:R-:W3:Y:S04]  /*110e0*/  LDL.LU R232, [R1+0x3c4] ;  /* 0x0003c40001e87983 */ /* 0x001ee80000300800 */
[----:B------:R0:W-:Y:S04]  /*110f0*/  STL [R1+0x830], R231 ;  /* 0x000830e701007387 */ /* 0x0001e80000100800 */
[----:B0-----:R-:W2:Y:S04]  /*11100*/  LDL.LU R231, [R1+0x3e0] ;  /* 0x0003e00001e77983 */ /* 0x001ea80000300800 */
[----:B------:R-:W3:Y:S04]  /*11110*/  LDL R45, [R1+0x4c0] ;  /* 0x0004c000012d7983 */ /* 0x000ee80000100800 */
[----:B------:R-:W2:Y:S01]  /*11120*/  LDL R44, [R1+0x4c4] ;  /* 0x0004c400012c7983 */ /* 0x000ea20000100800 */
[----:B-1----:R-:W-:-:S03]  /*11130*/  @!P0 IMAD.MOV.U32 R3, RZ, RZ, R32 ;  /* 0x000000ffff038224 */ /* 0x002fc600078e0020 */
[----:B------:R-:W3:Y:S01]  /*11140*/  LDL R32, [R1+0x4e0] ;  /* 0x0004e00001207983 */ /* 0x000ee20000100800 */
[----:B----4-:R-:W-:-:S03]  /*11150*/  @!P0 IMAD.MOV.U32 R2, RZ, RZ, R31 ;  /* 0x000000ffff028224 */ /* 0x010fc600078e001f */
[----:B------:R-:W4:Y:S01]  /*11160*/  LDL R31, [R1+0x4e4] ;  /* 0x0004e400011f7983 */ /* 0x000f220000100800 */
[----:B------:R-:W-:-:S03]  /*11170*/  PRMT R165, RZ, 0x7610, R165 ;  /* 0x00007610ffa57816 */ /* 0x000fc600000000a5 */
[----:B------:R0:W-:Y:S04]  /*11180*/  STS.U8 [R228+UR12+0xe80], R184 ;  /* 0x000e80b8e4007988 */ /* 0x0001e8000800000c */
[----:B------:R1:W-:Y:S04]  /*11190*/  STS.U8 [R228+UR12+0xc80], R164 ;  /* 0x000c80a4e4007988 */ /* 0x0003e8000800000c */
[----:B------:R1:W2:Y:S04]  /*111a0*/  @!P0 LDG.E.U8 R165, desc[UR16][R2.64] ;  /* 0x0000001002a58981 */ /* 0x0002a8000c1e1100 */
[----:B0-----:R-:W2:Y:S04]  /*111b0*/  LDL.LU R184, [R1+0x200] ;  /* 0x0002000001b87983 */ /* 0x001ea80000300800 */
[----:B------:R-:W2:Y:S04]  /*111c0*/  LDL R43, [R1+0x4a0] ;  /* 0x0004a000012b7983 */ /* 0x000ea80000100800 */
[----:B------:R-:W2:Y:S01]  /*111d0*/  LDL R42, [R1+0x4a4] ;  /* 0x0004a400012a7983 */ /* 0x000ea20000100800 */
[----:B-1----:R-:W-:Y:S01]  /*111e0*/  PRMT R164, RZ, 0x7610, R164 ;  /* 0x00007610ffa47816 */ /* 0x002fe200000000a4 */
[----:B------:R-:W-:-:S02]  /*111f0*/  @!P0 IMAD.MOV.U32 R2, RZ, RZ, R39 ;  /* 0x000000ffff028224 */ /* 0x000fc400078e0027 */
[----:B------:R-:W-:Y:S01]  /*11200*/  @!P0 IMAD.MOV.U32 R3, RZ, RZ, R40 ;  /* 0x000000ffff038224 */ /* 0x000fe200078e0028 */
[----:B------:R-:W2:Y:S04]  /*11210*/  LDL R41, [R1+0x480] ;  /* 0x0004800001297983 */ /* 0x000ea80000100800 */
[----:B------:R-:W2:Y:S04]  /*11220*/  LDL R40, [R1+0x484] ;  /* 0x0004840001287983 */ /* 0x000ea80000100800 */
[----:B------:R0:W-:Y:S04]  /*11230*/  STS.U8 [R228+UR12+0xa80], R163 ;  /* 0x000a80a3e4007988 */ /* 0x0001e8000800000c */
[----:B------:R1:W2:Y:S04]  /*11240*/  @!P0 LDG.E.U8 R164, desc[UR16][R2.64] ;  /* 0x0000001002a48981 */ /* 0x0002a8000c1e1100 */
[----:B------:R-:W2:Y:S01]  /*11250*/  LDL R39, [R1+0x460] ;  /* 0x0004600001277983 */ /* 0x000ea20000100800 */
[----:B0-----:R-:W-:Y:S01]  /*11260*/  PRMT R163, RZ, 0x7610, R163 ;  /* 0x00007610ffa37816 */ /* 0x001fe200000000a3 */
[----:B-1----:R-:W-:-:S02]  /*11270*/  @!P0 IMAD.MOV.U32 R2, RZ, RZ, R37 ;  /* 0x000000ffff028224 */ /* 0x002fc400078e0025 */
[----:B------:R-:W-:Y:S01]  /*11280*/  @!P0 IMAD.MOV.U32 R3, RZ, RZ, R38 ;  /* 0x000000ffff038224 */ /* 0x000fe200078e0026 */
[----:B------:R0:W-:Y:S04]  /*11290*/  STS.U8 [R228+UR12+0x880], R162 ;  /* 0x000880a2e4007988 */ /* 0x0001e8000800000c */
[----:B------:R-:W2:Y:S04]  /*112a0*/  LDL R38, [R1+0x464] ;  /* 0x0004640001267983 */ /* 0x000ea80000100800 */
[----:B------:R1:W2:Y:S01]  /*112b0*/  @!P0 LDG.E.U8 R163, desc[UR16][R2.64] ;  /* 0x0000001002a38981 */ /* 0x0002a2000c1e1100 */
[----:B0-----:R-:W-:-:S03]  /*112c0*/  PRMT R162, RZ, 0x7610, R162 ;  /* 0x00007610ffa27816 */ /* 0x001fc600000000a2 */
[----:B------:R-:W2:Y:S01]  /*112d0*/  LDL R37, [R1+0x440] ;  /* 0x0004400001257983 */ /* 0x000ea20000100800 */
[----:B-1----:R-:W-:Y:S02]  /*112e0*/  @!P0 IMAD.MOV.U32 R2, RZ, RZ, R35 ;  /* 0x000000ffff028224 */ /* 0x002fe400078e0023 */
        /* <DEDUP_REMOVED lines=8> */
[----:B------:R-:W2:Y:S04]  /*11370*/  LDL R33, [R1+0x400] ;  /* 0x0004000001217983 */ /* 0x000ea80000100800 */
[----:B------:R-:W2:Y:S04]  /*11380*/  LDL R34, [R1+0x424] ;  /* 0x0004240001227983 */ /* 0x000ea80000100800 */
[----:B------:R3:W2:Y:S02]  /*11390*/  @!P0 LDG.E.U8 R161, desc[UR16][R2.64] ;  /* 0x0000001002a18981 */ /* 0x0006a4000c1e1100 */
[----:B---3--:R-:W-:-:S02]  /*113a0*/  @!P0 IMAD.MOV.U32 R3, RZ, RZ, R32 ;  /* 0x000000ffff038224 */ /* 0x008fc400078e0020 */
[----:B------:R-:W3:Y:S01]  /*113b0*/  LDL R32, [R1+0x404] ;  /* 0x0004040001207983 */ /* 0x000ee20000100800 */
[----:B----4-:R-:W-:-:S03]  /*113c0*/  @!P0 IMAD.MOV.U32 R2, RZ, RZ, R31 ;  /* 0x000000ffff028224 */ /* 0x010fc600078e001f */
[----:B------:R-:W4:Y:S04]  /*113d0*/  LDL R31, [R1+0x3e4] ;  /* 0x0003e400011f7983 */ /* 0x000f280000100800 */
[----:B------:R0:W-:Y:S04]  /*113e0*/  STS.U8 [R228+UR12+0x480], R160 ;  /* 0x000480a0e4007988 */ /* 0x0001e8000800000c */
[----:B------:R1:W-:Y:S01]  /*113f0*/  STS.U8 [R228+UR12+0x280], R159 ;  /* 0x0002809fe4007988 */ /* 0x0003e2000800000c */
[----:B0-----:R-:W-:Y:S02]  /*11400*/  PRMT R160, RZ, 0x7610, R160 ;  /* 0x00007610ffa07816 */ /* 0x001fe400000000a0 */
[----:B-1----:R-:W-:-:S04]  /*11410*/  PRMT R159, RZ, 0x7610, R159 ;  /* 0x00007610ff9f7816 */ /* 0x002fc8000000009f */
[----:B------:R2:W4:Y:S04]  /*11420*/  @!P0 LDG.E.U8 R160, desc[UR16][R2.64] ;  /* 0x0000001002a08981 */ /* 0x000528000c1e1100 */
[----:B------:R0:W-:Y:S01]  /*11430*/  STS.U8 [R228+UR12+0x80], R158 ;  /* 0x0000809ee4007988 */ /* 0x0001e2000800000c */
[----:B--2---:R-:W-:Y:S02]  /*11440*/  @!P0 IMAD.MOV.U32 R2, RZ, RZ, R44 ;  /* 0x000000ffff028224 */ /* 0x004fe400078e002c */
[----:B------:R-:W-:Y:S01]  /*11450*/  @!P0 IMAD.MOV.U32 R3, RZ, RZ, R45 ;  /* 0x000000ffff038224 */ /* 0x000fe200078e002d */
[----:B0-----:R-:W-:-:S04]  /*11460*/  PRMT R158, RZ, 0x7610, R158 ;  /* 0x00007610ff9e7816 */ /* 0x001fc8000000009e */
[----:B------:R0:W2:Y:S01]  /*11470*/  @!P0 LDG.E.U8 R159, desc[UR16][R2.64] ;  /* 0x00000010029f8981 */ /* 0x0000a2000c1e1100 */
[----:B------:R-:W-:Y:S01]  /*11480*/  PRMT R157, RZ, 0x7610, R157 ;  /* 0x00007610ff9d7816 */ /* 0x000fe2000000009d */
[----:B0-----:R-:W-:Y:S02]  /*11490*/  @!P0 IMAD.MOV.U32 R2, RZ, RZ, R42 ;  /* 0x000000ffff028224 */ /* 0x001fe400078e002a */
[----:B------:R-:W-:-:S05]  /*114a0*/  @!P0 IMAD.MOV.U32 R3, RZ, RZ, R43 ;  /* 0x000000ffff038224 */ /* 0x000fca00078e002b */
        /* <DEDUP_REMOVED lines=13> */
[----:B------:R-:W-:-:S03]  /*11580*/  PRMT R152, RZ, 0x7610, R152 ;  /* 0x00007610ff987816 */ /* 0x000fc60000000098 */
[----:B------:R1:W-:Y:S01]  /*11590*/  STS.U8 [R228+UR12+0x1680], R190 ;  /* 0x001680bee4007988 */ /* 0x0003e2000800000c */
[----:B0-----:R-:W-:Y:S02]  /*115a0*/  @!P0 IMAD.MOV.U32 R2, RZ, RZ, R34 ;  /* 0x000000ffff028224 */ /* 0x001fe400078e0022 */
[----:B------:R-:W-:Y:S01]  /*115b0*/  @!P0 IMAD.MOV.U32 R3, RZ, RZ, R35 ;  /* 0x000000ffff038224 */ /* 0x000fe200078e0023 */
[----:B------:R0:W-:Y:S04]  /*115c0*/  STS.U8 [R228+UR12+0x1a80], R192 ;  /* 0x001a80c0e4007988 */ /* 0x0001e8000800000c */
[----:B-1----:R-:W2:Y:S04]  /*115d0*/  LDL.LU R190, [R1+0x220] ;  /* 0x0002200001be7983 */ /* 0x002ea80000300800 */
[----:B------:R1:W2:Y:S04]  /*115e0*/  @!P0 LDG.E.U8 R153, desc[UR16][R2.64] ;  /* 0x0000001002998981 */ /* 0x0002a8000c1e1100 */
[----:B0-----:R-:W2:Y:S04]  /*115f0*/  LDL.LU R192, [R1+0x204] ;  /* 0x0002040001c07983 */ /* 0x001ea80000300800 */
[----:B------:R0:W-:Y:S01]  /*11600*/  STS.U8 [R228+UR12+0x2480], R202 ;  /* 0x002480cae4007988 */ /* 0x0001e2000800000c */
[----:B-1----:R-:W-:-:S03]  /*11610*/  @!P0 IMAD.MOV.U32 R3, RZ, RZ, R33 ;  /* 0x000000ffff038224 */ /* 0x002fc600078e0021 */
[----:B------:R1:W-:Y:S04]  /*11620*/  STS.U8 [R228+UR12+0x1880], R191 ;  /* 0x001880bfe4007988 */ /* 0x0003e8000800000c */
[----:B------:R1:W-:Y:S04]  /*11630*/  STS.U8 [R228+UR12+0x1480], R188 ;  /* 0x001480bce4007988 */ /* 0x0003e8000800000c */
[----:B0-----:R-:W2:Y:S01]  /*11640*/  LDL.LU R202, [R1+0x240] ;  /* 0x0002400001ca7983 */ /* 0x001ea20000300800 */
[----:B-1----:R-:W-:-:S03]  /*11650*/  IMAD.MOV.U32 R191, RZ, RZ, R13 ;  /* 0x000000ffffbf7224 */ /* 0x002fc600078e000d */
[----:B------:R0:W-:Y:S01]  /*11660*/  STS.U8 [R228+UR12+0x1c80], R193 ;  /* 0x001c80c1e4007988 */ /* 0x0001e2000800000c */
[----:B------:R-:W-:-:S03]  /*11670*/  IMAD.MOV.U32 R188, RZ, RZ, R24 ;  /* 0x000000ffffbc7224 */ /* 0x000fc600078e0018 */
[----:B------:R-:W2:Y:S04]  /*11680*/  LDL.LU R237, [R1+0x264] ;  /* 0x0002640001ed7983 */ /* 0x000ea80000300800 */
[----:B------:R1:W-:Y:S01]  /*11690*/  STS.U8 [R228+UR12+0x1e80], R195 ;  /* 0x001e80c3e4007988 */ /* 0x0003e2000800000c */
[----:B0-----:R-:W-:-:S03]  /*116a0*/  IMAD.MOV.U32 R193, RZ, RZ, R25 ;  /* 0x000000ffffc17224 */ /* 0x001fc600078e0019 */
[----:B------:R0:W-:Y:S04]  /*116b0*/  STS.U8 [R228+UR12+0x2080], R196 ;  /* 0x002080c4e4007988 */ /* 0x0001e8000800000c */
[----:B------:R-:W2:Y:S01]  /*116c0*/  LDL.LU R13, [R1+0x2a0] ;  /* 0x0002a000010d7983 */ /* 0x000ea20000300800 */
[----:B-1----:R-:W-:-:S03]  /*116d0*/  IMAD.MOV.U32 R195, RZ, RZ, R26 ;  /* 0x000000ffffc37224 */ /* 0x002fc600078e001a */
[----:B------:R1:W-:Y:S01]  /*116e0*/  STS.U8 [R228+UR12+0x1280], R187 ;  /* 0x001280bbe4007988 */ /* 0x0003e2000800000c */
[----:B0-----:R-:W-:-:S03]  /*116f0*/  IMAD.MOV.U32 R196, RZ, RZ, R27 ;  /* 0x000000ffffc47224 */ /* 0x001fc600078e001b */
[----:B------:R0:W-:Y:S04]  /*11700*/  STS.U8 [R228+UR12+0x2280], R197 ;  /* 0x002280c5e4007988 */ /* 0x0001e8000800000c */
[----:B------:R-:W2:Y:S01]  /*11710*/  LDL.LU.64 R24, [R1] ;  /* 0x0000000001187983 */ /* 0x000ea20000300a00 */
[----:B-1----:R-:W-:-:S03]  /*11720*/  IMAD.MOV.U32 R187, RZ, RZ, R29 ;  /* 0x000000ffffbb7224 */ /* 0x002fc600078e001d */
[----:B------:R1:W-:Y:S01]  /*11730*/  STS.U8 [R228+UR12+0x1080], R186 ;  /* 0x001080bae4007988 */ /* 0x0003e2000800000c */
[----:B0-----:R-:W-:-:S03]  /*11740*/  IMAD.MOV.U32 R197, RZ, RZ, R28 ;  /* 0x000000ffffc57224 */ /* 0x001fc600078e001c */
[----:B------:R-:W2:Y:S04]  /*11750*/  LDL.LU.64 R26, [R1+0x8] ;  /* 0x00000800011a7983 */ /* 0x000ea80000300a00 */
[----:B------:R-:W2:Y:S01]  /*11760*/  LDL.LU.64 R28, [R1+0x10] ;  /* 0x00001000011c7983 */ /* 0x000ea20000300a00 */
[----:B-1----:R-:W-:Y:S02]  /*11770*/  IMAD.MOV.U32 R186, RZ, RZ, R30 ;  /* 0x000000ffffba7224 */ /* 0x002fe400078e001e */
[----:B---3--:R-:W-:-:S05]  /*11780*/  @!P0 IMAD.MOV.U32 R2, RZ, RZ, R32 ;  /* 0x000000ffff028224 */ /* 0x008fca00078e0020 */
[----:B------:R4:W3:Y:S01]  /*11790*/  @!P0 LDG.E.U8 R152, desc[UR16][R2.64] ;  /* 0x0000001002988981 */ /* 0x0008e2000c1e1100 */
[----:B------:R-:W-:Y:S01]  /*117a0*/  PRMT R23, RZ, 0x7610, R23 ;  /* 0x00007610ff177816 */ /* 0x000fe20000000017 */
[----:B----4-:R-:W-:Y:S02]  /*117b0*/  @!P0 IMAD.MOV.U32 R2, RZ, RZ, R31 ;  /* 0x000000ffff028224 */ /* 0x010fe400078e001f */
[----:B------:R-:W4:Y:S04]  /*117c0*/  LDL.LU.64 R30, [R1+0x18] ;  /* 0x00001800011e7983 */ /* 0x000f280000300a00 */
        /* <DEDUP_REMOVED lines=50> */
[----:B------:R-:W4:Y:S01]  /*11af0*/  LDL.LU.64 R132, [R1+0x1b0] ;  /* 0x0001b00001847983 */ /* 0x000f220000300a00 */
[----:B------:R-:W-:-:S03]  /*11b00*/  @!P0 IMAD.MOV.U32 R3, RZ, RZ, R231 ;  /* 0x000000ffff038224 */ /* 0x000fc600078e00e7 */
        /* <DEDUP_REMOVED lines=9> */
[----:B------:R0:W4:Y:S04]  /*11ba0*/  @!P0 LDG.E.U8 R23, desc[UR16][R2.64] ;  /* 0x0000001002178981 */ /* 0x000128000c1e1100 */
[----:B------:R-:W2:Y:S01]  /*11bb0*/  LDL.LU R3, [R1+0x21c] ;  /* 0x00021c0001037983 */ /* 0x000ea20000300800 */
[----:B------:R-:W-:Y:S01]  /*11bc0*/  PRMT R22, RZ, 0x7610, R22 ;  /* 0x00007610ff167816 */ /* 0x000fe20000000016 */
[----:B0-----:R-:W-:-:S02]  /*11bd0*/  @!P0 IMAD.MOV.U32 R2, RZ, RZ, R232 ;  /* 0x000000ffff028224 */ /* 0x001fc400078e00e8 */
[----:B------:R2:W-:Y:S01]  /*11be0*/  STS.U8 [R228+UR12+0x2680], R203 ;  /* 0x002680cbe4007988 */ /* 0x0005e2000800000c */
[----:B------:R-:W-:-:S03]  /*11bf0*/  PRMT R21, RZ, 0x7610, R21 ;  /* 0x00007610ff157816 */ /* 0x000fc60000000015 */
[----:B------:R0:W-:Y:S01]  /*11c00*/  STS.U8 [R228+UR12+0x2880], R204 ;  /* 0x002880cce4007988 */ /* 0x0001e2000800000c */
[----:B------:R-:W-:-:S03]  /*11c10*/  PRMT R20, RZ, 0x7610, R20 ;  /* 0x00007610ff147816 */ /* 0x000fc60000000014 */
[----:B------:R1:W-:Y:S01]  /*11c20*/  STS.U8 [R228+UR12+0x2a80], R206 ;  /* 0x002a80cee4007988 */ /* 0x0003e2000800000c */
[----:B--2---:R-:W-:Y:S02]  /*11c30*/  IMAD.MOV.U32 R203, RZ, RZ, R3 ;  /* 0x000000ffffcb7224 */ /* 0x004fe400078e0003 */
[----:B------:R-:W-:-:S05]  /*11c40*/  @!P0 IMAD.MOV.U32 R3, RZ, RZ, R239 ;  /* 0x000000ffff038224 */ /* 0x000fca00078e00ef */
[----:B------:R2:W4:Y:S02]  /*11c50*/  @!P0 LDG.E.U8 R22, desc[UR16][R2.64] ;  /* 0x0000001002168981 */ /* 0x000524000c1e1100 */
[----:B--2---:R-:W-:Y:S02]  /*11c60*/  IMAD.MOV.U32 R3, RZ, RZ, R207 ;  /* 0x000000ffff037224 */ /* 0x004fe400078e00cf */
[----:B------:R-:W-:Y:S01]  /*11c70*/  @!P0 IMAD.MOV.U32 R2, RZ, RZ, R240 ;  /* 0x000000ffff028224 */ /* 0x000fe200078e00f0 */
[----:B------:R-:W2:Y:S01]  /*11c80*/  LDL.LU R207, [R1+0xae4] ;  /* 0x000ae40001cf7983 */ /* 0x000ea20000300800 */
[----:B0-----:R-:W-:Y:S02]  /*11c90*/  IMAD.MOV.U32 R204, RZ, RZ, R3 ;  /* 0x000000ffffcc7224 */ /* 0x001fe400078e0003 */
[----:B------:R-:W-:Y:S01]  /*11ca0*/  @!P0 IMAD.MOV.U32 R3, RZ, RZ, R247 ;  /* 0x000000ffff038224 */ /* 0x000fe200078e00f7 */
[----:B-1----:R-:W3:Y:S04]  /*11cb0*/  LDL.LU R206, [R1+0x224] ;  /* 0x0002240001ce7983 */ /* 0x002ee80000300800 */
[----:B------:R0:W4:Y:S02]  /*11cc0*/  @!P0 LDG.E.U8 R21, desc[UR16][R2.64] ;  /* 0x0000001002158981 */ /* 0x000124000c1e1100 */
[----:B0-----:R-:W-:-:S02]  /*11cd0*/  @!P0 IMAD.MOV.U32 R2, RZ, RZ, R248 ;  /* 0x000000ffff028224 */ /* 0x001fc400078e00f8 */
[----:B------:R-:W-:-:S05]  /*11ce0*/  @!P0 IMAD.MOV.U32 R3, RZ, RZ, R236 ;  /* 0x000000ffff038224 */ /* 0x000fca00078e00ec */
[----:B------:R0:W4:Y:S04]  /*11cf0*/  @!P0 LDG.E.U8 R20, desc[UR16][R2.64] ;  /* 0x0000001002148981 */ /* 0x000128000c1e1100 */
[----:B------:R-:W3:Y:S01]  /*11d00*/  LDL.LU R3, [R1+0x250] ;  /* 0x0002500001037983 */ /* 0x000ee20000300800 */
[----:B------:R-:W-:Y:S01]  /*11d10*/  PRMT R19, RZ, 0x7610, R19 ;  /* 0x00007610ff137816 */ /* 0x000fe20000000013 */
[----:B0-----:R-:W-:Y:S02]  /*11d20*/  @!P0 IMAD.MOV.U32 R2, RZ, RZ, R251 ;  /* 0x000000ffff028224 */ /* 0x001fe400078e00fb */
[----:B--2---:R3:W-:Y:S02]  /*11d30*/  STS.U8 [R228+UR12+0x2c80], R207 ;  /* 0x002c80cfe4007988 */ /* 0x0047e4000800000c */
[----:B---3--:R-:W-:-:S02]  /*11d40*/  IMAD.MOV.U32 R207, RZ, RZ, R3 ;  /* 0x000000ffffcf7224 */ /* 0x008fc400078e0003 */
[----:B------:R-:W-:-:S05]  /*11d50*/  @!P0 IMAD.MOV.U32 R3, RZ, RZ, R250 ;  /* 0x000000ffff038224 */ /* 0x000fca00078e00fa */
[----:B------:R0:W2:Y:S04]  /*11d60*/  @!P0 LDG.E.U8 R19, desc[UR16][R2.64] ;  /* 0x0000001002138981 */ /* 0x0000a8000c1e1100 */
[----:B------:R-:W3:Y:S01]  /*11d70*/  LDL.LU R3, [R1+0x23c] ;  /* 0x00023c0001037983 */ /* 0x000ee20000300800 */
[----:B------:R-:W-:Y:S01]  /*11d80*/  PRMT R18, RZ, 0x7610, R18 ;  /* 0x00007610ff127816 */ /* 0x000fe20000000012 */
[----:B0-----:R-:W-:Y:S02]  /*11d90*/  @!P0 IMAD.MOV.U32 R2, RZ, RZ, R0 ;  /* 0x000000ffff028224 */ /* 0x001fe400078e0000 */
[----:B------:R3:W-:Y:S02]  /*11da0*/  STS.U8 [R228+UR12+0x2e80], R208 ;  /* 0x002e80d0e4007988 */ /* 0x0007e4000800000c */
[----:B---3--:R-:W-:-:S02]  /*11db0*/  IMAD.MOV.U32 R208, RZ, RZ, R3 ;  /* 0x000000ffffd07224 */ /* 0x008fc400078e0003 */
[----:B------:R-:W-:-:S05]  /*11dc0*/  @!P0 IMAD.MOV.U32 R3, RZ, RZ, R234 ;  /* 0x000000ffff038224 */ /* 0x000fca00078e00ea */
[----:B------:R0:W3:Y:S04]  /*11dd0*/  @!P0 LDG.E.U8 R18, desc[UR16][R2.64] ;  /* 0x0000001002128981 */ /* 0x0000e8000c1e1100 */
[----:B------:R-:W4:Y:S01]  /*11de0*/  LDL.LU R3, [R1+0x258] ;  /* 0x0002580001037983 */ /* 0x000f220000300800 */
[----:B------:R-:W-:Y:S01]  /*11df0*/  PRMT R17, RZ, 0x7610, R17 ;  /* 0x00007610ff117816 */ /* 0x000fe20000000011 */
[----:B0-----:R-:W-:Y:S02]  /*11e00*/  @!P0 IMAD.MOV.U32 R2, RZ, RZ, R244 ;  /* 0x000000ffff028224 */ /* 0x001fe400078e00f4 */
[----:B------:R4:W-:Y:S01]  /*11e10*/  STS.U8 [R228+UR12+0x3080], R210 ;  /* 0x003080d2e4007988 */ /* 0x0009e2000800000c */
[----:B------:R-:W-:-:S03]  /*11e20*/  PRMT R16, RZ, 0x7610, R16 ;  /* 0x00007610ff107816 */ /* 0x000fc60000000010 */
[----:B------:R0:W-:Y:S01]  /*11e30*/  STS.U8 [R228+UR12+0x3280], R211 ;  /* 0x003280d3e4007988 */ /* 0x0001e2000800000c */
[----:B------:R-:W-:-:S03]  /*11e40*/  PRMT R15, RZ, 0x7610, R15 ;  /* 0x00007610ff0f7816 */ /* 0x000fc6000000000f */
[----:B------:R-:W-:Y:S04]  /*11e50*/  STS.U8 [R228+UR12+0x3680], R216 ;  /* 0x003680d8e4007988 */ /* 0x000fe8000800000c */
[----:B------:R-:W-:Y:S04]  /*11e60*/  STS.U8 [R228+UR12+0x3880], R215 ;  /* 0x003880d7e4007988 */ /* 0x000fe8000800000c */
[----:B------:R1:W-:Y:S01]  /*11e70*/  STS.U8 [R228+UR12+0x3480], R217 ;  /* 0x003480d9e4007988 */ /* 0x0003e2000800000c */
[----:B----4-:R-:W-:Y:S02]  /*11e80*/  IMAD.MOV.U32 R210, RZ, RZ, R3 ;  /* 0x000000ffffd27224 */ /* 0x010fe400078e0003 */
[----:B------:R-:W-:-:S05]  /*11e90*/  @!P0 IMAD.MOV.U32 R3, RZ, RZ, R242 ;  /* 0x000000ffff038224 */ /* 0x000fca00078e00f2 */
[----:B------:R4:W3:Y:S02]  /*11ea0*/  @!P0 LDG.E.U8 R17, desc[UR16][R2.64] ;  /* 0x0000001002118981 */ /* 0x0008e4000c1e1100 */
[----:B----4-:R-:W-:Y:S02]  /*11eb0*/  IMAD.MOV.U32 R3, RZ, RZ, R226 ;  /* 0x000000ffff037224 */ /* 0x010fe400078e00e2 */
[----:B------:R-:W-:Y:S01]  /*11ec0*/  @!P0 IMAD.MOV.U32 R2, RZ, RZ, R252 ;  /* 0x000000ffff028224 */ /* 0x000fe200078e00fc */
[----:B------:R-:W4:Y:S01]  /*11ed0*/  LDL.LU R226, [R1+0xae0] ;  /* 0x000ae00001e27983 */ /* 0x000f220000300800 */
[----:B0-----:R-:W-:Y:S02]  /*11ee0*/  IMAD.MOV.U32 R211, RZ, RZ, R3 ;  /* 0x000000ffffd37224 */ /* 0x001fe400078e0003 */
[----:B------:R-:W-:Y:S01]  /*11ef0*/  @!P0 IMAD.MOV.U32 R3, RZ, RZ, R241 ;  /* 0x000000ffff038224 */ /* 0x000fe200078e00f1 */
[----:B-1----:R-:W2:Y:S04]  /*11f00*/  LDL.LU R217, [R1+0x260] ;  /* 0x0002600001d97983 */ /* 0x002ea80000300800 */
[----:B------:R0:W3:Y:S02]  /*11f10*/  @!P0 LDG.E.U8 R16, desc[UR16][R2.64] ;  /* 0x0000001002108981 */ /* 0x0000e4000c1e1100 */
[----:B0-----:R-:W-:-:S02]  /*11f20*/  @!P0 IMAD.MOV.U32 R2, RZ, RZ, R233 ;  /* 0x000000ffff028224 */ /* 0x001fc400078e00e9 */
[----:B------:R-:W-:-:S05]  /*11f30*/  @!P0 IMAD.MOV.U32 R3, RZ, RZ, R230 ;  /* 0x000000ffff038224 */ /* 0x000fca00078e00e6 */
[----:B------:R0:W3:Y:S02]  /*11f40*/  @!P0 LDG.E.U8 R15, desc[UR16][R2.64] ;  /* 0x00000010020f8981 */ /* 0x0000e4000c1e1100 */
[----:B0-----:R-:W-:Y:S02]  /*11f50*/  IMAD.MOV.U32 R3, RZ, RZ, R245 ;  /* 0x000000ffff037224 */ /* 0x001fe400078e00f5 */
[----:B------:R-:W4:Y:S02]  /*11f60*/  LDL.LU R245, [R1+0xadc] ;  /* 0x000adc0001f57983 */ /* 0x000f240000300800 */
[----:B------:R-:W-:-:S04]  /*11f70*/  IMAD.MOV.U32 R216, RZ, RZ, R3 ;  /* 0x000000ffffd87224 */ /* 0x000fc800078e0003 */
[----:B------:R-:W-:Y:S02]  /*11f80*/  IMAD.MOV.U32 R215, RZ, RZ, R216 ;  /* 0x000000ffffd77224 */ /* 0x000fe400078e00d8 */
[----:B------:R-:W-:Y:S02]  /*11f90*/  IMAD.MOV.U32 R216, RZ, RZ, R208 ;  /* 0x000000ffffd87224 */ /* 0x000fe400078e00d0 */
[----:B------:R-:W-:Y:S02]  /*11fa0*/  IMAD.MOV.U32 R208, RZ, RZ, R204 ;  /* 0x000000ffffd07224 */ /* 0x000fe400078e00cc */
[----:B------:R-:W-:Y:S02]  /*11fb0*/  IMAD.MOV.U32 R204, RZ, RZ, R227 ;  /* 0x000000ffffcc7224 */ /* 0x000fe400078e00e3 */
[----:B------:R-:W2:Y:S04]  /*11fc0*/  LDL.LU R227, [R1+0x280] ;  /* 0x0002800001e37983 */ /* 0x000ea80000300800 */
[----:B------:R0:W-:Y:S04]  /*11fd0*/  STS.U8 [R228+UR12+0x3a80], R214 ;  /* 0x003a80d6e4007988 */ /* 0x0001e8000800000c */
[----:B0-----:R-:W3:Y:S01]  /*11fe0*/  LDL.LU R214, [R1+0x244] ;  /* 0x0002440001d67983 */ /* 0x001ee20000300800 */
[----:B------:R-:W-:Y:S01]  /*11ff0*/  PRMT R12, RZ, 0x7610, R12 ;  /* 0x00007610ff0c7816 */ /* 0x000fe2000000000c */
[----:B------:R-:W-:-:S02]  /*12000*/  @!P0 IMAD.MOV.U32 R2, RZ, RZ, R249 ;  /* 0x000000ffff028224 */ /* 0x000fc400078e00f9 */
[----:B------:R-:W-:Y:S01]  /*12010*/  @!P0 IMAD.MOV.U32 R3, RZ, RZ, R243 ;  /* 0x000000ffff038224 */ /* 0x000fe200078e00f3 */
[----:B------:R-:W-:-:S04]  /*12020*/  PRMT R11, RZ, 0x7610, R11 ;  /* 0x00007610ff0b7816 */ /* 0x000fc8000000000b */
[----:B------:R0:W3:Y:S01]  /*12030*/  @!P0 LDG.E.U8 R12, desc[UR16][R2.64] ;  /* 0x00000010020c8981 */ /* 0x0000e2000c1e1100 */
[----:B------:R-:W-:Y:S01]  /*12040*/  PRMT R10, RZ, 0x7610, R10 ;  /* 0x00007610ff0a7816 */ /* 0x000fe2000000000a */
[----:B0-----:R-:W-:Y:S02]  /*12050*/  @!P0 IMAD.MOV.U32 R2, RZ, RZ, R235 ;  /* 0x000000ffff028224 */ /* 0x001fe400078e00eb */
[----:B------:R-:W-:-:S05]  /*12060*/  @!P0 IMAD.MOV.U32 R3, RZ, RZ, R13 ;  /* 0x000000ffff038224 */ /* 0x000fca00078e000d */
[----:B------:R0:W3:Y:S02]  /*12070*/  @!P0 LDG.E.U8 R11, desc[UR16][R2.64] ;  /* 0x00000010020b8981 */ /* 0x0000e4000c1e1100 */
[----:B0-----:R-:W-:Y:S02]  /*12080*/  @!P0 IMAD.MOV.U32 R2, RZ, RZ, R229 ;  /* 0x000000ffff028224 */ /* 0x001fe400078e00e5 */
[----:B------:R0:W-:Y:S01]  /*12090*/  STS.U8 [R228+UR12+0x3c80], R213 ;  /* 0x003c80d5e4007988 */ /* 0x0001e2000800000c */
[----:B------:R-:W-:Y:S02]  /*120a0*/  PRMT R9, RZ, 0x7610, R9 ;  /* 0x00007610ff097816 */ /* 0x000fe40000000009 */
[----:B------:R-:W-:Y:S01]  /*120b0*/  PRMT R8, RZ, 0x7610, R8 ;  /* 0x00007610ff087816 */ /* 0x000fe20000000008 */
[----:B------:R1:W-:Y:S01]  /*120c0*/  STS.U8 [R228+UR12+0x3e80], R212 ;  /* 0x003e80d4e4007988 */ /* 0x0003e2000800000c */
[----:B--2---:R-:W-:-:S05]  /*120d0*/  @!P0 IMAD.MOV.U32 R3, RZ, RZ, R227 ;  /* 0x000000ffff038224 */ /* 0x004fca00078e00e3 */
[----:B------:R2:W3:Y:S02]  /*120e0*/  @!P0 LDG.E.U8 R10, desc[UR16][R2.64] ;  /* 0x00000010020a8981 */ /* 0x0004e4000c1e1100 */
[----:B--2---:R-:W-:Y:S02]  /*120f0*/  IMAD.MOV.U32 R3, RZ, RZ, R246 ;  /* 0x000000ffff037224 */ /* 0x004fe400078e00f6 */
[----:B------:R-:W-:Y:S01]  /*12100*/  @!P0 IMAD.MOV.U32 R2, RZ, RZ, R237 ;  /* 0x000000ffff028224 */ /* 0x000fe200078e00ed */
[----:B------:R-:W2:Y:S01]  /*12110*/  LDL.LU R246, [R1+0xad8] ;  /* 0x000ad80001f67983 */ /* 0x000ea20000300800 */
[----:B0-----:R-:W-:Y:S02]  /*12120*/  IMAD.MOV.U32 R213, RZ, RZ, R3 ;  /* 0x000000ffffd57224 */ /* 0x001fe400078e0003 */
[----:B------:R-:W-:-:S05]  /*12130*/  @!P0 IMAD.MOV.U32 R3, RZ, RZ, R217 ;  /* 0x000000ffff038224 */ /* 0x000fca00078e00d9 */
[----:B------:R4:W2:Y:S02]  /*12140*/  @!P0 LDG.E.U8 R9, desc[UR16][R2.64] ;  /* 0x0000001002098981 */ /* 0x0008a4000c1e1100 */
[----:B----4-:R-:W-:Y:S02]  /*12150*/  IMAD.MOV.U32 R3, RZ, RZ, R245 ;  /* 0x000000ffff037224 */ /* 0x010fe400078e00f5 */
[----:B------:R-:W4:Y:S01]  /*12160*/  LDL.LU R245, [R1+0xad4] ;  /* 0x000ad40001f57983 */ /* 0x000f220000300800 */
[----:B---3--:R-:W-:Y:S02]  /*12170*/  @!P0 IMAD.MOV.U32 R2, RZ, RZ, R214 ;  /* 0x000000ffff028224 */ /* 0x008fe400078e00d6 */
[----:B-1----:R-:W-:Y:S02]  /*12180*/  IMAD.MOV.U32 R212, RZ, RZ, R3 ;  /* 0x000000ffffd47224 */ /* 0x002fe400078e0003 */
[----:B------:R-:W-:-:S05]  /*12190*/  @!P0 IMAD.MOV.U32 R3, RZ, RZ, R202 ;  /* 0x000000ffff038224 */ /* 0x000fca00078e00ca */
[----:B------:R0:W3:Y:S02]  /*121a0*/  @!P0 LDG.E.U8 R8, desc[UR16][R2.64] ;  /* 0x0000001002088981 */ /* 0x0000e4000c1e1100 */
[----:B0-----:R-:W-:Y:S02]  /*121b0*/  IMAD.MOV.U32 R3, RZ, RZ, R227 ;  /* 0x000000ffff037224 */ /* 0x001fe400078e00e3 */
[----:B------:R-:W0:Y:S01]  /*121c0*/  S2R R227, SR_TID.X ;  /* 0x0000000000e37919 */ /* 0x000e220000002100 */
[----:B------:R-:W-:Y:S01]  /*121d0*/  PRMT R7, RZ, 0x7610, R7 ;  /* 0x00007610ff077816 */ /* 0x000fe20000000007 */
[----:B------:R-:W-:Y:S01]  /*121e0*/  @!P0 IMAD.MOV.U32 R2, RZ, RZ, R206 ;  /* 0x000000ffff028224 */ /* 0x000fe200078e00ce */
[----:B------:R-:W-:Y:S02]  /*121f0*/  PRMT R6, RZ, 0x7610, R6 ;  /* 0x00007610ff067816 */ /* 0x000fe40000000006 */
[----:B0-----:R-:W-:-:S04]  /*12200*/  LOP3.LUT R227, R227, 0x7f, RZ, 0xc0, !PT ;  /* 0x0000007fe3e37812 */ /* 0x001fc800078ec0ff */
[----:B------:R-:W-:-:S05]  /*12210*/  LOP3.LUT R227, R227, 0x20, RZ, 0x3c, !PT ;  /* 0x00000020e3e37812 */ /* 0x000fca00078e3cff */
[----:B------:R0:W-:Y:S02]  /*12220*/  STS.U8 [R227+UR12+0x100], R222 ;  /* 0x000100dee3007988 */ /* 0x0001e4000800000c */
[----:B0-----:R-:W-:Y:S02]  /*12230*/  IMAD.MOV.U32 R222, RZ, RZ, R3 ;  /* 0x000000ffffde7224 */ /* 0x001fe400078e0003 */
[----:B------:R-:W-:Y:S01]  /*12240*/  @!P0 IMAD.MOV.U32 R3, RZ, RZ, R190 ;  /* 0x000000ffff038224 */ /* 0x000fe200078e00be */
[----:B------:R0:W-:Y:S04]  /*12250*/  STS.U8 [R227+UR12+0x300], R221 ;  /* 0x000300dde3007988 */ /* 0x0001e8000800000c */
[----:B------:R1:W3:Y:S02]  /*12260*/  @!P0 LDG.E.U8 R7, desc[UR16][R2.64] ;  /* 0x0000001002078981 */ /* 0x0002e4000c1e1100 */
[----:B-1----:R-:W-:-:S02]  /*12270*/  IMAD.MOV.U32 R3, RZ, RZ, R238 ;  /* 0x000000ffff037224 */ /* 0x002fc400078e00ee */
[----:B------:R-:W-:Y:S01]  /*12280*/  @!P0 IMAD.MOV.U32 R2, RZ, RZ, R192 ;  /* 0x000000ffff028224 */ /* 0x000fe200078e00c0 */
[----:B------:R1:W-:Y:S01]  /*12290*/  STS.U8 [R227+UR12+0x500], R220 ;  /* 0x000500dce3007988 */ /* 0x0003e2000800000c */
[----:B0-----:R-:W-:Y:S02]  /*122a0*/  IMAD.MOV.U32 R221, RZ, RZ, R3 ;  /* 0x000000ffffdd7224 */ /* 0x001fe400078e0003 */
[----:B------:R-:W-:Y:S01]  /*122b0*/  @!P0 IMAD.MOV.U32 R3, RZ, RZ, R184 ;  /* 0x000000ffff038224 */ /* 0x000fe200078e00b8 */
[----:B------:R-:W3:Y:S04]  /*122c0*/  LDL.LU R238, [R1+0xad0] ;  /* 0x000ad00001ee7983 */ /* 0x000ee80000300800 */
[----:B------:R0:W3:Y:S01]  /*122d0*/  @!P0 LDG.E.U8 R6, desc[UR16][R2.64] ;  /* 0x0000001002068981 */ /* 0x0000e2000c1e1100 */
[----:B------:R-:W-:Y:S01]  /*122e0*/  PRMT R5, RZ, 0x7610, R5 ;  /* 0x00007610ff057816 */ /* 0x000fe20000000005 */
[----:B0-----:R-:W-:-:S02]  /*122f0*/  IMAD.MOV.U32 R3, RZ, RZ, R237 ;  /* 0x000000ffff037224 */ /* 0x001fc400078e00ed */
[----:B------:R-:W3:Y:S02]  /*12300*/  LDL.LU R237, [R1+0xacc] ;  /* 0x000acc0001ed7983 */ /* 0x000ee40000300800 */
[----:B-1----:R-:W-:Y:S02]  /*12310*/  IMAD.MOV.U32 R220, RZ, RZ, R3 ;  /* 0x000000ffffdc7224 */ /* 0x002fe400078e0003 */
[----:B--2---:R-:W-:Y:S02]  /*12320*/  @!P0 IMAD.MOV.U32 R2, RZ, RZ, R246 ;  /* 0x000000ffff028224 */ /* 0x004fe400078e00f6 */
[----:B----4-:R-:W-:-:S05]  /*12330*/  @!P0 IMAD.MOV.U32 R3, RZ, RZ, R245 ;  /* 0x000000ffff038224 */ /* 0x010fca00078e00f5 */
[----:B------:R0:W2:Y:S02]  /*12340*/  @!P0 LDG.E.U8 R5, desc[UR16][R2.64] ;  /* 0x0000001002058981 */ /* 0x0000a4000c1e1100 */
[----:B0-----:R-:W-:Y:S02]  /*12350*/  IMAD.MOV.U32 R3, RZ, RZ, R225 ;  /* 0x000000ffff037224 */ /* 0x001fe400078e00e1 */
[----:B------:R-:W4:Y:S01]  /*12360*/  LDL.LU R225, [R1+0xac8] ;  /* 0x000ac80001e17983 */ /* 0x000f220000300800 */
[----:B------:R-:W-:-:S03]  /*12370*/  PRMT R4, RZ, 0x7610, R4 ;  /* 0x00007610ff047816 */ /* 0x000fc60000000004 */
[----:B------:R0:W-:Y:S02]  /*12380*/  STS.U8 [R227+UR12+0x700], R219 ;  /* 0x000700dbe3007988 */ /* 0x0001e4000800000c */
[----:B0-----:R-:W-:Y:S02]  /*12390*/  IMAD.MOV.U32 R219, RZ, RZ, R3 ;  /* 0x000000ffffdb7224 */ /* 0x001fe400078e0003 */
[----:B------:R0:W-:Y:S02]  /*123a0*/  STS.U8 [R227+UR12+0x900], R218 ;  /* 0x000900dae3007988 */ /* 0x0001e4000800000c */
[----:B0-----:R-:W-:Y:S02]  /*123b0*/  IMAD.MOV.U32 R218, RZ, RZ, R224 ;  /* 0x000000ffffda7224 */ /* 0x001fe400078e00e0 */
[----:B---3--:R-:W-:Y:S02]  /*123c0*/  @!P0 IMAD.MOV.U32 R2, RZ, RZ, R238 ;  /* 0x000000ffff028224 */ /* 0x008fe400078e00ee */
[----:B------:R-:W-:-:S05]  /*123d0*/  @!P0 IMAD.MOV.U32 R3, RZ, RZ, R237 ;  /* 0x000000ffff038224 */ /* 0x000fca00078e00ed */
[----:B------:R0:W3:Y:S02]  /*123e0*/  @!P0 LDG.E.U8 R4, desc[UR16][R2.64] ;  /* 0x0000001002048981 */ /* 0x0000e4000c1e1100 */
[----:B0-----:R-:W-:Y:S02]  /*123f0*/  IMAD.MOV.U32 R3, RZ, RZ, R14 ;  /* 0x000000ffff037224 */ /* 0x001fe400078e000e */
[----:B------:R-:W2:Y:S01]  /*12400*/  LDL.LU R14, [R1+0xac4] ;  /* 0x000ac400010e7983 */ /* 0x000ea20000300800 */
[----:B----4-:R-:W-:-:S03]  /*12410*/  IMAD.MOV.U32 R2, RZ, RZ, R225 ;  /* 0x000000ffff027224 */ /* 0x010fc600078e00e1 */
[----:B------:R-:W4:Y:S04]  /*12420*/  LDL.LU R225, [R1+0xac0] ;  /* 0x000ac00001e17983 */ /* 0x000f280000300800 */
[----:B------:R-:W3:Y:S04]  /*12430*/  LDL.LU R224, [R1+0xabc] ;  /* 0x000abc0001e07983 */ /* 0x000ee80000300800 */
[----:B------:R0:W-:Y:S04]  /*12440*/  STS.U8 [R227+UR12+0xb00], R209 ;  /* 0x000b00d1e3007988 */ /* 0x0001e8000800000c */
[----:B------:R1:W-:Y:S04]  /*12450*/  STS.U8 [R227+UR12+0xd00], R205 ;  /* 0x000d00cde3007988 */ /* 0x0003e8000800000c */
[----:B------:R2:W-:Y:S01]  /*12460*/  STS.U8 [R227+UR12+0xf00], R201 ;  /* 0x000f00c9e3007988 */ /* 0x0005e2000800000c */
[----:B0-----:R-:W-:-:S03]  /*12470*/  IMAD.MOV.U32 R209, RZ, RZ, R13 ;  /* 0x000000ffffd17224 */ /* 0x001fc600078e000d */
[----:B------:R-:W4:Y:S01]  /*12480*/  LDL.LU R13, [R1+0xab8] ;  /* 0x000ab800010d7983 */ /* 0x000f220000300800 */
[----:B-1----:R-:W-:-:S03]  /*12490*/  IMAD.MOV.U32 R205, RZ, RZ, R226 ;  /* 0x000000ffffcd7224 */ /* 0x002fc600078e00e2 */
[----:B------:R-:W4:Y:S04]  /*124a0*/  LDL.LU R226, [R1+0xab4] ;  /* 0x000ab40001e27983 */ /* 0x000f280000300800 */
[----:B------:R3:W-:Y:S04]  /*124b0*/  STS.U8 [R227+UR12+0x1100], R200 ;  /* 0x001100c8e3007988 */ /* 0x0007e8000800000c */
[----:B------:R0:W-:Y:S01]  /*124c0*/  STS.U8 [R227+UR12+0x1500], R198 ;  /* 0x001500c6e3007988 */ /* 0x0001e2000800000c */
[----:B--2---:R-:W-:-:S03]  /*124d0*/  IMAD.MOV.U32 R201, RZ, RZ, R14 ;  /* 0x000000ffffc97224 */ /* 0x004fc600078e000e */
[----:B------:R-:W2:Y:S01]  /*124e0*/  LDL.LU R14, [R1+0xab0] ;  /* 0x000ab000010e7983 */ /* 0x000ea20000300800 */
[----:B---3--:R-:W-:-:S03]  /*124f0*/  IMAD.MOV.U32 R200, RZ, RZ, R224 ;  /* 0x000000ffffc87224 */ /* 0x008fc600078e00e0 */
[----:B------:R-:W3:Y:S04]  /*12500*/  LDL.LU R224, [R1+0xaac] ;  /* 0x000aac0001e07983 */ /* 0x000ee80000300800 */
[----:B0-----:R-:W2:Y:S04]  /*12510*/  LDL R198, [R1+0x7a0] ;  /* 0x0007a00001c67983 */ /* 0x001ea80000100800 */
[----:B------:R4:W-:Y:S02]  /*12520*/  STS.U8 [R227+UR12+0x1300], R199 ;  /* 0x001300c7e3007988 */ /* 0x0009e4000800000c */
[----:B----4-:R-:W-:-:S02]  /*12530*/  IMAD.MOV.U32 R199, RZ, RZ, R226 ;  /* 0x000000ffffc77224 */ /* 0x010fc400078e00e2 */
[----:B---3--:R-:W-:-:S05]  /*12540*/  VIADD R224, R224, 0x1 ;  /* 0x00000001e0e07836 */ /* 0x008fca0000000000 */
[----:B--2---:R-:W-:Y:S01]  /*12550*/  ISETP.NE.U32.AND P0, PT, R224, R198, PT ;  /* 0x000000c6e000720c */ /* 0x004fe20003f05070 */
[----:B------:R-:W-:Y:S02]  /*12560*/  IMAD.MOV.U32 R198, RZ, RZ, R199 ;  /* 0x000000ffffc67224 */ /* 0x000fe400078e00c7 */
[----:B------:R-:W-:Y:S02]  /*12570*/  IMAD.MOV.U32 R199, RZ, RZ, R200 ;  /* 0x000000ffffc77224 */ /* 0x000fe400078e00c8 */
[----:B------:R-:W-:Y:S02]  /*12580*/  IMAD.MOV.U32 R200, RZ, RZ, R201 ;  /* 0x000000ffffc87224 */ /* 0x000fe400078e00c9 */
[----:B------:R-:W-:Y:S02]  /*12590*/  IMAD.MOV.U32 R201, RZ, RZ, R205 ;  /* 0x000000ffffc97224 */ /* 0x000fe400078e00cd */
[----:B------:R-:W-:Y:S02]  /*125a0*/  IMAD.MOV.U32 R205, RZ, RZ, R209 ;  /* 0x000000ffffcd7224 */ /* 0x000fe400078e00d1 */
[----:B------:R-:W-:-:S02]  /*125b0*/  IMAD.MOV.U32 R209, RZ, RZ, R218 ;  /* 0x000000ffffd17224 */ /* 0x000fc400078e00da */
[----:B------:R-:W-:Y:S02]  /*125c0*/  IMAD.MOV.U32 R218, RZ, RZ, R2 ;  /* 0x000000ffffda7224 */ /* 0x000fe400078e0002 */
[----:B------:R-:W-:Y:S02]  /*125d0*/  IMAD.MOV.U32 R2, RZ, RZ, R3 ;  /* 0x000000ffff027224 */ /* 0x000fe400078e0003 */
[----:B------:R-:W-:Y:S02]  /*125e0*/  IMAD.MOV.U32 R3, RZ, RZ, R219 ;  /* 0x000000ffff037224 */ /* 0x000fe400078e00db */
[----:B------:R-:W-:Y:S02]  /*125f0*/  IMAD.MOV.U32 R219, RZ, RZ, R220 ;  /* 0x000000ffffdb7224 */ /* 0x000fe400078e00dc */
[----:B------:R-:W-:Y:S02]  /*12600*/  IMAD.MOV.U32 R220, RZ, RZ, R221 ;  /* 0x000000ffffdc7224 */ /* 0x000fe400078e00dd */
[----:B------:R-:W-:-:S02]  /*12610*/  IMAD.MOV.U32 R221, RZ, RZ, R186 ;  /* 0x000000ffffdd7224 */ /* 0x000fc400078e00ba */
[----:B------:R-:W-:Y:S02]  /*12620*/  IMAD.MOV.U32 R186, RZ, RZ, R223 ;  /* 0x000000ffffba7224 */ /* 0x000fe400078e00df */
[----:B------:R-:W0:Y:S02]  /*12630*/  LDC R223, c[0x0][0x238] ;  /* 0x00008e00ffdf7b82 */ /* 0x000e240000000800 */
[----:B0-----:R-:W-:-:S05]  /*12640*/  IMAD.SHL.U32 R223, R223, 0x40, RZ ;  /* 0x00000040dfdf7824 */ /* 0x001fca00078e00ff */
[----:B------:R-:W-:-:S05]  /*12650*/  IADD3 R198, P5, R223, R198, RZ ;  /* 0x000000c6dfc67210 */ /* 0x000fca0007fbe0ff */
[----:B------:R0:W-:Y:S04]  /*12660*/  STL [R1+0x77c], R198 ;  /* 0x00077cc601007387 */ /* 0x0001e80000100800 */
[----:B0-----:R-:W2:Y:S02]  /*12670*/  LDL.LU R198, [R1+0x774] ;  /* 0x0007740001c67983 */ /* 0x001ea40000300800 */
[----:B--2---:R-:W-:-:S05]  /*12680*/  IADD3 R198, P6, R223, R198, RZ ;  /* 0x000000c6dfc67210 */ /* 0x004fca0007fde0ff */
[----:B------:R0:W-:Y:S04]  /*12690*/  STL [R1+0x774], R198 ;  /* 0x000774c601007387 */ /* 0x0001e80000100800 */
[----:B0-----:R-:W2:Y:S02]  /*126a0*/  LDL.LU R198, [R1+0x76c] ;  /* 0x00076c0001c67983 */ /* 0x001ea40000300800 */
[----:B--2---:R-:W-:-:S05]  /*126b0*/  IADD3 R198, P1, R223, R198, RZ ;  /* 0x000000c6dfc67210 */ /* 0x004fca0007f3e0ff */
[----:B------:R0:W-:Y:S04]  /*126c0*/  STL [R1+0x76c], R198 ;  /* 0x00076cc601007387 */ /* 0x0001e80000100800 */
[----:B0-----:R-:W2:Y:S01]  /*126d0*/  LDL.LU R198, [R1+0x764] ;  /* 0x0007640001c67983 */ /* 0x001ea20000300800 */
[C---:B------:R-:W-:Y:S02]  /*126e0*/  IADD3 R13, P3, R223.reuse, R13, RZ ;  /* 0x0000000ddf0d7210 */ /* 0x040fe40007f7e0ff */
[----:B--2---:R-:W-:-:S05]  /*126f0*/  IADD3 R198, P2, R223, R198, RZ ;  /* 0x000000c6dfc67210 */ /* 0x004fca0007f5e0ff */
[----:B------:R-:W-:Y:S04]  /*12700*/  STL [R1+0x764], R198 ;  /* 0x000764c601007387 */ /* 0x000fe80000100800 */
[----:B------:R0:W-:Y:S04]  /*12710*/  STL [R1+0x75c], R13 ;  /* 0x00075c0d01007387 */ /* 0x0001e80000100800 */
[----:B0-----:R-:W2:Y:S01]  /*12720*/  LDL.LU R13, [R1+0xaa8] ;  /* 0x000aa800010d7983 */ /* 0x001ea20000300800 */
        /* <DEDUP_REMOVED lines=11> */
[----:B------:R-:W-:Y:S01]  /*127e0*/  IMAD.MOV.U32 R221, RZ, RZ, R222 ;  /* 0x000000ffffdd7224 */ /* 0x000fe200078e00de */
[----:B------:R-:W-:Y:S01]  /*127f0*/  IADD3 R14, P4, R223, R14, RZ ;  /* 0x0000000edf0e7210 */ /* 0x000fe20007f9e0ff */
[----:B------:R-:W-:Y:S01]  /*12800*/  IMAD.MOV.U32 R222, RZ, RZ, R156 ;  /* 0x000000ffffde7224 */ /* 0x000fe200078e009c */
[----:B------:R-:W-:-:S05]  /*12810*/  SHF.R.S32.HI R156, RZ, 0x1f, R223 ;  /* 0x0000001fff9c7819 */ /* 0x000fca00000114df */
[----:B--2---:R-:W-:Y:S01]  /*12820*/  IMAD.X R13, R156, 0x1, R13, P4 ;  /* 0x000000019c0d7824 */ /* 0x004fe200020e060d */
[----:B------:R-:W-:-:S05]  /*12830*/  IADD3 R198, P4, R223, R198, RZ ;  /* 0x000000c6dfc67210 */ /* 0x000fca0007f9e0ff */
[----:B------:R0:W-:Y:S04]  /*12840*/  STL [R1+0x754], R198 ;  /* 0x000754c601007387 */ /* 0x0001e80000100800 */
[----:B0-----:R-:W2:Y:S02]  /*12850*/  LDL.LU R198, [R1+0x778] ;  /* 0x0007780001c67983 */ /* 0x001ea40000300800 */
[----:B--2---:R-:W-:-:S05]  /*12860*/  IMAD.X R198, R156, 0x1, R198, P5 ;  /* 0x000000019cc67824 */ /* 0x004fca00028e06c6 */
[----:B------:R0:W-:Y:S04]  /*12870*/  STL [R1+0x778], R198 ;  /* 0x000778c601007387 */ /* 0x0001e80000100800 */
[----:B0-----:R-:W2:Y:S02]  /*12880*/  LDL.LU R198, [R1+0x74c] ;  /* 0x00074c0001c67983 */ /* 0x001ea40000300800 */
[----:B--2---:R-:W-:-:S05]  /*12890*/  IADD3 R198, P5, R223, R198, RZ ;  /* 0x000000c6dfc67210 */ /* 0x004fca0007fbe0ff */
        /* <DEDUP_REMOVED lines=25> */
[----:B0-----:R-:W2:Y:S01]  /*12a30*/  LDL.LU R198, [R1+0x750] ;  /* 0x0007500001c67983 */ /* 0x001ea20000300800 */
[----:B------:R-:W0:Y:S03]  /*12a40*/  S2R R226, SR_TID.X ;  /* 0x0000000000e27919 */ /* 0x000e260000002100 */
[----:B------:R-:W-:Y:S04]  /*12a50*/  STS.U8 [R227+UR12+0x1700], R194 ;  /* 0x001700c2e3007988 */ /* 0x000fe8000800000c */
[----:B------:R-:W-:Y:S04]  /*12a60*/  STS.U8 [R227+UR12+0x1900], R189 ;  /* 0x001900bde3007988 */ /* 0x000fe8000800000c */
[----:B------:R-:W-:Y:S04]  /*12a70*/  STS.U8 [R227+UR12+0x1b00], R185 ;  /* 0x001b00b9e3007988 */ /* 0x000fe8000800000c */
[----:B------:R-:W-:Y:S04]  /*12a80*/  STS.U8 [R227+UR12+0x1d00], R183 ;  /* 0x001d00b7e3007988 */ /* 0x000fe8000800000c */
[----:B------:R-:W-:Y:S04]  /*12a90*/  STS.U8 [R227+UR12+0x1f00], R182 ;  /* 0x001f00b6e3007988 */ /* 0x000fe8000800000c */
[----:B------:R-:W-:Y:S01]  /*12aa0*/  STS.U8 [R227+UR12+0x2100], R181 ;  /* 0x002100b5e3007988 */ /* 0x000fe2000800000c */
[----:B0-----:R-:W-:-:S04]  /*12ab0*/  LOP3.LUT R226, R226, 0x7f, RZ, 0xc0, !PT ;  /* 0x0000007fe2e27812 */ /* 0x001fc800078ec0ff */
[----:B------:R-:W-:Y:S01]  /*12ac0*/  LOP3.LUT R226, R226, 0x30, RZ, 0x3c, !PT ;  /* 0x00000030e2e27812 */ /* 0x000fe200078e3cff */
[----:B------:R-:W-:Y:S04]  /*12ad0*/  STS.U8 [R227+UR12+0x2300], R180 ;  /* 0x002300b4e3007988 */ /* 0x000fe8000800000c */
        /* <DEDUP_REMOVED lines=11> */
[----:B------:R-:W-:Y:S01]  /*12b90*/  STS.U8 [R227+UR12+0x3b00], R168 ;  /* 0x003b00a8e3007988 */ /* 0x000fe2000800000c */
[----:B--2---:R-:W-:-:S05]  /*12ba0*/  IMAD.X R198, R156, 0x1, R198, P4 ;  /* 0x000000019cc67824 */ /* 0x004fca00020e06c6 */
[----:B------:R0:W-:Y:S04]  /*12bb0*/  STL [R1+0x750], R198 ;  /* 0x000750c601007387 */ /* 0x0001e80000100800 */
[----:B0-----:R-:W2:Y:S04]  /*12bc0*/  LDL.LU R198, [R1+0x724] ;  /* 0x0007240001c67983 */ /* 0x001ea80000300800 */
        /* <DEDUP_REMOVED lines=34> */
[----:B------:R0:W-:Y:S06]  /*12df0*/  MEMBAR.ALL.CTA ;  /* 0x0000000000007992 */ /* 0x0001ec0000008000 */
[----:B0-----:R-:W0:Y:S02]  /*12e00*/  FENCE.VIEW.ASYNC.S ;  /* 0x00000000000073c6 */ /* 0x001e240000000000 */
[----:B0-----:R-:W-:Y:S06]  /*12e10*/  BAR.SYNC.DEFER_BLOCKING 0x0 ;  /* 0x0000000000007b1d */ /* 0x001fec0000010000 */
[----:B------:R-:W-:Y:S01]  /*12e20*/  UMOV UR4, UR13 ;  /* 0x0000000d00047c82 */ /* 0x000fe20008000000 */
[----:B------:R-:W-:Y:S01]  /*12e30*/  UMOV UR5, 0x80000020 ;  /* 0x8000002000057882 */ /* 0x000fe20000000000 */
[----:B------:R-:W-:-:S06]  /*12e40*/  WARPGROUP.ARRIVE ;  /* 0x00000000000079c5 */ /* 0x000fcc0000000000 */
[----:B------:R-:W-:Y:S01]  /*12e50*/  QGMMA.64x256x32.F32.E5M2.E5M2 R24, gdesc[UR4], R24, gsb0 ;  /* 0x03e00000041879f3 */ /* 0x000fe20008003818 */
[----:B--2---:R-:W-:-:S05]  /*12e60*/  IADD3 R198, P4, R223, R198, RZ ;  /* 0x000000c6dfc67210 */ /* 0x004fca0007f9e0ff */
[----:B------:R0:W-:Y:S04]  /*12e70*/  STL [R1+0x724], R198 ;  /* 0x000724c601007387 */ /* 0x0001e80000100800 */
[----:B0-----:R-:W2:Y:S01]  /*12e80*/  LDL.LU R198, [R1+0x748] ;  /* 0x0007480001c67983 */ /* 0x001ea20000300800 */
[----:B------:R-:W-:Y:S02]  /*12e90*/  WARPGROUP.DEPBAR.LE gsb0, 0x0 ;  /* 0x00008000000079c5 */ /* 0x000fe40000010000 */
[----:B------:R-:W-:-:S15]  /*12ea0*/  WARPGROUP.ARRIVE ;  /* 0x00000000000079c5 */ /* 0x000fde0000000000 */
[----:B------:R-:W-:Y:S01]  /*12eb0*/  QGMMA.64x256x32.F32.E5M2.E5M2 R24, gdesc[UR8], R24, gsb0 ;  /* 0x03e00000081879f3 */ /* 0x000fe20008003818 */
[----:B--2---:R-:W-:-:S05]  /*12ec0*/  IMAD.X R198, R156, 0x1, R198, P5 ;  /* 0x000000019cc67824 */ /* 0x004fca00028e06c6 */
[----:B------:R-:W-:Y:S01]  /*12ed0*/  STL [R1+0x748], R198 ;  /* 0x000748c601007387 */ /* 0x000fe20000100800 */
[----:B------:R-:W-:-:S03]  /*12ee0*/  WARPGROUP.DEPBAR.LE gsb0, 0x0 ;  /* 0x00008000000079c5 */ /* 0x000fc60000010000 */
[----:B------:R-:W-:Y:S04]  /*12ef0*/  STL.64 [R1], R24 ;  /* 0x0000001801007387 */ /* 0x000fe80000100a00 */
        /* <DEDUP_REMOVED lines=62> */
[----:B------:R0:W-:Y:S04]  /*132e0*/  STL.64 [R1+0x1f8], R150 ;  /* 0x0001f89601007387 */ /* 0x0001e80000100a00 */
[----:B0-----:R-:W2:Y:S04]  /*132f0*/  LDL.LU.64 R150, [R1+0xaa0] ;  /* 0x000aa00001967983 */ /* 0x001ea80000300a00 */
[----:B------:R-:W3:Y:S04]  /*13300*/  LDL.LU.64 R148, [R1+0xa98] ;  /* 0x000a980001947983 */ /* 0x000ee80000300a00 */
[----:B------:R-:W4:Y:S04]  /*13310*/  LDL.LU.64 R146, [R1+0xa90] ;  /* 0x000a900001927983 */ /* 0x000f280000300a00 */
[----:B------:R-:W2:Y:S04]  /*13320*/  LDL.LU.64 R144, [R1+0xa88] ;  /* 0x000a880001907983 */ /* 0x000ea80000300a00 */
[----:B------:R-:W3:Y:S04]  /*13330*/  LDL.LU.64 R142, [R1+0xa80] ;  /* 0x000a8000018e7983 */ /* 0x000ee80000300a00 */
[----:B------:R-:W4:Y:S04]  /*13340*/  LDL.LU.64 R140, [R1+0xa78] ;  /* 0x000a7800018c7983 */ /* 0x000f280000300a00 */
[----:B------:R-:W2:Y:S04]  /*13350*/  LDL.LU.64 R138, [R1+0xa70] ;  /* 0x000a7000018a7983 */ /* 0x000ea80000300a00 */
[----:B------:R-:W3:Y:S04]  /*13360*/  LDL.LU.64 R136, [R1+0xa68] ;  /* 0x000a680001887983 */ /* 0x000ee80000300a00 */
[----:B------:R-:W4:Y:S04]  /*13370*/  LDL.LU.64 R134, [R1+0xa60] ;  /* 0x000a600001867983 */ /* 0x000f280000300a00 */
[----:B------:R-:W2:Y:S04]  /*13380*/  LDL.LU.64 R132, [R1+0xa58] ;  /* 0x000a580001847983 */ /* 0x000ea80000300a00 */
[----:B------:R-:W3:Y:S04]  /*13390*/  LDL.LU.64 R130, [R1+0xa50] ;  /* 0x000a500001827983 */ /* 0x000ee80000300a00 */
        /* <DEDUP_REMOVED lines=52> */
[----:B------:R-:W3:Y:S01]  /*136e0*/  LDL.LU.64 R24, [R1+0x8a8] ;  /* 0x0008a80001187983 */ /* 0x000ee20000300a00 */
[----:B----4-:R-:W-:-:S02]  /*136f0*/  IMAD.X R134, R156, 0x1, R134, P4 ;  /* 0x000000019c867824 */ /* 0x010fc400020e0686 */
[C---:B--2---:R-:W-:Y:S02]  /*13700*/  IMAD.X R132, R156.reuse, 0x1, R132, P3 ;  /* 0x000000019c847824 */ /* 0x044fe400018e0684 */
[C---:B---3--:R-:W-:Y:S02]  /*13710*/  IMAD.X R130, R156.reuse, 0x1, R130, P2 ;  /* 0x000000019c827824 */ /* 0x048fe400010e0682 */
[C---:B------:R-:W-:Y:S02]  /*13720*/  IMAD.X R128, R156.reuse, 0x1, R128, P1 ;  /* 0x000000019c807824 */ /* 0x040fe400008e0680 */
[----:B------:R-:W-:Y:S01]  /*13730*/  IMAD.X R126, R156, 0x1, R126, P6 ;  /* 0x000000019c7e7824 */ /* 0x000fe200030e067e */
[C---:B------:R-:W-:Y:S02]  /*13740*/  IADD3 R125, P5, R223.reuse, R125, RZ ;  /* 0x0000007ddf7d7210 */ /* 0x040fe40007fbe0ff */
[----:B------:R-:W-:-:S03]  /*13750*/  IADD3 R127, P6, R223, R127, RZ ;  /* 0x0000007fdf7f7210 */ /* 0x000fc60007fde0ff */
[----:B------:R0:W-:Y:S01]  /*13760*/  STL [R1+0x71c], R125 ;  /* 0x00071c7d01007387 */ /* 0x0001e20000100800 */
[C---:B------:R-:W-:Y:S02]  /*13770*/  IADD3 R129, P1, R223.reuse, R129, RZ ;  /* 0x00000081df817210 */ /* 0x040fe40007f3e0ff */
[C---:B------:R-:W-:Y:S01]  /*13780*/  IADD3 R131, P2, R223.reuse, R131, RZ ;  /* 0x00000083df837210 */ /* 0x040fe20007f5e0ff */
[----:B0-----:R-:W2:Y:S04]  /*13790*/  LDL.LU R125, [R1+0x8a0] ;  /* 0x0008a000017d7983 */ /* 0x001ea80000300800 */
[----:B------:R0:W-:Y:S01]  /*137a0*/  STL [R1+0x740], R126 ;  /* 0x0007407e01007387 */ /* 0x0001e20000100800 */
[----:B------:R-:W-:-:S03]  /*137b0*/  IADD3 R133, P3, R223, R133, RZ ;  /* 0x00000085df857210 */ /* 0x000fc60007f7e0ff */
[----:B0-----:R-:W2:Y:S04]  /*137c0*/  LDL.LU R126, [R1+0x89c] ;  /* 0x00089c00017e7983 */ /* 0x001ea80000300800 */
[----:B------:R0:W-:Y:S04]  /*137d0*/  STL [R1+0x714], R127 ;  /* 0x0007147f01007387 */ /* 0x0001e80000100800 */
[----:B0-----:R-:W2:Y:S04]  /*137e0*/  LDL.LU R127, [R1+0x898] ;  /* 0x00089800017f7983 */ /* 0x001ea80000300800 */
[----:B------:R0:W-:Y:S01]  /*137f0*/  STL [R1+0x738], R128 ;  /* 0x0007388001007387 */ /* 0x0001e20000100800 */
[----:B------:R-:W-:-:S03]  /*13800*/  IADD3 R135, P4, R223, R135, RZ ;  /* 0x00000087df877210 */ /* 0x000fc60007f9e0ff */
[----:B0-----:R-:W2:Y:S04]  /*13810*/  LDL.LU R128, [R1+0x894] ;  /* 0x0008940001807983 */ /* 0x001ea80000300800 */
[----:B------:R0:W-:Y:S01]  /*13820*/  STL [R1+0x70c], R129 ;  /* 0x00070c8101007387 */ /* 0x0001e20000100800 */
[----:B------:R-:W-:-:S03]  /*13830*/  IMAD.X R136, R156, 0x1, R136, P5 ;  /* 0x000000019c887824 */ /* 0x000fc600028e0688 */
        /* <DEDUP_REMOVED lines=46> */
[----:B------:R0:W-:Y:S04]  /*13b20*/  STL [R1+0x6cc], R145 ;  /* 0x0006cc9101007387 */ /* 0x0001e80000100800 */
        /* <DEDUP_REMOVED lines=13> */
[----:B------:R-:W3:Y:S02]  /*13c00*/  LDL.LU R198, [R1+0x6d8] ;  /* 0x0006d80001c67983 */ /* 0x000ee40000300800 */
[----:B---3--:R-:W-:-:S05]  /*13c10*/  IMAD.X R198, R156, 0x1, R198, P1 ;  /* 0x000000019cc67824 */ /* 0x008fca00008e06c6 */
[----:B------:R0:W-:Y:S04]  /*13c20*/  STL [R1+0x6d8], R198 ;  /* 0x0006d8c601007387 */ /* 0x0001e80000100800 */
[----:B0-----:R-:W3:Y:S02]  /*13c30*/  LDL.LU R198, [R1+0x6ac] ;  /* 0x0006ac0001c67983 */ /* 0x001ee40000300800 */
[----:B---3--:R-:W-:-:S05]  /*13c40*/  IADD3 R198, P1, R223, R198, RZ ;  /* 0x000000c6dfc67210 */ /* 0x008fca0007f3e0ff */
[----:B------:R0:W-:Y:S04]  /*13c50*/  STL [R1+0x6ac], R198 ;  /* 0x0006acc601007387 */ /* 0x0001e80000100800 */
[----:B0-----:R-:W3:Y:S02]  /*13c60*/  LDL.LU R198, [R1+0x6d0] ;  /* 0x0006d00001c67983 */ /* 0x001ee40000300800 */
        /* <DEDUP_REMOVED lines=219> */
[----:B---3--:R-:W-:-:S05]  /*14a20*/  IADD3 R198, P2, R198, UR14, RZ ;  /* 0x0000000ec6c67c10 */ /* 0x008fca000ff5e0ff */
        /* <DEDUP_REMOVED lines=32> */
[----:B---3--:R-:W-:-:S05]  /*14c30*/  IADD3.X R198, R198, UR15, RZ, P2, !PT ;  /* 0x0000000fc6c67c10 */ /* 0x008fca00097fe4ff */
        /* <DEDUP_REMOVED lines=252> */
[----:B------:R0:W-:Y:S02]  /*15c00*/  STL [R1+0x448], R198 ;  /* 0x000448c601007387 */ /* 0x0001e40000100800 */
[----:B0-----:R-:W-:Y:S02]  /*15c10*/  IMAD.MOV.U32 R198, RZ, RZ, R199 ;  /* 0x000000ffffc67224 */ /* 0x001fe400078e00c7 */
[----:B------:R-:W-:Y:S02]  /*15c20*/  IMAD.MOV.U32 R199, RZ, RZ, R200 ;  /* 0x000000ffffc77224 */ /* 0x000fe400078e00c8 */
[----:B------:R-:W-:Y:S02]  /*15c30*/  IMAD.MOV.U32 R200, RZ, RZ, R201 ;  /* 0x000000ffffc87224 */ /* 0x000fe400078e00c9 */
[----:B------:R-:W-:Y:S02]  /*15c40*/  IMAD.MOV.U32 R201, RZ, RZ, R205 ;  /* 0x000000ffffc97224 */ /* 0x000fe400078e00cd */
[----:B------:R-:W-:-:S02]  /*15c50*/  IMAD.MOV.U32 R205, RZ, RZ, R209 ;  /* 0x000000ffffcd7224 */ /* 0x000fc400078e00d1 */
[----:B------:R-:W-:Y:S02]  /*15c60*/  IMAD.MOV.U32 R209, RZ, RZ, R218 ;  /* 0x000000ffffd17224 */ /* 0x000fe400078e00da */
[----:B------:R-:W-:Y:S02]  /*15c70*/  IMAD.MOV.U32 R218, RZ, RZ, R2 ;  /* 0x000000ffffda7224 */ /* 0x000fe400078e0002 */
[----:B------:R-:W-:Y:S01]  /*15c80*/  IMAD.MOV.U32 R2, RZ, RZ, R3 ;  /* 0x000000ffff027224 */ /* 0x000fe200078e0003 */
[----:B------:R-:W-:Y:S01]  /*15c90*/  IADD3 R198, P2, R198, UR14, RZ ;  /* 0x0000000ec6c67c10 */ /* 0x000fe2000ff5e0ff */
[----:B------:R-:W-:Y:S02]  /*15ca0*/  IMAD.MOV.U32 R3, RZ, RZ, R219 ;  /* 0x000000ffff037224 */ /* 0x000fe400078e00db */
[----:B------:R-:W-:Y:S02]  /*15cb0*/  IMAD.MOV.U32 R219, RZ, RZ, R220 ;  /* 0x000000ffffdb7224 */ /* 0x000fe400078e00dc */
[----:B------:R-:W-:-:S02]  /*15cc0*/  IMAD.MOV.U32 R220, RZ, RZ, R221 ;  /* 0x000000ffffdc7224 */ /* 0x000fc400078e00dd */
[----:B------:R-:W-:Y:S02]  /*15cd0*/  IMAD.MOV.U32 R221, RZ, RZ, R222 ;  /* 0x000000ffffdd7224 */ /* 0x000fe400078e00de */
[----:B------:R-:W-:Y:S02]  /*15ce0*/  IMAD.MOV.U32 R222, RZ, RZ, R212 ;  /* 0x000000ffffde7224 */ /* 0x000fe400078e00d4 */
[----:B------:R-:W3:Y:S04]  /*15cf0*/  LDL.LU R212, [R1+0x24c] ;  /* 0x00024c0001d47983 */ /* 0x000ee80000300800 */
[----:B------:R0:W-:Y:S04]  /*15d00*/  STL [R1+0x41c], R198 ;  /* 0x00041cc601007387 */ /* 0x0001e80000100800 */
[----:B0-----:R-:W4:Y:S02]  /*15d10*/  LDL.LU R198, [R1+0x440] ;  /* 0x0004400001c67983 */ /* 0x001f240000300800 */
[----:B----4-:R-:W-:-:S05]  /*15d20*/  IADD3.X R198, R198, UR15, RZ, P3, !PT ;  /* 0x0000000fc6c67c10 */ /* 0x010fca0009ffe4ff */
[----:B------:R0:W-:Y:S04]  /*15d30*/  STL [R1+0x440], R198 ;  /* 0x000440c601007387 */ /* 0x0001e80000100800 */
[----:B0-----:R-:W4:Y:S02]  /*15d40*/  LDL.LU R198, [R1+0x414] ;  /* 0x0004140001c67983 */ /* 0x001f240000300800 */
[----:B----4-:R-:W-:-:S05]  /*15d50*/  IADD3 R198, P3, R198, UR14, RZ ;  /* 0x0000000ec6c67c10 */ /* 0x010fca000ff7e0ff */
        /* <DEDUP_REMOVED lines=56> */
[----:B----4-:R-:W-:Y:S02]  /*160e0*/  IADD3.X R198, R198, UR15, RZ, P1, !PT ;  /* 0x0000000fc6c67c10 */ /* 0x010fe40008ffe4ff */
[----:B------:R-:W-:-:S03]  /*160f0*/  IADD3 R232, P1, R232, UR14, RZ ;  /* 0x0000000ee8e87c10 */ /* 0x000fc6000ff3e0ff */
[----:B------:R-:W-:Y:S04]  /*16100*/  STL [R1+0x3f0], R198 ;  /* 0x0003f0c601007387 */ /* 0x000fe80000100800 */
[----:B------:R0:W-:Y:S04]  /*16110*/  STL [R1+0x3c4], R232 ;  /* 0x0003c4e801007387 */ /* 0x0001e80000100800 */
[----:B0-----:R-:W4:Y:S04]  /*16120*/  LDL.LU R232, [R1+0x834] ;  /* 0x0008340001e87983 */ /* 0x001f280000300800 */
[----:B------:R-:W2:Y:S02]  /*16130*/  LDL.LU R198, [R1+0x3e8] ;  /* 0x0003e80001c67983 */ /* 0x000ea40000300800 */
[----:B--2---:R-:W-:-:S05]  /*16140*/  IADD3.X R198, R198, UR15, RZ, P2, !PT ;  /* 0x0000000fc6c67c10 */ /* 0x004fca00097fe4ff */
[----:B------:R0:W-:Y:S04]  /*16150*/  STL [R1+0x3e8], R198 ;  /* 0x0003e8c601007387 */ /* 0x0001e80000100800 */
[----:B0-----:R-:W2:Y:S01]  /*16160*/  LDL.LU R198, [R1+0x3bc] ;  /* 0x0003bc0001c67983 */ /* 0x001ea20000300800 */
[----:B------:R-:W-:Y:S02]  /*16170*/  IADD3.X R231, R231, UR15, RZ, P3, !PT ;  /* 0x0000000fe7e77c10 */ /* 0x000fe40009ffe4ff */
[----:B--2---:R-:W-:-:S05]  /*16180*/  IADD3 R198, P2, R198, UR14, RZ ;  /* 0x0000000ec6c67c10 */ /* 0x004fca000ff5e0ff */
[----:B------:R-:W-:Y:S04]  /*16190*/  STL [R1+0x3bc], R198 ;  /* 0x0003bcc601007387 */ /* 0x000fe80000100800 */
[----:B------:R0:W-:Y:S04]  /*161a0*/  STL [R1+0x3e0], R231 ;  /* 0x0003e0e701007387 */ /* 0x0001e80000100800 */
[----:B0-----:R-:W2:Y:S04]  /*161b0*/  LDL.LU R231, [R1+0x830] ;  /* 0x0008300001e77983 */ /* 0x001ea80000300800 */
[----:B------:R-:W3:Y:S02]  /*161c0*/  LDL.LU R198, [R1+0x3b4] ;  /* 0x0003b40001c67983 */ /* 0x000ee40000300800 */
        /* <DEDUP_REMOVED lines=9> */
[----:B---3--:R-:W-:Y:S02]  /*16260*/  IADD3.X R198, R198, UR15, RZ, P5, !PT ;  /* 0x0000000fc6c67c10 */ /* 0x008fe4000affe4ff */
[----:B------:R-:W-:-:S03]  /*16270*/  IADD3 R240, P5, R240, UR14, RZ ;  /* 0x0000000ef0f07c10 */ /* 0x000fc6000ffbe0ff */
[----:B------:R-:W-:Y:S04]  /*16280*/  STL [R1+0x3d0], R198 ;  /* 0x0003d0c601007387 */ /* 0x000fe80000100800 */
[----:B------:R0:W-:Y:S04]  /*16290*/  STL [R1+0x3a4], R240 ;  /* 0x0003a4f001007387 */ /* 0x0001e80000100800 */
[----:B0-----:R-:W3:Y:S04]  /*162a0*/  LDL.LU R240, [R1+0x82c] ;  /* 0x00082c0001f07983 */ /* 0x001ee80000300800 */
[----:B------:R-:W4:Y:S02]  /*162b0*/  LDL.LU R198, [R1+0x3c8] ;  /* 0x0003c80001c67983 */ /* 0x000f240000300800 */
[----:B----4-:R-:W-:-:S05]  /*162c0*/  IADD3.X R198, R198, UR15, RZ, P6, !PT ;  /* 0x0000000fc6c67c10 */ /* 0x010fca000b7fe4ff */
[----:B------:R0:W-:Y:S04]  /*162d0*/  STL [R1+0x3c8], R198 ;  /* 0x0003c8c601007387 */ /* 0x0001e80000100800 */
[----:B0-----:R-:W4:Y:S01]  /*162e0*/  LDL.LU R198, [R1+0x39c] ;  /* 0x00039c0001c67983 */ /* 0x001f220000300800 */
[----:B------:R-:W-:Y:S02]  /*162f0*/  IADD3.X R239, R239, UR15, RZ, P1, !PT ;  /* 0x0000000fefef7c10 */ /* 0x000fe40008ffe4ff */
[----:B----4-:R-:W-:-:S05]  /*16300*/  IADD3 R198, P6, R198, UR14, RZ ;  /* 0x0000000ec6c67c10 */ /* 0x010fca000ffde0ff */
[----:B------:R-:W-:Y:S04]  /*16310*/  STL [R1+0x39c], R198 ;  /* 0x00039cc601007387 */ /* 0x000fe80000100800 */
[----:B------:R0:W-:Y:S04]  /*16320*/  STL [R1+0x3c0], R239 ;  /* 0x0003c0ef01007387 */ /* 0x0001e80000100800 */
[----:B0-----:R-:W4:Y:S04]  /*16330*/  LDL.LU R239, [R1+0x828] ;  /* 0x0008280001ef7983 */ /* 0x001f280000300800 */
[----:B------:R-:W2:Y:S02]  /*16340*/  LDL.LU R198, [R1+0x394] ;  /* 0x0003940001c67983 */ /* 0x000ea40000300800 */
[----:B--2---:R-:W-:-:S05]  /*16350*/  IADD3 R198, P1, R198, UR14, RZ ;  /* 0x0000000ec6c67c10 */ /* 0x004fca000ff3e0ff */
[----:B------:R0:W-:Y:S04]  /*16360*/  STL [R1+0x394], R198 ;  /* 0x000394c601007387 */ /* 0x0001e80000100800 */
[----:B0-----:R-:W2:Y:S02]  /*16370*/  LDL.LU R198, [R1+0x3b8] ;  /* 0x0003b80001c67983 */ /* 0x001ea40000300800 */
[----:B--2---:R-:W-:-:S05]  /*16380*/  IADD3.X R198, R198, UR15, RZ, P2, !PT ;  /* 0x0000000fc6c67c10 */ /* 0x004fca00097fe4ff */
[----:B------:R0:W-:Y:S04]  /*16390*/  STL [R1+0x3b8], R198 ;  /* 0x0003b8c601007387 */ /* 0x0001e80000100800 */
[----:B0-----:R-:W2:Y:S02]  /*163a0*/  LDL.LU R198, [R1+0x38c] ;  /* 0x00038c0001c67983 */ /* 0x001ea40000300800 */
[----:B--2---:R-:W-:-:S05]  /*163b0*/  IADD3 R198, P2, R198, UR14, RZ ;  /* 0x0000000ec6c67c10 */ /* 0x004fca000ff5e0ff */
[----:B------:R0:W-:Y:S04]  /*163c0*/  STL [R1+0x38c], R198 ;  /* 0x00038cc601007387 */ /* 0x0001e80000100800 */
[----:B0-----:R-:W2:Y:S02]  /*163d0*/  LDL.LU R198, [R1+0x3b0] ;  /* 0x0003b00001c67983 */ /* 0x001ea40000300800 */
[----:B--2---:R-:W-:Y:S02]  /*163e0*/  IADD3.X R198, R198, UR15, RZ, P3, !PT ;  /* 0x0000000fc6c67c10 */ /* 0x004fe40009ffe4ff */
[----:B------:R-:W-:-:S03]  /*163f0*/  IADD3 R248, P3, R248, UR14, RZ ;  /* 0x0000000ef8f87c10 */ /* 0x000fc6000ff7e0ff */
[----:B------:R-:W-:Y:S04]  /*16400*/  STL [R1+0x3b0], R198 ;  /* 0x0003b0c601007387 */ /* 0x000fe80000100800 */
[----:B------:R0:W-:Y:S04]  /*16410*/  STL [R1+0x384], R248 ;  /* 0x000384f801007387 */ /* 0x0001e80000100800 */
[----:B0-----:R-:W2:Y:S04]  /*16420*/  LDL.LU R248, [R1+0x824] ;  /* 0x0008240001f87983 */ /* 0x001ea80000300800 */
[----:B------:R-:W3:Y:S02]  /*16430*/  LDL.LU R198, [R1+0x3a8] ;  /* 0x0003a80001c67983 */ /* 0x000ee40000300800 */
[----:B---3--:R-:W-:-:S05]  /*16440*/  IADD3.X R198, R198, UR15, RZ, P4, !PT ;  /* 0x0000000fc6c67c10 */ /* 0x008fca000a7fe4ff */
[----:B------:R0:W-:Y:S04]  /*16450*/  STL [R1+0x3a8], R198 ;  /* 0x0003a8c601007387 */ /* 0x0001e80000100800 */
[----:B0-----:R-:W3:Y:S01]  /*16460*/  LDL.LU R198, [R1+0x37c] ;  /* 0x00037c0001c67983 */ /* 0x001ee20000300800 */
[----:B------:R-:W-:Y:S02]  /*16470*/  IADD3.X R247, R247, UR15, RZ, P5, !PT ;  /* 0x0000000ff7f77c10 */ /* 0x000fe4000affe4ff */
[----:B---3--:R-:W-:-:S05]  /*16480*/  IADD3 R198, P4, R198, UR14, RZ ;  /* 0x0000000ec6c67c10 */ /* 0x008fca000ff9e0ff */
[----:B------:R-:W-:Y:S04]  /*16490*/  STL [R1+0x37c], R198 ;  /* 0x00037cc601007387 */ /* 0x000fe80000100800 */
[----:B------:R0:W-:Y:S04]  /*164a0*/  STL [R1+0x3a0], R247 ;  /* 0x0003a0f701007387 */ /* 0x0001e80000100800 */
[----:B0-----:R-:W3:Y:S04]  /*164b0*/  LDL.LU R247, [R1+0x820] ;  /* 0x0008200001f77983 */ /* 0x001ee80000300800 */
[----:B------:R-:W4:Y:S02]  /*164c0*/  LDL.LU R198, [R1+0x374] ;  /* 0x0003740001c67983 */ /* 0x000f240000300800 */
        /* <DEDUP_REMOVED lines=104> */
[----:B------:R-:W4:Y:S01]  /*16b50*/  LDL.LU R198, [R1+0x310] ;  /* 0x0003100001c67983 */ /* 0x000f220000300800 */
[----:B--2---:R-:W-:-:S02]  /*16b60*/  IADD3.X R242, R242, UR15, RZ, P6, !PT ;  /* 0x0000000ff2f27c10 */ /* 0x004fc4000b7fe4ff */
[----:B----4-:R-:W-:Y:S02]  /*16b70*/  IADD3.X R198, R198, UR15, RZ, P5, !PT ;  /* 0x0000000fc6c67c10 */ /* 0x010fe4000affe4ff */
[----:B------:R-:W-:-:S03]  /*16b80*/  IADD3 R233, P5, R233, UR14, RZ ;  /* 0x0000000ee9e97c10 */ /* 0x000fc6000ffbe0ff */
[----:B------:R-:W-:Y:S04]  /*16b90*/  STL [R1+0x310], R198 ;  /* 0x000310c601007387 */ /* 0x000fe80000100800 */
[----:B------:R0:W-:Y:S04]  /*16ba0*/  STL [R1+0x2e4], R233 ;  /* 0x0002e4e901007387 */ /* 0x0001e80000100800 */
[----:B0-----:R-:W2:Y:S04]  /*16bb0*/  LDL.LU R233, [R1+0x7f8] ;  /* 0x0007f80001e97983 */ /* 0x001ea80000300800 */
[----:B------:R0:W-:Y:S04]  /*16bc0*/  STL [R1+0x308], R242 ;  /* 0x000308f201007387 */ /* 0x0001e80000100800 */
[----:B0-----:R-:W4:Y:S04]  /*16bd0*/  LDL.LU R242, [R1+0x7f4] ;  /* 0x0007f40001f27983 */ /* 0x001f280000300800 */
[----:B------:R-:W3:Y:S01]  /*16be0*/  LDL.LU R198, [R1+0x2dc] ;  /* 0x0002dc0001c67983 */ /* 0x000ee20000300800 */
[----:B------:R-:W-:-:S02]  /*16bf0*/  IADD3.X R241, R241, UR15, RZ, P1, !PT ;  /* 0x0000000ff1f17c10 */ /* 0x000fc40008ffe4ff */
[----:B---3--:R-:W-:-:S05]  /*16c00*/  IADD3 R198, P6, R198, UR14, RZ ;  /* 0x0000000ec6c67c10 */ /* 0x008fca000ffde0ff */
[----:B------:R-:W-:Y:S04]  /*16c10*/  STL [R1+0x2dc], R198 ;  /* 0x0002dcc601007387 */ /* 0x000fe80000100800 */
[----:B------:R0:W-:Y:S04]  /*16c20*/  STL [R1+0x300], R241 ;  /* 0x000300f101007387 */ /* 0x0001e80000100800 */
[----:B0-----:R-:W3:Y:S04]  /*16c30*/  LDL.LU R241, [R1+0x7f0] ;  /* 0x0007f00001f17983 */ /* 0x001ee80000300800 */
[----:B------:R-:W2:Y:S02]  /*16c40*/  LDL.LU R198, [R1+0x2d4] ;  /* 0x0002d40001c67983 */ /* 0x000ea40000300800 */
        /* <DEDUP_REMOVED lines=8> */
[----:B------:R-:W4:Y:S01]  /*16cd0*/  LDL.LU R198, [R1+0x2f0] ;  /* 0x0002f00001c67983 */ /* 0x000f220000300800 */
[----:B------:R-:W-:-:S02]  /*16ce0*/  IADD3.X R252, R252, UR15, RZ, P4, !PT ;  /* 0x0000000ffcfc7c10 */ /* 0x000fc4000a7fe4ff */
[----:B----4-:R-:W-:Y:S02]  /*16cf0*/  IADD3.X R198, R198, UR15, RZ, P3, !PT ;  /* 0x0000000fc6c67c10 */ /* 0x010fe40009ffe4ff */
[----:B------:R-:W-:-:S03]  /*16d00*/  IADD3 R249, P3, R249, UR14, RZ ;  /* 0x0000000ef9f97c10 */ /* 0x000fc6000ff7e0ff */
[----:B------:R-:W-:Y:S04]  /*16d10*/  STL [R1+0x2f0], R198 ;  /* 0x0002f0c601007387 */ /* 0x000fe80000100800 */
[----:B------:R0:W-:Y:S04]  /*16d20*/  STL [R1+0x2c4], R249 ;  /* 0x0002c4f901007387 */ /* 0x0001e80000100800 */
[----:B0-----:R-:W4:Y:S04]  /*16d30*/  LDL.LU R249, [R1+0x7e8] ;  /* 0x0007e80001f97983 */ /* 0x001f280000300800 */
[----:B------:R0:W-:Y:S04]  /*16d40*/  STL [R1+0x2e8], R252 ;  /* 0x0002e8fc01007387 */ /* 0x0001e80000100800 */
[----:B0-----:R-:W3:Y:S04]  /*16d50*/  LDL.LU R252, [R1+0x7e4] ;  /* 0x0007e40001fc7983 */ /* 0x001ee80000300800 */
[----:B------:R-:W2:Y:S01]  /*16d60*/  LDL.LU R198, [R1+0x2bc] ;  /* 0x0002bc0001c67983 */ /* 0x000ea20000300800 */
[----:B------:R-:W-:-:S02]  /*16d70*/  IADD3.X R230, R230, UR15, RZ, P5, !PT ;  /* 0x0000000fe6e67c10 */ /* 0x000fc4000affe4ff */
[----:B--2---:R-:W-:-:S05]  /*16d80*/  IADD3 R198, P4, R198, UR14, RZ ;  /* 0x0000000ec6c67c10 */ /* 0x004fca000ff9e0ff */
[----:B------:R-:W-:Y:S04]  /*16d90*/  STL [R1+0x2bc], R198 ;  /* 0x0002bcc601007387 */ /* 0x000fe80000100800 */
[----:B------:R0:W-:Y:S04]  /*16da0*/  STL [R1+0x2e0], R230 ;  /* 0x0002e0e601007387 */ /* 0x0001e80000100800 */
[----:B0-----:R-:W2:Y:S04]  /*16db0*/  LDL.LU R230, [R1+0x7e0] ;  /* 0x0007e00001e67983 */ /* 0x001ea80000300800 */
[----:B------:R-:W4:Y:S02]  /*16dc0*/  LDL.LU R198, [R1+0x2b4] ;  /* 0x0002b40001c67983 */ /* 0x000f240000300800 */
[----:B----4-:R-:W-:-:S05]  /*16dd0*/  IADD3 R198, P5, R198, UR14, RZ ;  /* 0x0000000ec6c67c10 */ /* 0x010fca000ffbe0ff */
[----:B------:R0:W-:Y:S04]  /*16de0*/  STL [R1+0x2b4], R198 ;  /* 0x0002b4c601007387 */ /* 0x0001e80000100800 */
[----:B0-----:R-:W4:Y:S02]  /*16df0*/  LDL.LU R198, [R1+0x2d8] ;  /* 0x0002d80001c67983 */ /* 0x001f240000300800 */
[----:B----4-:R-:W-:Y:S02]  /*16e00*/  IADD3.X R198, R198, UR15, RZ, P6, !PT ;  /* 0x0000000fc6c67c10 */ /* 0x010fe4000b7fe4ff */
[----:B------:R-:W-:-:S03]  /*16e10*/  IADD3 R236, P6, R236, UR14, RZ ;  /* 0x0000000eecec7c10 */ /* 0x000fc6000ffde0ff */
[----:B------:R-:W-:Y:S04]  /*16e20*/  STL [R1+0x2d8], R198 ;  /* 0x0002d8c601007387 */ /* 0x000fe80000100800 */
[----:B------:R0:W-:Y:S04]  /*16e30*/  STL [R1+0x2ac], R236 ;  /* 0x0002acec01007387 */ /* 0x0001e80000100800 */
[----:B0-----:R-:W4:Y:S01]  /*16e40*/  LDL.LU R236, [R1+0x7dc] ;  /* 0x0007dc0001ec7983 */ /* 0x001f220000300800 */
[----:B------:R-:W-:Y:S02]  /*16e50*/  IADD3.X R244, R244, UR15, RZ, P2, !PT ;  /* 0x0000000ff4f47c10 */ /* 0x000fe400097fe4ff */
[----:B----4-:R-:W-:-:S02]  /*16e60*/  IADD3.X R236, R236, UR15, RZ, P1, !PT ;  /* 0x0000000fecec7c10 */ /* 0x010fc40008ffe4ff */
[----:B------:R-:W-:-:S03]  /*16e70*/  IADD3 R235, P1, R235, UR14, RZ ;  /* 0x0000000eebeb7c10 */ /* 0x000fc6000ff3e0ff */
[----:B------:R0:W-:Y:S04]  /*16e80*/  STL [R1+0x2d0], R236 ;  /* 0x0002d0ec01007387 */ /* 0x0001e80000100800 */
[----:B0-----:R-:W4:Y:S04]  /*16e90*/  LDL.LU R236, [R1+0x7d8] ;  /* 0x0007d80001ec7983 */ /* 0x001f280000300800 */
[----:B------:R0:W-:Y:S04]  /*16ea0*/  STL [R1+0x2a4], R235 ;  /* 0x0002a4eb01007387 */ /* 0x0001e80000100800 */
[----:B0-----:R-:W4:Y:S04]  /*16eb0*/  LDL.LU R235, [R1+0x7d4] ;  /* 0x0007d40001eb7983 */ /* 0x001f280000300800 */
[----:B------:R0:W-:Y:S04]  /*16ec0*/  STL [R1+0x2c8], R244 ;  /* 0x0002c8f401007387 */ /* 0x0001e80000100800 */
[----:B0-----:R-:W4:Y:S04]  /*16ed0*/  LDL.LU R244, [R1+0x7d0] ;  /* 0x0007d00001f47983 */ /* 0x001f280000300800 */
[----:B------:R-:W2:Y:S01]  /*16ee0*/  LDL.LU R198, [R1+0x29c] ;  /* 0x00029c0001c67983 */ /* 0x000ea20000300800 */
[----:B------:R-:W-:-:S02]  /*16ef0*/  IADD3.X R243, R243, UR15, RZ, P3, !PT ;  /* 0x0000000ff3f37c10 */ /* 0x000fc40009ffe4ff */
[----:B---3--:R-:W-:Y:S01]  /*16f00*/  IADD3 R252, P3, R252, UR14, RZ ;  /* 0x0000000efcfc7c10 */ /* 0x008fe2000ff7e0ff */
[----:B------:R-:W-:Y:S01]  /*16f10*/  WARPGROUP.ARRIVE ;  /* 0x00000000000079c5 */ /* 0x000fe20000000000 */
[----:B------:R-:W-:Y:S01]  /*16f20*/  UMOV UR22, UR6 ;  /* 0x0000000600167c82 */ /* 0x000fe20008000000 */
[----:B------:R-:W-:-:S04]  /*16f30*/  UMOV UR23, UR7 ;  /* 0x0000000700177c82 */ /* 0x000fc80008000000 */
[----:B------:R-:W-:Y:S01]  /*16f40*/  QGMMA.64x256x32.F32.E5M2.E5M2 R24, gdesc[UR20], R24, gsb0 ;  /* 0x03e00000141879f3 */ /* 0x000fe20008003818 */
[----:B--2---:R-:W-:-:S05]  /*16f50*/  IADD3 R198, P2, R198, UR14, RZ ;  /* 0x0000000ec6c67c10 */ /* 0x004fca000ff5e0ff */
[----:B------:R-:W-:Y:S04]  /*16f60*/  STL [R1+0x29c], R198 ;  /* 0x00029cc601007387 */ /* 0x000fe80000100800 */
[----:B------:R0:W-:Y:S04]  /*16f70*/  STL [R1+0x2c0], R243 ;  /* 0x0002c0f301007387 */ /* 0x0001e80000100800 */
[----:B0-----:R-:W2:Y:S04]  /*16f80*/  LDL.LU R243, [R1+0x7cc] ;  /* 0x0007cc0001f37983 */ /* 0x001ea80000300800 */
[----:B------:R0:W-:Y:S04]  /*16f90*/  STL [R1+0x294], R252 ;  /* 0x000294fc01007387 */ /* 0x0001e80000100800 */
[----:B0-----:R-:W3:Y:S04]  /*16fa0*/  LDL.LU R252, [R1+0x7c8] ;  /* 0x0007c80001fc7983 */ /* 0x001ee80000300800 */
[----:B------:R-:W4:Y:S01]  /*16fb0*/  LDL.LU R198, [R1+0x2b8] ;  /* 0x0002b80001c67983 */ /* 0x000f220000300800 */
[----:B------:R-:W-:-:S02]  /*16fc0*/  IADD3.X R230, R230, UR15, RZ, P5, !PT ;  /* 0x0000000fe6e67c10 */ /* 0x000fc4000affe4ff */
[----:B------:R-:W-:Y:S01]  /*16fd0*/  IADD3 R229, P5, R229, UR14, RZ ;  /* 0x0000000ee5e57c10 */ /* 0x000fe2000ffbe0ff */
[----:B------:R-:W-:Y:S02]  /*16fe0*/  WARPGROUP.DEPBAR.LE gsb0, 0x0 ;  /* 0x00008000000079c5 */ /* 0x000fe40000010000 */
[----:B------:R-:W-:Y:S01]  /*16ff0*/  WARPGROUP.ARRIVE ;  /* 0x00000000000079c5 */ /* 0x000fe20000000000 */
[----:B------:R-:W-:Y:S01]  /*17000*/  UMOV UR26, UR10 ;  /* 0x0000000a001a7c82 */ /* 0x000fe20008000000 */
[----:B------:R-:W-:-:S04]  /*17010*/  UMOV UR27, UR11 ;  /* 0x0000000b001b7c82 */ /* 0x000fc80008000000 */
[----:B------:R-:W-:Y:S01]  /*17020*/  QGMMA.64x256x32.F32.E5M2.E5M2 R24, gdesc[UR24], R24, gsb0 ;  /* 0x03e00000181879f3 */ /* 0x000fe20008003818 */
[----:B------:R-:W-:Y:S02]  /*17030*/  IADD3.X R0, R0, UR15, RZ, P6, !PT ;  /* 0x0000000f00007c10 */ /* 0x000fe4000b7fe4ff */
[----:B------:R-:W-:Y:S02]  /*17040*/  IADD3 R199, P6, R199, UR14, RZ ;  /* 0x0000000ec7c77c10 */ /* 0x000fe4000ffde0ff */
[----:B------:R-:W-:Y:S02]  /*17050*/  IADD3.X R200, R200, UR15, RZ, P1, !PT ;  /* 0x0000000fc8c87c10 */ /* 0x000fe40008ffe4ff */
[----:B------:R-:W-:Y:S02]  /*17060*/  IADD3 R201, P1, R201, UR14, RZ ;  /* 0x0000000ec9c97c10 */ /* 0x000fe4000ff3e0ff */
[----:B------:R-:W-:Y:S02]  /*17070*/  IADD3.X R205, R205, UR15, RZ, P2, !PT ;  /* 0x0000000fcdcd7c10 */ /* 0x000fe400097fe4ff */
[----:B------:R-:W-:-:S02]  /*17080*/  IADD3 R209, P2, R209, UR14, RZ ;  /* 0x0000000ed1d17c10 */ /* 0x000fc4000ff5e0ff */
[----:B------:R-:W-:Y:S02]  /*17090*/  IADD3.X R218, R218, UR15, RZ, P3, !PT ;  /* 0x0000000fdada7c10 */ /* 0x000fe40009ffe4ff */
[----:B------:R-:W-:Y:S02]  /*170a0*/  IADD3 R2, P3, R2, UR14, RZ ;  /* 0x0000000e02027c10 */ /* 0x000fe4000ff7e0ff */
[----:B------:R-:W-:Y:S02]  /*170b0*/  IADD3.X R220, R220, UR15, RZ, P5, !PT ;  /* 0x0000000fdcdc7c10 */ /* 0x000fe4000affe4ff */
[----:B------:R-:W-:Y:S02]  /*170c0*/  IADD3 R221, P5, R221, UR14, RZ ;  /* 0x0000000edddd7c10 */ /* 0x000fe4000ffbe0ff */
[----:B------:R-:W-:Y:S02]  /*170d0*/  IADD3.X R222, R222, UR15, RZ, P6, !PT ;  /* 0x0000000fdede7c10 */ /* 0x000fe4000b7fe4ff */
[----:B----4-:R-:W-:-:S02]  /*170e0*/  IADD3.X R198, R198, UR15, RZ, P4, !PT ;  /* 0x0000000fc6c67c10 */ /* 0x010fc4000a7fe4ff */
[----:B------:R-:W-:-:S03]  /*170f0*/  IADD3 R251, P4, R251, UR14, RZ ;  /* 0x0000000efbfb7c10 */ /* 0x000fc6000ff9e0ff */
[----:B------:R-:W-:Y:S04]  /*17100*/  STL [R1+0x2b8], R198 ;  /* 0x0002b8c601007387 */ /* 0x000fe80000100800 */
[----:B------:R0:W-:Y:S04]  /*17110*/  STL [R1+0x28c], R251 ;  /* 0x00028cfb01007387 */ /* 0x0001e80000100800 */
[----:B0-----:R-:W4:Y:S04]  /*17120*/  LDL.LU R251, [R1+0x7c4] ;  /* 0x0007c40001fb7983 */ /* 0x001f280000300800 */
[----:B------:R0:W-:Y:S04]  /*17130*/  STL [R1+0x2b0], R230 ;  /* 0x0002b0e601007387 */ /* 0x0001e80000100800 */
[----:B0-----:R-:W4:Y:S04]  /*17140*/  LDL.LU R230, [R1+0x7c0] ;  /* 0x0007c00001e67983 */ /* 0x001f280000300800 */
[----:B------:R0:W-:Y:S04]  /*17150*/  STL [R1+0x284], R229 ;  /* 0x000284e501007387 */ /* 0x0001e80000100800 */
[----:B0-----:R-:W4:Y:S04]  /*17160*/  LDL.LU R229, [R1+0x7bc] ;  /* 0x0007bc0001e57983 */ /* 0x001f280000300800 */
[----:B------:R0:W-:Y:S01]  /*17170*/  STL [R1+0x2a8], R0 ;  /* 0x0002a80001007387 */ /* 0x0001e20000100800 */
[----:B------:R-:W-:-:S02]  /*17180*/  IADD3.X R3, R3, UR15, RZ, P4, !PT ;  /* 0x0000000f03037c10 */ /* 0x000fc4000a7fe4ff */
[----:B------:R-:W-:Y:S01]  /*17190*/  IADD3 R219, P4, R219, UR14, RZ ;  /* 0x0000000edbdb7c10 */ /* 0x000fe2000ff9e0ff */
[----:B0-----:R1:W5:Y:S04]  /*171a0*/  LDL.LU R0, [R1+0x7b8] ;  /* 0x0007b80001007983 */ /* 0x0013680000300800 */
[----:B------:R1:W-:Y:S04]  /*171b0*/  STL [R1+0x27c], R199 ;  /* 0x00027cc701007387 */ /* 0x0003e80000100800 */
[----:B------:R1:W-:Y:S04]  /*171c0*/  STL [R1+0x2a0], R200 ;  /* 0x0002a0c801007387 */ /* 0x0003e80000100800 */
[----:B------:R1:W-:Y:S04]  /*171d0*/  STL [R1+0x274], R201 ;  /* 0x000274c901007387 */ /* 0x0003e80000100800 */
[----:B------:R1:W-:Y:S01]  /*171e0*/  STL [R1+0x298], R205 ;  /* 0x000298cd01007387 */ /* 0x0003e20000100800 */
[----:B------:R-:W-:-:S03]  /*171f0*/  IADD3 R212, P6, R212, UR14, RZ ;  /* 0x0000000ed4d47c10 */ /* 0x000fc6000ffde0ff */
[----:B------:R1:W-:Y:S01]  /*17200*/  STL [R1+0x26c], R209 ;  /* 0x00026cd101007387 */ /* 0x0003e20000100800 */
[----:B------:R-:W-:-:S03]  /*17210*/  IADD3.X R213, R213, UR15, RZ, P1, !PT ;  /* 0x0000000fd5d57c10 */ /* 0x000fc60008ffe4ff */
        /* <DEDUP_REMOVED lines=46> */
[----:B------:R1:W-:Y:S04]  /*17500*/  STL [R1+0x20c], R195 ;  /* 0x00020cc301007387 */ /* 0x0003e80000100800 */
[----:B------:R1:W-:Y:S04]  /*17510*/  STL [R1+0x230], R193 ;  /* 0x000230c101007387 */ /* 0x0003e80000100800 */
[----:B------:R1:W-:Y:S04]  /*17520*/  STL [R1+0x204], R192 ;  /* 0x000204c001007387 */ /* 0x0003e80000100800 */
[----:B------:R1:W-:Y:S04]  /*17530*/  STL [R1+0x228], R191 ;  /* 0x000228bf01007387 */ /* 0x0003e80000100800 */
[----:B------:R1:W-:Y:S04]  /*17540*/  STL [R1+0x220], R190 ;  /* 0x000220be01007387 */ /* 0x0003e80000100800 */
[----:B------:R1:W-:Y:S04]  /*17550*/  STL [R1+0x218], R188 ;  /* 0x000218bc01007387 */ /* 0x0003e80000100800 */
[----:B------:R1:W-:Y:S04]  /*17560*/  STL [R1+0x210], R187 ;  /* 0x000210bb01007387 */ /* 0x0003e80000100800 */
[----:B------:R1:W-:Y:S04]  /*17570*/  STL [R1+0x208], R186 ;  /* 0x000208ba01007387 */ /* 0x0003e80000100800 */
[----:B------:R1:W-:Y:S01]  /*17580*/  STL [R1+0x200], R184 ;  /* 0x000200b801007387 */ /* 0x0003e20000100800 */
[----:B---3--:R-:W-:-:S02]  /*17590*/  IADD3 R252, P4, R252, UR14, RZ ;  /* 0x0000000efcfc7c10 */ /* 0x008fc4000ff9e0ff */
[----:B------:R-:W-:Y:S02]  /*175a0*/  IADD3 R250, P5, R250, UR14, RZ ;  /* 0x0000000efafa7c10 */ /* 0x000fe4000ffbe0ff */
[----:B------:R-:W-:Y:S02]  /*175b0*/  IADD3 R248, P6, R248, UR14, RZ ;  /* 0x0000000ef8f87c10 */ /* 0x000fe4000ffde0ff */
[----:B------:R-:W-:Y:S02]  /*175c0*/  IADD3 R246, P1, R246, UR14, RZ ;  /* 0x0000000ef6f67c10 */ /* 0x000fe4000ff3e0ff */
[----:B------:R-:W-:Y:S02]  /*175d0*/  IADD3 R244, P2, R244, UR14, RZ ;  /* 0x0000000ef4f47c10 */ /* 0x000fe4000ff5e0ff */
[----:B------:R-:W-:Y:S02]  /*175e0*/  IADD3 R242, P3, R242, UR14, RZ ;  /* 0x0000000ef2f27c10 */ /* 0x000fe4000ff7e0ff */
[----:B------:R-:W-:-:S02]  /*175f0*/  IADD3.X R249, R249, UR15, RZ, P5, !PT ;  /* 0x0000000ff9f97c10 */ /* 0x000fc4000affe4ff */
[----:B------:R-:W-:Y:S02]  /*17600*/  IADD3.X R247, R247, UR15, RZ, P6, !PT ;  /* 0x0000000ff7f77c10 */ /* 0x000fe4000b7fe4ff */
[----:B------:R-:W-:Y:S02]  /*17610*/  IADD3.X R245, R245, UR15, RZ, P1, !PT ;  /* 0x0000000ff5f57c10 */ /* 0x000fe40008ffe4ff */
[----:B--2---:R-:W-:Y:S02]  /*17620*/  IADD3.X R243, R243, UR15, RZ, P2, !PT ;  /* 0x0000000ff3f37c10 */ /* 0x004fe400097fe4ff */
[----:B------:R-:W-:Y:S02]  /*17630*/  IADD3.X R241, R241, UR15, RZ, P3, !PT ;  /* 0x0000000ff1f17c10 */ /* 0x000fe40009ffe4ff */
[----:B------:R-:W-:Y:S02]  /*17640*/  IADD3 R238, P5, R238, UR14, RZ ;  /* 0x0000000eeeee7c10 */ /* 0x000fe4000ffbe0ff */
[----:B------:R-:W-:-:S02]  /*17650*/  IADD3 R236, P6, R236, UR14, RZ ;  /* 0x0000000eecec7c10 */ /* 0x000fc4000ffde0ff */
[----:B------:R-:W-:Y:S02]  /*17660*/  IADD3 R234, P1, R234, UR14, RZ ;  /* 0x0000000eeaea7c10 */ /* 0x000fe4000ff3e0ff */
[----:B------:R-:W-:Y:S01]  /*17670*/  IADD3 R232, P2, R232, UR14, RZ ;  /* 0x0000000ee8e87c10 */ /* 0x000fe2000ff5e0ff */
[----:B------:R-:W-:Y:S02]  /*17680*/  WARPGROUP.DEPBAR.LE gsb0, 0x0 ;  /* 0x00008000000079c5 */ /* 0x000fe40000010000 */
[----:B------:R-:W-:Y:S02]  /*17690*/  IADD3.X R237, R237, UR15, RZ, P5, !PT ;  /* 0x0000000feded7c10 */ /* 0x000fe4000affe4ff */
[----:B------:R-:W-:Y:S02]  /*176a0*/  IADD3.X R235, R235, UR15, RZ, P6, !PT ;  /* 0x0000000febeb7c10 */ /* 0x000fe4000b7fe4ff */
[----:B------:R-:W-:Y:S02]  /*176b0*/  IADD3.X R233, R233, UR15, RZ, P1, !PT ;  /* 0x0000000fe9e97c10 */ /* 0x000fe40008ffe4ff */
[----:B------:R-:W-:-:S02]  /*176c0*/  IADD3.X R231, R231, UR15, RZ, P2, !PT ;  /* 0x0000000fe7e77c10 */ /* 0x000fc400097fe4ff */
[----:B----4-:R-:W-:Y:S02]  /*176d0*/  IADD3.X R251, R251, UR15, RZ, P4, !PT ;  /* 0x0000000ffbfb7c10 */ /* 0x010fe4000a7fe4ff */
[----:B------:R-:W-:-:S04]  /*176e0*/  IADD3 R240, P4, R240, UR14, RZ ;  /* 0x0000000ef0f07c10 */ /* 0x000fc8000ff9e0ff */
[----:B------:R-:W-:Y:S02]  /*176f0*/  IADD3.X R239, R239, UR15, RZ, P4, !PT ;  /* 0x0000000fefef7c10 */ /* 0x000fe4000a7fe4ff */
[----:B------:R-:W-:-:S04]  /*17700*/  IADD3 R230, P3, R230, UR14, RZ ;  /* 0x0000000ee6e67c10 */ /* 0x000fc8000ff7e0ff */
[----:B------:R-:W-:Y:S01]  /*17710*/  IADD3.X R229, R229, UR15, RZ, P3, !PT ;  /* 0x0000000fe5e57c10 */ /* 0x000fe20009ffe4ff */
[----:B-1----:R-:W-:Y:S08]  /*17720*/  @P0 BRA `(.L_x_2) ;  /* 0xffffff4400900947 */ /* 0x002ff0000383ffff */
.L_x_1:
[----:B------:R2:W-:Y:S01]  /*17730*/  STL [R1+0x7c8], R149 ;  /* 0x0007c89501007387 */ /* 0x0005e20000100800 */
[----:B------:R-:W-:Y:S01]  /*17740*/  F2FP.SATFINITE.E5M2.F32.PACK_AB_MERGE_C R27, R27, R26, RZ ;  /* 0x0000001a1b1b723e */ /* 0x000fe200048060ff */
[----:B------:R-:W-:Y:S01]  /*17750*/  ULDC.64 UR6, c[0x0][0x228] ;  /* 0x00008a0000067ab9 */ /* 0x000fe20000000a00 */
[----:B------:R-:W-:Y:S01]  /*17760*/  ULDC UR4, c[0x0][0x22c] ;  /* 0x00008b0000047ab9 */ /* 0x000fe20000000800 */
[----:B------:R-:W3:Y:S01]  /*17770*/  LDL.LU R6, [R1+0x4] ;  /* 0x0000040001067983 */ /* 0x000ee20000300800 */
[----:B------:R-:W-:-:S03]  /*17780*/  ULDC UR5, c[0x0][0x22c] ;  /* 0x00008b0000057ab9 */ /* 0x000fc60000000800 */
[----:B--2---:R-:W3:Y:S04]  /*17790*/  LDL.LU R149, [R1] ;  /* 0x0000000001957983 */ /* 0x004ee80000300800 */
[----:B------:R2:W-:Y:S04]  /*177a0*/  STL [R1+0x7c4], R148 ;  /* 0x0007c49401007387 */ /* 0x0005e80000100800 */
[----:B--2---:R-:W2:Y:S04]  /*177b0*/  LDL.LU R148, [R1+0x8] ;  /* 0x0000080001947983 */ /* 0x004ea80000300800 */
[----:B------:R-:W2:Y:S04]  /*177c0*/  LDL.LU R4, [R1+0xc] ;  /* 0x00000c0001047983 */ /* 0x000ea80000300800 */
[----:B------:R4:W-:Y:S04]  /*177d0*/  STL [R1+0x7c0], R151 ;  /* 0x0007c09701007387 */ /* 0x0009e80000100800 */
[----:B----4-:R-:W4:Y:S04]  /*177e0*/  LDL.LU R151, [R1+0x10] ;  /* 0x0000100001977983 */ /* 0x010f280000300800 */
[----:B-1----:R-:W4:Y:S04]  /*177f0*/  LDL.LU R2, [R1+0x14] ;  /* 0x0000140001027983 */ /* 0x002f280000300800 */
[----:B------:R1:W-:Y:S04]  /*17800*/  STL [R1+0x7bc], R150 ;  /* 0x0007bc9601007387 */ /* 0x0003e80000100800 */
[----:B-1----:R-:W4:Y:S04]  /*17810*/  LDL.LU R150, [R1+0x18] ;  /* 0x0000180001967983 */ /* 0x002f280000300800 */
[----:B------:R-:W4:Y:S04]  /*17820*/  LDL.LU R3, [R1+0x1c] ;  /* 0x00001c0001037983 */ /* 0x000f280000300800 */
[----:B-----5:R1:W-:Y:S04]  /*17830*/  STL [R1+0x7b8], R0 ;  /* 0x0007b80001007387 */ /* 0x0203e80000100800 */
[----:B-1----:R-:W4:Y:S04]  /*17840*/  LDL.LU R0, [R1+0x20] ;  /* 0x0000200001007983 */ /* 0x002f280000300800 */
[----:B------:R-:W4:Y:S04]  /*17850*/  LDL.LU R5, [R1+0x24] ;  /* 0x0000240001057983 */ /* 0x000f280000300800 */
        /* <DEDUP_REMOVED lines=17> */
[----:B0-----:R-:W4:Y:S04]  /*17970*/  LDL.LU R15, [R1+0x6c] ;  /* 0x00006c00010f7983 */ /* 0x001f280000300800 */
        /* <DEDUP_REMOVED lines=99> */
[----:B------:R-:W4:Y:S01]  /*17fb0*/  LDL.LU R192, [R1+0x1fc] ;  /* 0x0001fc0001c07983 */ /* 0x000f220000300800 */
[----:B---3--:R-:W-:-:S02]  /*17fc0*/  F2FP.SATFINITE.E5M2.F32.PACK_AB_MERGE_C R6, R6, R149, RZ ;  /* 0x000000950606723e */ /* 0x008fc400048060ff */
[----:B--2---:R-:W-:Y:S01]  /*17fd0*/  F2FP.SATFINITE.E5M2.F32.PACK_AB_MERGE_C R4, R4, R148, RZ ;  /* 0x000000940404723e */ /* 0x004fe200048060ff */
[----:B------:R-:W2:Y:S01]  /*17fe0*/  LDL.LU R149, [R1+0x7c8] ;  /* 0x0007c80001957983 */ /* 0x000ea20000300800 */
[----:B----4-:R-:W-:Y:S02]  /*17ff0*/  F2FP.SATFINITE.E5M2.F32.PACK_AB_MERGE_C R2, R2, R151, RZ ;  /* 0x000000970202723e */ /* 0x010fe400048060ff */
[----:B------:R-:W-:Y:S01]  /*18000*/  F2FP.SATFINITE.E5M2.F32.PACK_AB_MERGE_C R3, R3, R150, RZ ;  /* 0x000000960303723e */ /* 0x000fe200048060ff */
[----:B------:R-:W2:Y:S01]  /*18010*/  LDL.LU R148, [R1+0x7c4] ;  /* 0x0007c40001947983 */ /* 0x000ea20000300800 */
[----:B------:R-:W-:-:S03]  /*18020*/  F2FP.SATFINITE.E5M2.F32.PACK_AB_MERGE_C R5, R5, R0, RZ ;  /* 0x000000000505723e */ /* 0x000fc600048060ff */
[----:B------:R-:W3:Y:S04]  /*18030*/  LDL.LU R151, [R1+0x7c0] ;  /* 0x0007c00001977983 */ /* 0x000ee80000300800 */
[----:B------:R-:W3:Y:S04]  /*18040*/  LDL.LU R150, [R1+0x7bc] ;  /* 0x0007bc0001967983 */ /* 0x000ee80000300800 */
[----:B------:R-:W4:Y:S01]  /*18050*/  LDL.LU R0, [R1+0x7b8] ;  /* 0x0007b80001007983 */ /* 0x000f220000300800 */
[----:B------:R-:W-:Y:S02]  /*18060*/  F2FP.SATFINITE.E5M2.F32.PACK_AB_MERGE_C R64, R65, R64, RZ ;  /* 0x000000404140723e */ /* 0x000fe400048060ff */
[----:B------:R-:W-:-:S02]  /*18070*/  F2FP.SATFINITE.E5M2.F32.PACK_AB_MERGE_C R29, R29, R28, RZ ;  /* 0x0000001c1d1d723e */ /* 0x000fc400048060ff */
[----:B------:R-:W-:Y:S02]  /*18080*/  F2FP.SATFINITE.E5M2.F32.PACK_AB_MERGE_C R30, R31, R30, RZ ;  /* 0x0000001e1f1e723e */ /* 0x000fe400048060ff */
[----:B------:R-:W-:Y:S02]  /*18090*/  F2FP.SATFINITE.E5M2.F32.PACK_AB_MERGE_C R8, R8, R232, RZ ;  /* 0x000000e80808723e */ /* 0x000fe400048060ff */
[----:B------:R-:W-:Y:S02]  /*180a0*/  F2FP.SATFINITE.E5M2.F32.PACK_AB_MERGE_C R7, R7, R230, RZ ;  /* 0x000000e60707723e */ /* 0x000fe400048060ff */
[----:B------:R-:W-:Y:S02]  /*180b0*/  F2FP.SATFINITE.E5M2.F32.PACK_AB_MERGE_C R9, R9, R234, RZ ;  /* 0x000000ea0909723e */ /* 0x000fe400048060ff */
        /* <DEDUP_REMOVED lines=108> */
[----:B------:R-:W2:Y:S01]  /*18780*/  LDL.LU R197, [R1+0x7b4] ;  /* 0x0007b40001c57983 */ /* 0x000ea20000300800 */
[----:B------:R-:W-:Y:S02]  /*18790*/  F2FP.SATFINITE.E5M2.F32.PACK_AB_MERGE_C R191, R191, R196, RZ ;  /* 0x000000c4bfbf723e */ /* 0x000fe400048060ff */
[----:B------:R-:W-:-:S02]  /*187a0*/  F2FP.SATFINITE.E5M2.F32.PACK_AB_MERGE_C R193, R193, R195, RZ ;  /* 0x000000c3c1c1723e */ /* 0x000fc400048060ff */
[----:B------:R-:W3:Y:S01]  /*187b0*/  LDL.LU R195, [R1+0x7b0] ;  /* 0x0007b00001c37983 */ /* 0x000ee20000300800 */
[----:B------:R-:W0:Y:S01]  /*187c0*/  S2R R196, SR_TID.X ;  /* 0x0000000000c47919 */ /* 0x000e220000002100 */
[----:B------:R-:W-:Y:S02]  /*187d0*/  F2FP.SATFINITE.E5M2.F32.PACK_AB_MERGE_C R192, R192, R194, RZ ;  /* 0x000000c2c0c0723e */ /* 0x000fe400048060ff */
[----:B------:R-:W-:Y:S02]  /*187e0*/  F2FP.SATFINITE.E5M2.F32.PACK_AB_MERGE_C R194, R25, R24, RZ ;  /* 0x0000001819c2723e */ /* 0x000fe400048060ff */
[----:B------:R-:W-:Y:S01]  /*187f0*/  PRMT R27, R27, 0x5410, R30 ;  /* 0x000054101b1b7816 */ /* 0x000fe2000000001e */
[----:B----4-:R-:W-:Y:S02]  /*18800*/  VIADD R26, R0, 0x1 ;  /* 0x00000001001a7836 */ /* 0x010fe40000000000 */
[C---:B0-----:R-:W-:Y:S02]  /*18810*/  IMAD.SHL.U32 R24, R196.reuse, 0x10, RZ ;  /* 0x00000010c4187824 */ /* 0x041fe400078e00ff */
[----:B------:R-:W-:-:S03]  /*18820*/  IMAD.SHL.U32 R25, R196, 0x40, RZ ;  /* 0x00000040c4197824 */ /* 0x000fc600078e00ff */
[----:B------:R-:W-:Y:S02]  /*18830*/  LOP3.LUT R24, R24, 0xf0, RZ, 0xc0, !PT ;  /* 0x000000f018187812 */ /* 0x000fe400078ec0ff */
[----:B------:R-:W-:-:S04]  /*18840*/  LOP3.LUT R25, R25, 0x400, RZ, 0xc0, !PT ;  /* 0x0000040019197812 */ /* 0x000fc800078ec0ff */
[----:B------:R-:W-:Y:S01]  /*18850*/  IADD3 R24, R25, UR12, R24 ;  /* 0x0000000c19187c10 */ /* 0x000fe2000fffe018 */
[----:B------:R-:W-:Y:S01]  /*18860*/  VIADD R25, R0, 0x2 ;  /* 0x0000000200197836 */ /* 0x000fe20000000000 */
[----:B------:R-:W-:Y:S01]  /*18870*/  LOP3.LUT R196, R196, 0x7f, RZ, 0xc0, !PT ;  /* 0x0000007fc4c47812 */ /* 0x000fe200078ec0ff */
[----:B------:R-:W-:Y:S01]  /*18880*/  BAR.SYNC.DEFER_BLOCKING 0x0 ;  /* 0x0000000000007b1d */ /* 0x000fe20000010000 */
[----:B--2---:R-:W-:-:S05]  /*18890*/  LOP3.LUT R65, R197, 0x300, RZ, 0xc0, !PT ;  /* 0x00000300c5417812 */ /* 0x004fca00078ec0ff */
[----:B------:R-:W-:Y:S01]  /*188a0*/  IMAD.IADD R65, R65, 0x1, R24 ;  /* 0x0000000141417824 */ /* 0x000fe200078e0218 */
[----:B---3--:R-:W-:Y:S01]  /*188b0*/  ISETP.GE.AND P0, PT, R195, UR6, PT ;  /* 0x00000006c3007c0c */ /* 0x008fe2000bf06270 */
[----:B------:R-:W-:-:S03]  /*188c0*/  ULDC UR6, c[0x0][0x248] ;  /* 0x0000920000067ab9 */ /* 0x000fc60000000800 */
[----:B------:R-:W-:Y:S01]  /*188d0*/  ISETP.LT.AND P6, PT, R26, UR4, !P0 ;  /* 0x000000041a007c0c */ /* 0x000fe2000c7c1270 */
[C---:B------:R-:W-:Y:S01]  /*188e0*/  VIADD R26, R0.reuse, 0x3 ;  /* 0x00000003001a7836 */ /* 0x040fe20000000000 */
[----:B------:R-:W-:Y:S01]  /*188f0*/  ISETP.LT.AND P4, PT, R25, UR5, !P0 ;  /* 0x0000000519007c0c */ /* 0x000fe2000c781270 */
[----:B------:R-:W-:Y:S01]  /*18900*/  VIADD R25, R0, 0x4 ;  /* 0x0000000400197836 */ /* 0x000fe20000000000 */
[----:B------:R-:W-:Y:S01]  /*18910*/  ULDC UR4, c[0x0][0x22c] ;  /* 0x00008b0000047ab9 */ /* 0x000fe20000000800 */
[----:B------:R-:W-:Y:S01]  /*18920*/  ULDC UR5, c[0x0][0x22c] ;  /* 0x00008b0000057ab9 */ /* 0x000fe20000000800 */
[----:B------:R-:W-:Y:S01]  /*18930*/  ISETP.LT.AND P5, PT, R26, UR4, !P0 ;  /* 0x000000041a007c0c */ /* 0x000fe2000c7a1270 */
[----:B------:R-:W-:Y:S01]  /*18940*/  ULDC UR4, c[0x0][0x244] ;  /* 0x0000910000047ab9 */ /* 0x000fe20000000800 */
[----:B------:R-:W-:Y:S02]  /*18950*/  ISETP.LT.AND P3, PT, R25, UR5, !P0 ;  /* 0x0000000519007c0c */ /* 0x000fe4000c761270 */
[----:B------:R-:W-:-:S02]  /*18960*/  PRMT R24, R6, 0x5410, R2 ;  /* 0x0000541006187816 */ /* 0x000fc40000000002 */
[----:B------:R-:W-:Y:S02]  /*18970*/  PRMT R25, R4, 0x5410, R3 ;  /* 0x0000541004197816 */ /* 0x000fe40000000003 */
[----:B------:R-:W-:-:S05]  /*18980*/  PRMT R26, R194, 0x5410, R29 ;  /* 0x00005410c21a7816 */ /* 0x000fca000000001d */
[----:B------:R0:W-:Y:S01]  /*18990*/  STSM.16.M88.4 [R65], R24 ;  /* 0x0000001841007844 */ /* 0x0001e20000000200 */
[----:B------:R-:W-:Y:S01]  /*189a0*/  LEA R2, R196, UR12, 0x4 ;  /* 0x0000000cc4027c11 */ /* 0x000fe2000f8e20ff */
[----:B------:R-:W-:Y:S01]  /*189b0*/  BAR.SYNC.DEFER_BLOCKING 0x0 ;  /* 0x0000000000007b1d */ /* 0x000fe20000010000 */
[----:B------:R-:W-:Y:S02]  /*189c0*/  PRMT R4, R5, 0x5410, R8 ;  /* 0x0000541005047816 */ /* 0x000fe40000000008 */
[----:B------:R-:W-:-:S03]  /*189d0*/  PRMT R5, R7, 0x5410, R9 ;  /* 0x0000541007057816 */ /* 0x000fc60000000009 */
[----:B------:R-:W1:Y:S01]  /*189e0*/  LDS.128 R28, [R2] ;  /* 0x00000000021c7984 */ /* 0x000e620000000c00 */
[----:B------:R-:W-:Y:S02]  /*189f0*/  PRMT R6, R32, 0x5410, R37 ;  /* 0x0000541020067816 */ /* 0x000fe40000000025 */
[----:B------:R-:W-:Y:S01]  /*18a00*/  PRMT R7, R34, 0x5410, R39 ;  /* 0x0000541022077816 */ /* 0x000fe20000000027 */
[----:B------:R-:W-:Y:S06]  /*18a10*/  BAR.SYNC.DEFER_BLOCKING 0x0 ;  /* 0x0000000000007b1d */ /* 0x000fec0000010000 */
[----:B------:R-:W-:Y:S02]  /*18a20*/  STSM.16.M88.4 [R65], R4 ;  /* 0x0000000441007844 */ /* 0x000fe40000000200 */
[----:B------:R-:W-:Y:S01]  /*18a30*/  BAR.SYNC.DEFER_BLOCKING 0x0 ;  /* 0x0000000000007b1d */ /* 0x000fe20000010000 */
[----:B0-----:R-:W-:-:S02]  /*18a40*/  PRMT R24, R10, 0x5410, R13 ;  /* 0x000054100a187816 */ /* 0x001fc4000000000d */
[----:B------:R-:W-:-:S03]  /*18a50*/  PRMT R25, R11, 0x5410, R12 ;  /* 0x000054100b197816 */ /* 0x000fc6000000000c */
[----:B------:R-:W0:Y:S01]  /*18a60*/  LDS.128 R8, [R2] ;  /* 0x0000000002087984 */ /* 0x000e220000000c00 */
[----:B------:R-:W-:Y:S02]  /*18a70*/  PRMT R26, R40, 0x5410, R45 ;  /* 0x00005410281a7816 */ /* 0x000fe4000000002d */
[----:B------:R-:W-:Y:S01]  /*18a80*/  PRMT R27, R42, 0x5410, R47 ;  /* 0x000054102a1b7816 */ /* 0x000fe2000000002f */
[----:B------:R-:W-:Y:S06]  /*18a90*/  BAR.SYNC.DEFER_BLOCKING 0x0 ;  /* 0x0000000000007b1d */ /* 0x000fec0000010000 */
[----:B------:R2:W-:Y:S02]  /*18aa0*/  STSM.16.M88.4 [R65], R24 ;  /* 0x0000001841007844 */ /* 0x0005e40000000200 */
[----:B------:R-:W-:Y:S06]  /*18ab0*/  BAR.SYNC.DEFER_BLOCKING 0x0 ;  /* 0x0000000000007b1d */ /* 0x000fec0000010000 */
[----:B------:R-:W3:Y:S01]  /*18ac0*/  LDS.128 R4, [R2] ;  /* 0x0000000002047984 */ /* 0x000ee20000000c00 */
[----:B--2---:R-:W-:-:S02]  /*18ad0*/  PRMT R24, R14, 0x5410, R17 ;  /* 0x000054100e187816 */ /* 0x004fc40000000011 */
[----:B------:R-:W-:Y:S01]  /*18ae0*/  PRMT R25, R15, 0x5410, R16 ;  /* 0x000054100f197816 */ /* 0x000fe20000000010 */
[----:B------:R-:W-:Y:S01]  /*18af0*/  BAR.SYNC.DEFER_BLOCKING 0x0 ;  /* 0x0000000000007b1d */ /* 0x000fe20000010000 */
[----:B------:R-:W-:Y:S02]  /*18b00*/  PRMT R26, R48, 0x5410, R53 ;  /* 0x00005410301a7816 */ /* 0x000fe40000000035 */
[----:B------:R-:W-:-:S05]  /*18b10*/  PRMT R27, R50, 0x5410, R55 ;  /* 0x00005410321b7816 */ /* 0x000fca0000000037 */
[----:B------:R-:W-:Y:S01]  /*18b20*/  STSM.16.M88.4 [R65], R24 ;  /* 0x0000001841007844 */ /* 0x000fe20000000200 */
[----:B------:R-:W-:Y:S01]  /*18b30*/  BAR.SYNC.DEFER_BLOCKING 0x0 ;  /* 0x0000000000007b1d */ /* 0x000fe20000010000 */
[----:B------:R-:W-:Y:S02]  /*18b40*/  PRMT R16, R18, 0x5410, R21 ;  /* 0x0000541012107816 */ /* 0x000fe40000000015 */
[----:B------:R-:W-:-:S03]  /*18b50*/  PRMT R17, R19, 0x5410, R20 ;  /* 0x0000541013117816 */ /* 0x000fc60000000014 */
[----:B------:R-:W2:Y:S01]  /*18b60*/  LDS.128 R12, [R2] ;  /* 0x00000000020c7984 */ /* 0x000ea20000000c00 */
[----:B------:R-:W-:Y:S02]  /*18b70*/  PRMT R18, R56, 0x5410, R61 ;  /* 0x0000541038127816 */ /* 0x000fe4000000003d */
[----:B------:R-:W-:Y:S01]  /*18b80*/  PRMT R19, R58, 0x5410, R63 ;  /* 0x000054103a137816 */ /* 0x000fe2000000003f */
[----:B------:R-:W-:Y:S06]  /*18b90*/  BAR.SYNC.DEFER_BLOCKING 0x0 ;  /* 0x0000000000007b1d */ /* 0x000fec0000010000 */
[----:B------:R4:W-:Y:S02]  /*18ba0*/  STSM.16.M88.4 [R65], R16 ;  /* 0x0000001041007844 */ /* 0x0009e40000000200 */
[----:B----4-:R-:W-:-:S02]  /*18bb0*/  PRMT R16, R22, 0x5410, R153 ;  /* 0x0000541016107816 */ /* 0x010fc40000000099 */
[----:B------:R-:W-:Y:S01]  /*18bc0*/  PRMT R17, R23, 0x5410, R152 ;  /* 0x0000541017117816 */ /* 0x000fe20000000098 */
[----:B------:R-:W-:Y:S01]  /*18bd0*/  BAR.SYNC.DEFER_BLOCKING 0x0 ;  /* 0x0000000000007b1d */ /* 0x000fe20000010000 */
[----:B------:R-:W-:Y:S02]  /*18be0*/  PRMT R18, R64, 0x5410, R69 ;  /* 0x0000541040127816 */ /* 0x000fe40000000045 */
[----:B------:R-:W-:-:S03]  /*18bf0*/  PRMT R19, R66, 0x5410, R71 ;  /* 0x0000541042137816 */ /* 0x000fc60000000047 */
[----:B------:R-:W4:Y:S02]  /*18c00*/  LDS.128 R20, [R2] ;  /* 0x0000000002147984 */ /* 0x000f240000000c00 */
[----:B------:R-:W-:Y:S06]  /*18c10*/  BAR.SYNC.DEFER_BLOCKING 0x0 ;  /* 0x0000000000007b1d */ /* 0x000fec0000010000 */
[----:B------:R1:W-:Y:S02]  /*18c20*/  STSM.16.M88.4 [R65], R16 ;  /* 0x0000001041007844 */ /* 0x0003e40000000200 */
[----:B------:R-:W-:Y:S06]  /*18c30*/  BAR.SYNC.DEFER_BLOCKING 0x0 ;  /* 0x0000000000007b1d */ /* 0x000fec0000010000 */
[----:B------:R-:W4:Y:S01]  /*18c40*/  LDS.128 R24, [R2] ;  /* 0x0000000002187984 */ /* 0x000f220000000c00 */
[----:B-1----:R-:W-:-:S02]  /*18c50*/  PRMT R16, R154, 0x5410, R157 ;  /* 0x000054109a107816 */ /* 0x002fc4000000009d */
[----:B------:R-:W-:Y:S02]  /*18c60*/  PRMT R17, R155, 0x5410, R156 ;  /* 0x000054109b117816 */ /* 0x000fe4000000009c */
[----:B------:R-:W-:Y:S02]  /*18c70*/  PRMT R18, R72, 0x5410, R77 ;  /* 0x0000541048127816 */ /* 0x000fe4000000004d */
[----:B------:R-:W-:Y:S01]  /*18c80*/  PRMT R19, R74, 0x5410, R79 ;  /* 0x000054104a137816 */ /* 0x000fe2000000004f */
        /* <DEDUP_REMOVED lines=25> */
[----:B------:R-:W-:Y:S02]  /*18e20*/  STSM.16.M88.4 [R65], R16 ;  /* 0x0000001041007844 */ /* 0x000fe40000000200 */
[----:B------:R-:W-:Y:S01]  /*18e30*/  BAR.SYNC.DEFER_BLOCKING 0x0 ;  /* 0x0000000000007b1d */ /* 0x000fe20000010000 */
[----:B------:R-:W-:-:S02]  /*18e40*/  PRMT R48, R170, 0x5410, R173 ;  /* 0x00005410aa307816 */ /* 0x000fc400000000ad */
[----:B------:R-:W-:-:S03]  /*18e50*/  PRMT R49, R171, 0x5410, R172 ;  /* 0x00005410ab317816 */ /* 0x000fc600000000ac */
[----:B------:R-:W1:Y:S01]  /*18e60*/  LDS.128 R44, [R2] ;  /* 0x00000000022c7984 */ /* 0x000e620000000c00 */
        /* <DEDUP_REMOVED lines=27> */
[----:B------:R0:W-:Y:S02]  /*19020*/  STSM.16.M88.4 [R65], R60 ;  /* 0x0000003c41007844 */ /* 0x0001e40000000200 */
[----:B------:R-:W-:Y:S06]  /*19030*/  BAR.SYNC.DEFER_BLOCKING 0x0 ;  /* 0x0000000000007b1d */ /* 0x000fec0000010000 */
[----:B------:R-:W1:Y:S01]  /*19040*/  LDS.128 R56, [R2] ;  /* 0x0000000002387984 */ /* 0x000e620000000c00 */
[----:B0-----:R-:W-:-:S02]  /*19050*/  PRMT R60, R186, 0x5410, R189 ;  /* 0x00005410ba3c7816 */ /* 0x001fc400000000bd */
[----:B------:R-:W-:Y:S02]  /*19060*/  PRMT R61, R187, 0x5410, R188 ;  /* 0x00005410bb3d7816 */ /* 0x000fe400000000bc */
[----:B------:R-:W-:Y:S02]  /*19070*/  PRMT R62, R136, 0x5410, R141 ;  /* 0x00005410883e7816 */ /* 0x000fe4000000008d */
[----:B------:R-:W-:Y:S01]  /*19080*/  PRMT R63, R138, 0x5410, R143 ;  /* 0x000054108a3f7816 */ /* 0x000fe2000000008f */
[----:B------:R-:W-:Y:S06]  /*19090*/  BAR.SYNC.DEFER_BLOCKING 0x0 ;  /* 0x0000000000007b1d */ /* 0x000fec0000010000 */
[----:B------:R-:W-:Y:S02]  /*190a0*/  STSM.16.M88.4 [R65], R60 ;  /* 0x0000003c41007844 */ /* 0x000fe40000000200 */
[----:B------:R-:W-:Y:S01]  /*190b0*/  BAR.SYNC.DEFER_BLOCKING 0x0 ;  /* 0x0000000000007b1d */ /* 0x000fe20000010000 */
[----:B------:R-:W-:-:S02]  /*190c0*/  F2FP.SATFINITE.E5M2.F32.PACK_AB_MERGE_C R144, R145, R144, RZ ;  /* 0x000000909190723e */ /* 0x000fc400048060ff */
[----:B------:R-:W-:Y:S02]  /*190d0*/  F2FP.SATFINITE.E5M2.F32.PACK_AB_MERGE_C R146, R147, R146, RZ ;  /* 0x000000929392723e */ /* 0x000fe400048060ff */
[----:B------:R-:W-:Y:S02]  /*190e0*/  F2FP.SATFINITE.E5M2.F32.PACK_AB_MERGE_C R149, R149, R148, RZ ;  /* 0x000000949595723e */ /* 0x000fe400048060ff */
[----:B------:R-:W-:Y:S01]  /*190f0*/  F2FP.SATFINITE.E5M2.F32.PACK_AB_MERGE_C R151, R151, R150, RZ ;  /* 0x000000969797723e */ /* 0x000fe200048060ff */
[----:B------:R-:W0:Y:S01]  /*19100*/  LDS.128 R60, [R2] ;  /* 0x00000000023c7984 */ /* 0x000e220000000c00 */
[----:B------:R-:W-:Y:S02]  /*19110*/  PRMT R72, R190, 0x5410, R193 ;  /* 0x00005410be487816 */ /* 0x000fe400000000c1 */
[----:B------:R-:W-:Y:S02]  /*19120*/  PRMT R73, R191, 0x5410, R192 ;  /* 0x00005410bf497816 */ /* 0x000fe400000000c0 */
[----:B------:R-:W-:-:S02]  /*19130*/  PRMT R74, R144, 0x5410, R149 ;  /* 0x00005410904a7816 */ /* 0x000fc40000000095 */
[----:B------:R-:W-:Y:S01]  /*19140*/  PRMT R75, R146, 0x5410, R151 ;  /* 0x00005410924b7816 */ /* 0x000fe20000000097 */
[----:B------:R-:W-:Y:S01]  /*19150*/  BAR.SYNC.DEFER_BLOCKING 0x0 ;  /* 0x0000000000007b1d */ /* 0x000fe20000010000 */
[----:B------:R-:W-:-:S05]  /*19160*/  IMAD R3, R195, UR4, RZ ;  /* 0x00000004c3037c24 */ /* 0x000fca000f8e02ff */
[----:B------:R-:W-:Y:S02]  /*19170*/  ULDC.64 UR4, c[0x0][0x220] ;  /* 0x0000880000047ab9 */ /* 0x000fe40000000a00 */
[C---:B------:R-:W-:Y:S01]  /*19180*/  IADD3 R64, P2, R3.reuse, UR4, RZ ;  /* 0x0000000403407c10 */ /* 0x040fe2000ff5e0ff */
[----:B------:R-:W-:Y:S01]  /*19190*/  ULDC UR4, c[0x0][0x248] ;  /* 0x0000920000047ab9 */ /* 0x000fe20000000800 */
[C---:B------:R-:W-:Y:S01]  /*191a0*/  ISETP.LT.AND P1, PT, R0.reuse, UR7, !P0 ;  /* 0x0000000700007c0c */ /* 0x040fe2000c721270 */
[----:B------:R-:W-:Y:S01]  /*191b0*/  IMAD R68, R0, UR4, RZ ;  /* 0x0000000400447c24 */ /* 0x000fe2000f8e02ff */
[----:B------:R3:W-:Y:S01]  /*191c0*/  STSM.16.M88.4 [R65], R72 ;  /* 0x0000004841007844 */ /* 0x0007e20000000200 */
[----:B------:R-:W-:Y:S01]  /*191d0*/  LEA.HI.X.SX32 R3, R3, UR5, 0x1, P2 ;  /* 0x0000000503037c11 */ /* 0x000fe200090f0eff */
[----:B------:R-:W-:Y:S02]  /*191e0*/  ULDC UR4, c[0x0][0x248] ;  /* 0x0000920000047ab9 */ /* 0x000fe40000000800 */
[CC--:B------:R-:W-:Y:S01]  /*191f0*/  IADD3 R66, P2, R68.reuse, R64.reuse, RZ ;  /* 0x0000004044427210 */ /* 0x0c0fe20007f5e0ff */
[----:B------:R-:W-:Y:S01]  /*19200*/  VIADD R70, R68, UR4 ;  /* 0x0000000444467c36 */ /* 0x000fe20008000000 */
[----:B------:R-:W-:Y:S01]  /*19210*/  PRMT R71, R28, 0x7770, RZ ;  /* 0x000077701c477816 */ /* 0x000fe200000000ff */
[----:B------:R-:W-:Y:S01]  /*19220*/  VIADD R69, R0, 0x5 ;  /* 0x0000000500457836 */ /* 0x000fe20000000000 */
[----:B------:R-:W-:Y:S01]  /*19230*/  LEA.HI.X.SX32 R67, R68, R3, 0x1, P2 ;  /* 0x0000000344437211 */ /* 0x000fe200010f0eff */
[----:B------:R-:W-:Y:S06]  /*19240*/  BAR.SYNC.DEFER_BLOCKING 0x0 ;  /* 0x0000000000007b1d */ /* 0x000fec0000010000 */
[----:B------:R-:W-:Y:S01]  /*19250*/  ULDC UR4, c[0x0][0x22c] ;  /* 0x00008b0000047ab9 */ /* 0x000fe20000000800 */
[----:B------:R-:W-:Y:S01]  /*19260*/  ULDC UR5, c[0x0][0x22c] ;  /* 0x00008b0000057ab9 */ /* 0x000fe20000000800 */
[----:B------:R-:W-:Y:S01]  /*19270*/  ISETP.LT.AND P2, PT, R69, UR4, !P0 ;  /* 0x0000000445007c0c */ /* 0x000fe2000c741270 */
[----:B------:R-:W-:Y:S01]  /*19280*/  ULDC UR4, c[0x0][0x248] ;  /* 0x0000920000047ab9 */ /* 0x000fe20000000800 */
[----:B---3--:R-:W-:Y:S01]  /*19290*/  PRMT R73, R28, 0x7771, RZ ;  /* 0x000077711c497816 */ /* 0x008fe200000000ff */
[----:B------:R-:W-:Y:S01]  /*192a0*/  VIADD R65, R0, 0x6 ;  /* 0x0000000600417836 */ /* 0x000fe20000000000 */
[----:B------:R-:W-:Y:S01]  /*192b0*/  PRMT R77, R29, 0x7770, RZ ;  /* 0x000077701d4d7816 */ /* 0x000fe200000000ff */
[----:B------:R-:W-:Y:S01]  /*192c0*/  ULDC UR7, c[0x0][0x22c] ;  /* 0x00008b0000077ab9 */ /* 0x000fe20000000800 */
[----:B------:R3:W-:Y:S01]  /*192d0*/  @P1 STG.E.U8 desc[UR16][R66.64], R71 ;  /* 0x0000004742001986 */ /* 0x0007e2000c101110 */
[----:B------:R-:W-:-:S04]  /*192e0*/  IADD3 R68, P1, R70, R64, RZ ;  /* 0x0000004046447210 */ /* 0x000fc80007f3e0ff */
[C---:B------:R-:W-:Y:S01]  /*192f0*/  LEA.HI.X.SX32 R69, R70.reuse, R3, 0x1, P1 ;  /* 0x0000000346457211 */ /* 0x040fe200008f0eff */
[----:B------:R-:W-:Y:S01]  /*19300*/  VIADD R70, R70, UR4 ;  /* 0x0000000446467c36 */ /* 0x000fe20008000000 */
[----:B------:R-:W-:-:S03]  /*19310*/  ULDC UR4, c[0x0][0x248] ;  /* 0x0000920000047ab9 */ /* 0x000fc60000000800 */
[----:B------:R2:W-:Y:S01]  /*19320*/  @P6 STG.E.U8 desc[UR16][R68.64], R73 ;  /* 0x0000004944006986 */ /* 0x0005e2000c101110 */
[CC--:B---3--:R-:W-:Y:S01]  /*19330*/  IADD3 R66, P6, R70.reuse, R64.reuse, RZ ;  /* 0x0000004046427210 */ /* 0x0c8fe20007fde0ff */
[C---:B------:R-:W-:Y:S01]  /*19340*/  VIADD R71, R70.reuse, UR4 ;  /* 0x0000000446477c36 */ /* 0x040fe20008000000 */
[----:B------:R-:W-:Y:S01]  /*19350*/  ISETP.LT.AND P1, PT, R65, UR5, !P0 ;  /* 0x0000000541007c0c */ /* 0x000fe2000c721270 */
[----:B------:R-:W-:Y:S01]  /*19360*/  ULDC UR5, c[0x0][0x248] ;  /* 0x0000920000057ab9 */ /* 0x000fe20000000800 */
[-C--:B------:R-:W-:Y:S01]  /*19370*/  LEA.HI.X.SX32 R67, R70, R3.reuse, 0x1, P6 ;  /* 0x0000000346437211 */ /* 0x080fe200030f0eff */
[C---:B------:R-:W-:Y:S01]  /*19380*/  VIADD R72, R71.reuse, UR5 ;  /* 0x0000000547487c36 */ /* 0x040fe20008000000 */
[CC--:B------:R-:W-:Y:S01]  /*19390*/  IADD3 R70, P6, R71.reuse, R64.reuse, RZ ;  /* 0x0000004047467210 */ /* 0x0c0fe20007fde0ff */
[----:B------:R-:W-:Y:S01]  /*193a0*/  VIADD R65, R0, 0x7 ;  /* 0x0000000700417836 */ /* 0x000fe20000000000 */
[----:B------:R-:W-:Y:S01]  /*193b0*/  ULDC UR4, c[0x0][0x22c] ;  /* 0x00008b0000047ab9 */ /* 0x000fe20000000800 */
[----:B------:R3:W-:Y:S01]  /*193c0*/  @P4 STG.E.U8 desc[UR16][R66.64], R77 ;  /* 0x0000004d42004986 */ /* 0x0007e2000c101110 */
[----:B------:R-:W-:Y:S01]  /*193d0*/  LEA.HI.X.SX32 R71, R71, R3, 0x1, P6 ;  /* 0x0000000347477211 */ /* 0x000fe200030f0eff */
[----:B------:R-:W-:Y:S01]  /*193e0*/  ULDC UR5, c[0x0][0x22c] ;  /* 0x00008b0000057ab9 */ /* 0x000fe20000000800 */
[----:B--2---:R-:W-:-:S02]  /*193f0*/  IADD3 R68, P6, R72, R64, RZ ;  /* 0x0000004048447210 */ /* 0x004fc40007fde0ff */
[----:B------:R-:W-:Y:S01]  /*19400*/  ISETP.LT.AND P4, PT, R65, UR4, !P0 ;  /* 0x0000000441007c0c */ /* 0x000fe2000c781270 */
[----:B------:R-:W-:Y:S01]  /*19410*/  VIADD R65, R0, 0x8 ;  /* 0x0000000800417836 */ /* 0x000fe20000000000 */
[----:B------:R-:W-:Y:S01]  /*19420*/  PRMT R75, R29, 0x7771, RZ ;  /* 0x000077711d4b7816 */ /* 0x000fe200000000ff */
[----:B------:R-:W-:Y:S01]  /*19430*/  ULDC UR4, c[0x0][0x248] ;  /* 0x0000920000047ab9 */ /* 0x000fe20000000800 */
[C---:B------:R-:W-:Y:S01]  /*19440*/  LEA.HI.X.SX32 R69, R72.reuse, R3, 0x1, P6 ;  /* 0x0000000348457211 */ /* 0x040fe200030f0eff */
[----:B------:R-:W-:Y:S01]  /*19450*/  VIADD R72, R72, UR4 ;  /* 0x0000000448487c36 */ /* 0x000fe20008000000 */
[----:B------:R-:W-:Y:S01]  /*19460*/  PRMT R73, R30, 0x7770, RZ ;  /* 0x000077701e497816 */ /* 0x000fe200000000ff */
[----:B------:R2:W-:Y:S01]  /*19470*/  @P5 STG.E.U8 desc[UR16][R70.64], R75 ;  /* 0x0000004b46005986 */ /* 0x0005e2000c101110 */
[----:B------:R-:W-:Y:S01]  /*19480*/  ISETP.LT.AND P6, PT, R65, UR5, !P0 ;  /* 0x0000000541007c0c */ /* 0x000fe2000c7c1270 */
[----:B------:R-:W-:Y:S01]  /*19490*/  VIADD R65, R0, 0x9 ;  /* 0x0000000900417836 */ /* 0x000fe20000000000 */
[----:B------:R-:W-:Y:S01]  /*194a0*/  ULDC UR4, c[0x0][0x248] ;  /* 0x0000920000047ab9 */ /* 0x000fe20000000800 */
[----:B------:R4:W-:Y:S01]  /*194b0*/  @P3 STG.E.U8 desc[UR16][R68.64], R73 ;  /* 0x0000004944003986 */ /* 0x0009e2000c101110 */
[----:B---3--:R-:W-:Y:S01]  /*194c0*/  IADD3 R66, P3, R72, R64, RZ ;  /* 0x0000004048427210 */ /* 0x008fe20007f7e0ff */
[----:B------:R-:W-:-:S02]  /*194d0*/  ULDC UR5, c[0x0][0x22c] ;  /* 0x00008b0000057ab9 */ /* 0x000fc40000000800 */
[----:B------:R-:W-:Y:S01]  /*194e0*/  ISETP.LT.AND P5, PT, R65, UR5, !P0 ;  /* 0x0000000541007c0c */ /* 0x000fe2000c7a1270 */
[----:B------:R-:W-:Y:S01]  /*194f0*/  VIADD R65, R0, 0xa ;  /* 0x0000000a00417836 */ /* 0x000fe20000000000 */
[C---:B------:R-:W-:Y:S01]  /*19500*/  LEA.HI.X.SX32 R67, R72.reuse, R3, 0x1, P3 ;  /* 0x0000000348437211 */ /* 0x040fe200018f0eff */
[----:B------:R-:W-:Y:S01]  /*19510*/  ULDC UR5, c[0x0][0x22c] ;  /* 0x00008b0000057ab9 */ /* 0x000fe20000000800 */
[----:B--2---:R-:W-:Y:S01]  /*19520*/  VIADD R70, R72, UR4 ;  /* 0x0000000448467c36 */ /* 0x004fe20008000000 */
[----:B------:R-:W-:Y:S01]  /*19530*/  PRMT R75, R30, 0x7771, RZ ;  /* 0x000077711e4b7816 */ /* 0x000fe200000000ff */
[----:B------:R-:W-:-:S03]  /*19540*/  ULDC UR4, c[0x0][0x22c] ;  /* 0x00008b0000047ab9 */ /* 0x000fc60000000800 */
[C---:B----4-:R-:W-:Y:S01]  /*19550*/  IADD3 R68, P3, R70.reuse, R64, RZ ;  /* 0x0000004046447210 */ /* 0x050fe20007f7e0ff */
[----:B------:R2:W-:Y:S01]  /*19560*/  @P2 STG.E.U8 desc[UR16][R66.64], R75 ;  /* 0x0000004b42002986 */ /* 0x0005e2000c101110 */
[----:B------:R-:W-:Y:S01]  /*19570*/  ISETP.LT.AND P2, PT, R65, UR4, !P0 ;  /* 0x0000000441007c0c */ /* 0x000fe2000c741270 */
[----:B------:R-:W-:Y:S01]  /*19580*/  ULDC UR4, c[0x0][0x248] ;  /* 0x0000920000047ab9 */ /* 0x000fe20000000800 */
[C---:B------:R-:W-:Y:S01]  /*19590*/  LEA.HI.X.SX32 R69, R70.reuse, R3, 0x1, P3 ;  /* 0x0000000346457211 */ /* 0x040fe200018f0eff */
[----:B------:R-:W-:Y:S01]  /*195a0*/  VIADD R72, R70, UR4 ;  /* 0x0000000446487c36 */ /* 0x000fe20008000000 */
[----:B------:R-:W-:Y:S01]  /*195b0*/  PRMT R73, R31, 0x7770, RZ ;  /* 0x000077701f497816 */ /* 0x000fe200000000ff */
[----:B------:R-:W-:Y:S01]  /*195c0*/  VIADD R65, R0, 0xb ;  /* 0x0000000b00417836 */ /* 0x000fe20000000000 */
[----:B------:R-:W-:-:S03]  /*195d0*/  ULDC UR4, c[0x0][0x22c] ;  /* 0x00008b0000047ab9 */ /* 0x000fc60000000800 */
[----:B------:R3:W-:Y:S01]  /*195e0*/  @P1 STG.E.U8 desc[UR16][R68.64], R73 ;  /* 0x0000004944001986 */ /* 0x0007e2000c101110 */
[C---:B------:R-:W-:Y:S02]  /*195f0*/  IADD3 R70, P1, R72.reuse, R64, RZ ;  /* 0x0000004048467210 */ /* 0x040fe40007f3e0ff */
        /* <DEDUP_REMOVED lines=8> */
[CC--:B--2---:R-:W-:Y:S01]  /*19680*/  IADD3 R66, P4, R72.reuse, R64.reuse, RZ ;  /* 0x0000004048427210 */ /* 0x0c4fe20007f9e0ff */
[C---:B---3--:R-:W-:Y:S01]  /*19690*/  VIADD R69, R72.reuse, UR4 ;  /* 0x0000000448457c36 */ /* 0x048fe20008000000 */
[----:B------:R-:W-:Y:S01]  /*196a0*/  ISETP.LT.AND P1, PT, R65, UR5, !P0 ;  /* 0x0000000541007c0c */ /* 0x000fe2000c721270 */
[----:B------:R-:W-:Y:S01]  /*196b0*/  ULDC UR5, c[0x0][0x248] ;  /* 0x0000920000057ab9 */ /* 0x000fe20000000800 */
[-C--:B------:R-:W-:Y:S01]  /*196c0*/  LEA.HI.X.SX32 R67, R72, R3.reuse, 0x1, P4 ;  /* 0x0000000348437211 */ /* 0x080fe200020f0eff */
[C---:B------:R-:W-:Y:S01]  /*196d0*/  VIADD R72, R69.reuse, UR5 ;  /* 0x0000000545487c36 */ /* 0x040fe20008000000 */
[----:B------:R-:W-:Y:S01]  /*196e0*/  PRMT R75, R28, 0x7772, RZ ;  /* 0x000077721c4b7816 */ /* 0x000fe200000000ff */
[----:B------:R-:W-:Y:S01]  /*196f0*/  VIADD R65, R0, 0xd ;  /* 0x0000000d00417836 */ /* 0x000fe20000000000 */
[CC--:B------:R-:W-:Y:S01]  /*19700*/  IADD3 R68, P4, R69.reuse, R64.reuse, RZ ;  /* 0x0000004045447210 */ /* 0x0c0fe20007f9e0ff */
[----:B------:R-:W-:Y:S01]  /*19710*/  ULDC UR4, c[0x0][0x22c] ;  /* 0x00008b0000047ab9 */ /* 0x000fe20000000800 */
[----:B------:R-:W-:Y:S01]  /*19720*/  PRMT R73, R28, 0x7773, RZ ;  /* 0x000077731c497816 */ /* 0x000fe200000000ff */
[----:B------:R2:W-:Y:S01]  /*19730*/  @P6 STG.E.U8 desc[UR16][R66.64], R75 ;  /* 0x0000004b42006986 */ /* 0x0005e2000c101110 */
[----:B----4-:R-:W-:Y:S01]  /*19740*/  IADD3 R70, P6, R72, R64, RZ ;  /* 0x0000004048467210 */ /* 0x010fe20007fde0ff */
[----:B------:R-:W-:Y:S01]  /*19750*/  ULDC UR5, c[0x0][0x22c] ;  /* 0x00008b0000057ab9 */ /* 0x000fe20000000800 */
[----:B------:R-:W-:-:S02]  /*19760*/  LEA.HI.X.SX32 R69, R69, R3, 0x1, P4 ;  /* 0x0000000345457211 */ /* 0x000fc400020f0eff */
[----:B------:R-:W-:Y:S01]  /*19770*/  ISETP.LT.AND P4, PT, R65, UR4, !P0 ;  /* 0x0000000441007c0c */ /* 0x000fe2000c781270 */
[----:B------:R-:W-:Y:S01]  /*19780*/  ULDC UR4, c[0x0][0x248] ;  /* 0x0000920000047ab9 */ /* 0x000fe20000000800 */
[C---:B------:R-:W-:Y:S01]  /*19790*/  LEA.HI.X.SX32 R71, R72.reuse, R3, 0x1, P6 ;  /* 0x0000000348477211 */ /* 0x040fe200030f0eff */
[----:B------:R-:W-:Y:S01]  /*197a0*/  VIADD R72, R72, UR4 ;  /* 0x0000000448487c36 */ /* 0x000fe20008000000 */
[----:B------:R-:W-:Y:S01]  /*197b0*/  PRMT R65, R29, 0x7772, RZ ;  /* 0x000077721d417816 */ /* 0x000fe200000000ff */
[----:B------:R-:W-:Y:S01]  /*197c0*/  VIADD R28, R0, 0xe ;  /* 0x0000000e001c7836 */ /* 0x000fe20000000000 */
[----:B------:R3:W-:Y:S01]  /*197d0*/  @P5 STG.E.U8 desc[UR16][R68.64], R73 ;  /* 0x0000004944005986 */ /* 0x0007e2000c101110 */
[----:B------:R-:W-:-:S03]  /*197e0*/  ULDC UR4, c[0x0][0x248] ;  /* 0x0000920000047ab9 */ /* 0x000fc60000000800 */
[----:B------:R4:W-:Y:S01]  /*197f0*/  @P2 STG.E.U8 desc[UR16][R70.64], R65 ;  /* 0x0000004146002986 */ /* 0x0009e2000c101110 */
[-C--:B--2---:R-:W-:Y:S02]  /*19800*/  IADD3 R66, P2, R72, R64.reuse, RZ ;  /* 0x0000004048427210 */ /* 0x084fe40007f5e0ff */
[----:B------:R-:W-:Y:S01]  /*19810*/  ISETP.LT.AND P6, PT, R28, UR5, !P0 ;  /* 0x000000051c007c0c */ /* 0x000fe2000c7c1270 */
[----:B------:R-:W-:Y:S01]  /*19820*/  VIADD R28, R0, 0xf ;  /* 0x0000000f001c7836 */ /* 0x000fe20000000000 */
[CC--:B------:R-:W-:Y:S01]  /*19830*/  LEA.HI.X.SX32 R67, R72.reuse, R3.reuse, 0x1, P2 ;  /* 0x0000000348437211 */ /* 0x0c0fe200010f0eff */
[----:B------:R-:W-:Y:S01]  /*19840*/  ULDC UR5, c[0x0][0x22c] ;  /* 0x00008b0000057ab9 */ /* 0x000fe20000000800 */
[----:B---3--:R-:W-:Y:S01]  /*19850*/  VIADD R68, R72, UR4 ;  /* 0x0000000448447c36 */ /* 0x008fe20008000000 */
[----:B------:R-:W-:Y:S01]  /*19860*/  PRMT R73, R29, 0x7773, RZ ;  /* 0x000077731d497816 */ /* 0x000fe200000000ff */
[----:B------:R-:W-:Y:S01]  /*19870*/  VIADD R29, R0, 0x10 ;  /* 0x00000010001d7836 */ /* 0x000fe20000000000 */
[----:B------:R-:W-:Y:S01]  /*19880*/  ISETP.LT.AND P5, PT, R28, UR5, !P0 ;  /* 0x000000051c007c0c */ /* 0x000fe2000c7a1270 */
[----:B------:R-:W-:Y:S01]  /*19890*/  ULDC UR4, c[0x0][0x22c] ;  /* 0x00008b0000047ab9 */ /* 0x000fe20000000800 */
[C---:B------:R-:W-:Y:S01]  /*198a0*/  IADD3 R28, P2, R68.reuse, R64, RZ ;  /* 0x00000040441c7210 */ /* 0x040fe20007f5e0ff */
[----:B------:R2:W-:Y:S01]  /*198b0*/  @P3 STG.E.U8 desc[UR16][R66.64], R73 ;  /* 0x0000004942003986 */ /* 0x0005e2000c101110 */
[----:B------:R-:W-:Y:S01]  /*198c0*/  ISETP.LT.AND P3, PT, R29, UR4, !P0 ;  /* 0x000000041d007c0c */ /* 0x000fe2000c761270 */
[----:B------:R-:W-:Y:S01]  /*198d0*/  ULDC UR4, c[0x0][0x248] ;  /* 0x0000920000047ab9 */ /* 0x000fe20000000800 */
[C---:B------:R-:W-:Y:S01]  /*198e0*/  LEA.HI.X.SX32 R29, R68.reuse, R3, 0x1, P2 ;  /* 0x00000003441d7211 */ /* 0x040fe200010f0eff */
[----:B----4-:R-:W-:Y:S01]  /*198f0*/  VIADD R70, R68, UR4 ;  /* 0x0000000444467c36 */ /* 0x010fe20008000000 */
[----:B------:R-:W-:Y:S01]  /*19900*/  PRMT R71, R30, 0x7772, RZ ;  /* 0x000077721e477816 */ /* 0x000fe200000000ff */
[----:B------:R-:W-:Y:S01]  /*19910*/  VIADD R65, R0, 0x11 ;  /* 0x0000001100417836 */ /* 0x000fe20000000000 */
[----:B------:R-:W-:Y:S01]  /*19920*/  ULDC UR4, c[0x0][0x22c] ;  /* 0x00008b0000047ab9 */ /* 0x000fe20000000800 */
[----:B------:R-:W-:-:S02]  /*19930*/  ULDC UR5, c[0x0][0x22c] ;  /* 0x00008b0000057ab9 */ /* 0x000fc40000000800 */
[----:B------:R3:W-:Y:S01]  /*19940*/  @P1 STG.E.U8 desc[UR16][R28.64], R71 ;  /* 0x000000471c001986 */ /* 0x0007e2000c101110 */
[CC--:B------:R-:W-:Y:S02]  /*19950*/  IADD3 R68, P1, R70.reuse, R64.reuse, RZ ;  /* 0x0000004046447210 */ /* 0x0c0fe40007f3e0ff */
[----:B------:R-:W-:Y:S01]  /*19960*/  ISETP.LT.AND P2, PT, R65, UR4, !P0 ;  /* 0x0000000441007c0c */ /* 0x000fe2000c741270 */
[----:B------:R-:W-:Y:S01]  /*19970*/  ULDC UR4, c[0x0][0x248] ;  /* 0x0000920000047ab9 */ /* 0x000fe20000000800 */
[C---:B------:R-:W-:Y:S01]  /*19980*/  LEA.HI.X.SX32 R69, R70.reuse, R3, 0x1, P1 ;  /* 0x0000000346457211 */ /* 0x040fe200008f0eff */
[----:B------:R-:W-:Y:S01]  /*19990*/  VIADD R70, R70, UR4 ;  /* 0x0000000446467c36 */ /* 0x000fe20008000000 */
[----:B--2---:R-:W-:Y:S01]  /*199a0*/  PRMT R67, R30, 0x7773, RZ ;  /* 0x000077731e437816 */ /* 0x004fe200000000ff */
[----:B------:R-:W-:Y:S02]  /*199b0*/  ULDC UR4, c[0x0][0x248] ;  /* 0x0000920000047ab9 */ /* 0x000fe40000000800 */
[C---:B------:R-:W-:Y:S01]  /*199c0*/  VIADD R66, R70.reuse, UR4 ;  /* 0x0000000446427c36 */ /* 0x040fe20008000000 */
[----:B------:R-:W-:Y:S01]  /*199d0*/  ULDC UR4, c[0x0][0x248] ;  /* 0x0000920000047ab9 */ /* 0x000fe20000000800 */
[----:B------:R2:W-:Y:S01]  /*199e0*/  @P4 STG.E.U8 desc[UR16][R68.64], R67 ;  /* 0x0000004344004986 */ /* 0x0005e2000c101110 */
[----:B---3--:R-:W-:Y:S01]  /*199f0*/  IADD3 R28, P4, R70, R64, RZ ;  /* 0x00000040461c7210 */ /* 0x008fe20007f9e0ff */
[----:B------:R-:W-:Y:S01]  /*19a00*/  VIADD R65, R0, 0x12 ;  /* 0x0000001200417836 */ /* 0x000fe20000000000 */
[----:B------:R-:W-:-:S02]  /*19a10*/  PRMT R73, R31, 0x7772, RZ ;  /* 0x000077721f497816 */ /* 0x000fc400000000ff */
[-C--:B------:R-:W-:Y:S02]  /*19a20*/  LEA.HI.X.SX32 R29, R70, R3.reuse, 0x1, P4 ;  /* 0x00000003461d7211 */ /* 0x080fe400020f0eff */
[CC--:B------:R-:W-:Y:S02]  /*19a30*/  IADD3 R30, P4, R66.reuse, R64.reuse, RZ ;  /* 0x00000040421e7210 */ /* 0x0c0fe40007f9e0ff */
[----:B------:R-:W-:Y:S01]  /*19a40*/  ISETP.LT.AND P1, PT, R65, UR5, !P0 ;  /* 0x0000000541007c0c */ /* 0x000fe2000c721270 */
[----:B--2---:R-:W-:Y:S01]  /*19a50*/  VIADD R68, R66, UR4 ;  /* 0x0000000442447c36 */ /* 0x004fe20008000000 */
[----:B------:R-:W-:Y:S01]  /*19a60*/  PRMT R71, R31, 0x7773, RZ ;  /* 0x000077731f477816 */ /* 0x000fe200000000ff */
[----:B------:R-:W-:Y:S01]  /*19a70*/  VIADD R65, R0, 0x13 ;  /* 0x0000001300417836 */ /* 0x000fe20000000000 */
[-C--:B------:R-:W-:Y:S01]  /*19a80*/  LEA.HI.X.SX32 R31, R66, R3.reuse, 0x1, P4 ;  /* 0x00000003421f7211 */ /* 0x080fe200020f0eff */
[----:B------:R2:W-:Y:S01]  /*19a90*/  @P6 STG.E.U8 desc[UR16][R28.64], R73 ;  /* 0x000000491c006986 */ /* 0x0005e2000c101110 */
[-C--:B------:R-:W-:Y:S01]  /*19aa0*/  IADD3 R66, P6, R68, R64.reuse, RZ ;  /* 0x0000004044427210 */ /* 0x080fe20007fde0ff */
[----:B------:R-:W-:Y:S01]  /*19ab0*/  ULDC UR5, c[0x0][0x22c] ;  /* 0x00008b0000057ab9 */ /* 0x000fe20000000800 */
[----:B------:R-:W-:Y:S01]  /*19ac0*/  ULDC UR4, c[0x0][0x248] ;  /* 0x0000920000047ab9 */ /* 0x000fe20000000800 */
[----:B------:R-:W-:Y:S01]  /*19ad0*/  ISETP.LT.AND P4, PT, R65, UR5, !P0 ;  /* 0x0000000541007c0c */ /* 0x000fe2000c781270 */
[----:B------:R-:W-:Y:S01]  /*19ae0*/  VIADD R65, R0, 0x14 ;  /* 0x0000001400417836 */ /* 0x000fe20000000000 */
[CC--:B------:R-:W-:Y:S01]  /*19af0*/  LEA.HI.X.SX32 R67, R68.reuse, R3.reuse, 0x1, P6 ;  /* 0x0000000344437211 */ /* 0x0c0fe200030f0eff */
[----:B------:R-:W-:Y:S01]  /*19b00*/  VIADD R68, R68, UR4 ;  /* 0x0000000444447c36 */ /* 0x000fe20008000000 */
[----:B------:R-:W-:Y:S01]  /*19b10*/  PRMT R75, R8, 0x7770, RZ ;  /* 0x00007770084b7816 */ /* 0x000fe200000000ff */
[----:B------:R3:W-:Y:S01]  /*19b20*/  @P5 STG.E.U8 desc[UR16][R30.64], R71 ;  /* 0x000000471e005986 */ /* 0x0007e2000c101110 */
[----:B------:R-:W-:Y:S01]  /*19b30*/  ULDC UR5, c[0x0][0x22c] ;  /* 0x00008b0000057ab9 */ /* 0x000fe20000000800 */
[----:B------:R-:W-:Y:S01]  /*19b40*/  ULDC UR4, c[0x0][0x248] ;  /* 0x0000920000047ab9 */ /* 0x000fe20000000800 */
[----:B--2---:R-:W-:Y:S01]  /*19b50*/  VIADD R29, R0, 0x15 ;  /* 0x00000015001d7836 */ /* 0x004fe20000000000 */
[----:B------:R2:W-:Y:S01]  /*19b60*/  @P3 STG.E.U8 desc[UR16][R66.64], R75 ;  /* 0x0000004b42003986 */ /* 0x0005e2000c101110 */
[----:B------:R-:W-:Y:S01]  /*19b70*/  ISETP.LT.AND P6, PT, R65, UR5, !P0 ;  /* 0x0000000541007c0c */ /* 0x000fe2000c7c1270 */
[----:B------:R-:W-:Y:S01]  /*19b80*/  ULDC UR5, c[0x0][0x22c] ;  /* 0x00008b0000057ab9 */ /* 0x000fe20000000800 */
[C---:B------:R-:W-:Y:S01]  /*19b90*/  IADD3 R28, P3, R68.reuse, R64, RZ ;  /* 0x00000040441c7210 */ /* 0x040fe20007f7e0ff */
[C---:B------:R-:W-:Y:S01]  /*19ba0*/  VIADD R69, R68.reuse, UR4 ;  /* 0x0000000444457c36 */ /* 0x040fe20008000000 */
[----:B------:R-:W-:Y:S01]  /*19bb0*/  ISETP.LT.AND P5, PT, R29, UR5, !P0 ;  /* 0x000000051d007c0c */ /* 0x000fe2000c7a1270 */
[----:B------:R-:W-:Y:S01]  /*19bc0*/  ULDC UR4, c[0x0][0x22c] ;  /* 0x00008b0000047ab9 */ /* 0x000fe20000000800 */
[----:B------:R-:W-:Y:S01]  /*19bd0*/  LEA.HI.X.SX32 R29, R68, R3, 0x1, P3 ;  /* 0x00000003441d7211 */ /* 0x000fe200018f0eff */
[----:B---3--:R-:W-:Y:S01]  /*19be0*/  VIADD R31, R0, 0x16 ;  /* 0x00000016001f7836 */ /* 0x008fe20000000000 */
[----:B------:R-:W-:-:S02]  /*19bf0*/  PRMT R71, R8, 0x7771, RZ ;  /* 0x0000777108477816 */ /* 0x000fc400000000ff */
[----:B------:R-:W-:Y:S01]  /*19c00*/  PRMT R73, R9, 0x7770, RZ ;  /* 0x0000777009497816 */ /* 0x000fe200000000ff */
[----:B------:R-:W-:Y:S01]  /*19c10*/  VIADD R65, R0, 0x17 ;  /* 0x0000001700417836 */ /* 0x000fe20000000000 */
[-C--:B------:R-:W-:Y:S01]  /*19c20*/  IADD3 R30, P3, R69, R64.reuse, RZ ;  /* 0x00000040451e7210 */ /* 0x080fe20007f7e0ff */
[----:B------:R3:W-:Y:S01]  /*19c30*/  @P2 STG.E.U8 desc[UR16][R28.64], R71 ;  /* 0x000000471c002986 */ /* 0x0007e2000c101110 */
[----:B------:R-:W-:Y:S01]  /*19c40*/  ISETP.LT.AND P2, PT, R31, UR4, !P0 ;  /* 0x000000041f007c0c */ /* 0x000fe2000c741270 */
[----:B------:R-:W-:Y:S01]  /*19c50*/  ULDC UR4, c[0x0][0x248] ;  /* 0x0000920000047ab9 */ /* 0x000fe20000000800 */
[C---:B------:R-:W-:Y:S01]  /*19c60*/  LEA.HI.X.SX32 R31, R69.reuse, R3, 0x1, P3 ;  /* 0x00000003451f7211 */ /* 0x040fe200018f0eff */
[----:B------:R-:W-:Y:S01]  /*19c70*/  VIADD R69, R69, UR4 ;  /* 0x0000000445457c36 */ /* 0x000fe20008000000 */
[----:B------:R-:W-:Y:S01]  /*19c80*/  ULDC UR4, c[0x0][0x22c] ;  /* 0x00008b0000047ab9 */ /* 0x000fe20000000800 */
[----:B------:R-:W-:Y:S02]  /*19c90*/  ULDC UR5, c[0x0][0x22c] ;  /* 0x00008b0000057ab9 */ /* 0x000fe40000000800 */
[----:B------:R4:W-:Y:S01]  /*19ca0*/  @P1 STG.E.U8 desc[UR16][R30.64], R73 ;  /* 0x000000491e001986 */ /* 0x0009e2000c101110 */
[----:B--2---:R-:W-:-:S02]  /*19cb0*/  IADD3 R66, P1, R69, R64, RZ ;  /* 0x0000004045427210 */ /* 0x004fc40007f3e0ff */
[----:B------:R-:W-:Y:S01]  /*19cc0*/  ISETP.LT.AND P3, PT, R65, UR4, !P0 ;  /* 0x0000000441007c0c */ /* 0x000fe2000c761270 */
[----:B------:R-:W-:Y:S01]  /*19cd0*/  ULDC UR4, c[0x0][0x248] ;  /* 0x0000920000047ab9 */ /* 0x000fe20000000800 */
[----:B---3--:R-:W-:Y:S01]  /*19ce0*/  VIADD R28, R0, 0x18 ;  /* 0x00000018001c7836 */ /* 0x008fe20000000000 */
[CC--:B------:R-:W-:Y:S01]  /*19cf0*/  LEA.HI.X.SX32 R67, R69.reuse, R3.reuse, 0x1, P1 ;  /* 0x0000000345437211 */ /* 0x0c0fe200008f0eff */
[----:B------:R-:W-:Y:S01]  /*19d00*/  VIADD R69, R69, UR4 ;  /* 0x0000000445457c36 */ /* 0x000fe20008000000 */
[----:B------:R-:W-:Y:S01]  /*19d10*/  PRMT R71, R9, 0x7771, RZ ;  /* 0x0000777109477816 */ /* 0x000fe200000000ff */
[----:B------:R-:W-:Y:S01]  /*19d20*/  ULDC UR4, c[0x0][0x248] ;  /* 0x0000920000047ab9 */ /* 0x000fe20000000800 */
[----:B------:R-:W-:Y:S01]  /*19d30*/  ISETP.LT.AND P1, PT, R28, UR5, !P0 ;  /* 0x000000051c007c0c */ /* 0x000fe2000c721270 */
[----:B------:R-:W-:Y:S02]  /*19d40*/  ULDC UR5, c[0x0][0x248] ;  /* 0x0000920000057ab9 */ /* 0x000fe40000000800 */
[----:B------:R2:W-:Y:S01]  /*19d50*/  @P4 STG.E.U8 desc[UR16][R66.64], R71 ;  /* 0x0000004742004986 */ /* 0x0005e2000c101110 */
[CC--:B------:R-:W-:Y:S01]  /*19d60*/  IADD3 R28, P4, R69.reuse, R64.reuse, RZ ;  /* 0x00000040451c7210 */ /* 0x0c0fe20007f9e0ff */
[C---:B----4-:R-:W-:Y:S01]  /*19d70*/  VIADD R31, R69.reuse, UR4 ;  /* 0x00000004451f7c36 */ /* 0x050fe20008000000 */
[----:B------:R-:W-:Y:S01]  /*19d80*/  PRMT R73, R10, 0x7770, RZ ;  /* 0x000077700a497816 */ /* 0x000fe200000000ff */
[----:B------:R-:W-:Y:S01]  /*19d90*/  VIADD R65, R0, 0x19 ;  /* 0x0000001900417836 */ /* 0x000fe20000000000 */
[-C--:B------:R-:W-:Y:S01]  /*19da0*/  LEA.HI.X.SX32 R29, R69, R3.reuse, 0x1, P4 ;  /* 0x00000003451d7211 */ /* 0x080fe200020f0eff */
[C---:B------:R-:W-:Y:S01]  /*19db0*/  VIADD R68, R31.reuse, UR5 ;  /* 0x000000051f447c36 */ /* 0x040fe20008000000 */
[CC--:B------:R-:W-:Y:S01]  /*19dc0*/  IADD3 R30, P4, R31.reuse, R64.reuse, RZ ;  /* 0x000000401f1e7210 */ /* 0x0c0fe20007f9e0ff */
[----:B------:R-:W-:Y:S01]  /*19dd0*/  ULDC UR4, c[0x0][0x22c] ;  /* 0x00008b0000047ab9 */ /* 0x000fe20000000800 */
[----:B------:R-:W-:Y:S01]  /*19de0*/  PRMT R69, R10, 0x7771, RZ ;  /* 0x000077710a457816 */ /* 0x000fe200000000ff */
[----:B------:R3:W-:Y:S01]  /*19df0*/  @P6 STG.E.U8 desc[UR16][R28.64], R73 ;  /* 0x000000491c006986 */ /* 0x0007e2000c101110 */
[----:B------:R-:W-:Y:S01]  /*19e00*/  LEA.HI.X.SX32 R31, R31, R3, 0x1, P4 ;  /* 0x000000031f1f7211 */ /* 0x000fe200020f0eff */
[----:B------:R-:W-:Y:S01]  /*19e10*/  ULDC UR5, c[0x0][0x22c] ;  /* 0x00008b0000057ab9 */ /* 0x000fe20000000800 */
[----:B--2---:R-:W-:-:S02]  /*19e20*/  IADD3 R66, P6, R68, R64, RZ ;  /* 0x0000004044427210 */ /* 0x004fc40007fde0ff */
[----:B------:R-:W-:Y:S01]  /*19e30*/  ISETP.LT.AND P4, PT, R65, UR4, !P0 ;  /* 0x0000000441007c0c */ /* 0x000fe2000c781270 */
[----:B------:R-:W-:Y:S01]  /*19e40*/  ULDC UR4, c[0x0][0x248] ;  /* 0x0000920000047ab9 */ /* 0x000fe20000000800 */
[----:B------:R-:W-:Y:S01]  /*19e50*/  LEA.HI.X.SX32 R67, R68, R3, 0x1, P6 ;  /* 0x0000000344437211 */ /* 0x000fe200030f0eff */
[----:B------:R-:W-:Y:S01]  /*19e60*/  VIADD R65, R0, 0x1a ;  /* 0x0000001a00417836 */ /* 0x000fe20000000000 */
[----:B------:R-:W-:Y:S01]  /*19e70*/  PRMT R71, R11, 0x7770, RZ ;  /* 0x000077700b477816 */ /* 0x000fe200000000ff */
[----:B------:R-:W-:Y:S01]  /*19e80*/  VIADD R68, R68, UR4 ;  /* 0x0000000444447c36 */ /* 0x000fe20008000000 */
[----:B------:R2:W-:Y:S01]  /*19e90*/  @P5 STG.E.U8 desc[UR16][R30.64], R69 ;  /* 0x000000451e005986 */ /* 0x0005e2000c101110 */
[----:B---3--:R-:W-:Y:S01]  /*19ea0*/  VIADD R29, R0, 0x1b ;  /* 0x0000001b001d7836 */ /* 0x008fe20000000000 */
[----:B------:R-:W-:Y:S01]  /*19eb0*/  ISETP.LT.AND P6, PT, R65, UR5, !P0 ;  /* 0x0000000541007c0c */ /* 0x000fe2000c7c1270 */
[----:B------:R-:W-:Y:S01]  /*19ec0*/  ULDC UR5, c[0x0][0x22c] ;  /* 0x00008b0000057ab9 */ /* 0x000fe20000000800 */
[----:B------:R3:W-:Y:S01]  /*19ed0*/  @P2 STG.E.U8 desc[UR16][R66.64], R71 ;  /* 0x0000004742002986 */ /* 0x0007e2000c101110 */
[----:B------:R-:W-:Y:S01]  /*19ee0*/  IADD3 R28, P2, R68, R64, RZ ;  /* 0x00000040441c7210 */ /* 0x000fe20007f5e0ff */
[----:B------:R-:W-:Y:S01]  /*19ef0*/  ULDC UR4, c[0x0][0x248] ;  /* 0x0000920000047ab9 */ /* 0x000fe20000000800 */
[----:B------:R-:W-:-:S02]  /*19f00*/  ISETP.LT.AND P5, PT, R29, UR5, !P0 ;  /* 0x000000051d007c0c */ /* 0x000fc4000c7a1270 */
[----:B------:R-:W-:Y:S01]  /*19f10*/  PRMT R73, R11, 0x7771, RZ ;  /* 0x000077710b497816 */ /* 0x000fe200000000ff */
[----:B--2---:R-:W-:Y:S01]  /*19f20*/  VIADD R31, R0, 0x1c ;  /* 0x0000001c001f7836 */ /* 0x004fe20000000000 */
[CC--:B------:R-:W-:Y:S01]  /*19f30*/  LEA.HI.X.SX32 R29, R68.reuse, R3.reuse, 0x1, P2 ;  /* 0x00000003441d7211 */ /* 0x0c0fe200010f0eff */
[----:B------:R-:W-:Y:S01]  /*19f40*/  VIADD R69, R68, UR4 ;  /* 0x0000000444457c36 */ /* 0x000fe20008000000 */
[----:B------:R-:W-:Y:S01]  /*19f50*/  ULDC UR4, c[0x0][0x22c] ;  /* 0x00008b0000047ab9 */ /* 0x000fe20000000800 */
[----:B---3--:R-:W-:Y:S01]  /*19f60*/  PRMT R71, R8, 0x7772, RZ ;  /* 0x0000777208477816 */ /* 0x008fe200000000ff */
[----:B------:R-:W-:Y:S01]  /*19f70*/  VIADD R65, R0, 0x1d ;  /* 0x0000001d00417836 */ /* 0x000fe20000000000 */
[----:B------:R2:W-:Y:S01]  /*19f80*/  @P3 STG.E.U8 desc[UR16][R28.64], R73 ;  /* 0x000000491c003986 */ /* 0x0005e2000c101110 */
[----:B------:R-:W-:Y:S01]  /*19f90*/  IADD3 R30, P2, R69, R64, RZ ;  /* 0x00000040451e7210 */ /* 0x000fe20007f5e0ff */
[----:B------:R-:W-:Y:S01]  /*19fa0*/  ULDC UR5, c[0x0][0x22c] ;  /* 0x00008b0000057ab9 */ /* 0x000fe20000000800 */
[----:B------:R-:W-:Y:S01]  /*19fb0*/  ISETP.LT.AND P3, PT, R31, UR4, !P0 ;  /* 0x000000041f007c0c */ /* 0x000fe2000c761270 */
[----:B------:R-:W-:Y:S01]  /*19fc0*/  ULDC UR4, c[0x0][0x248] ;  /* 0x0000920000047ab9 */ /* 0x000fe20000000800 */
[C---:B------:R-:W-:Y:S01]  /*19fd0*/  LEA.HI.X.SX32 R31, R69.reuse, R3, 0x1, P2 ;  /* 0x00000003451f7211 */ /* 0x040fe200010f0eff */
[----:B------:R-:W-:Y:S01]  /*19fe0*/  VIADD R69, R69, UR4 ;  /* 0x0000000445457c36 */ /* 0x000fe20008000000 */
[----:B------:R-:W-:-:S03]  /*19ff0*/  ULDC UR4, c[0x0][0x22c] ;  /* 0x00008b0000047ab9 */ /* 0x000fc60000000800 */
[----:B------:R3:W-:Y:S01]  /*1a000*/  @P1 STG.E.U8 desc[UR16][R30.64], R71 ;  /* 0x000000471e001986 */ /* 0x0007e2000c101110 */
[-C--:B------:R-:W-:Y:S02]  /*1a010*/  IADD3 R66, P1, R69, R64.reuse, RZ ;  /* 0x0000004045427210 */ /* 0x080fe40007f3e0ff */
[----:B------:R-:W-:Y:S01]  /*1a020*/  ISETP.LT.AND P2, PT, R65, UR4, !P0 ;  /* 0x0000000441007c0c */ /* 0x000fe2000c741270 */
[----:B------:R-:W-:Y:S01]  /*1a030*/  ULDC UR4, c[0x0][0x248] ;  /* 0x0000920000047ab9 */ /* 0x000fe20000000800 */
[----:B--2---:R-:W-:Y:S01]  /*1a040*/  VIADD R28, R0, 0x1e ;  /* 0x0000001e001c7836 */ /* 0x004fe20000000000 */
[CC--:B------:R-:W-:Y:S01]  /*1a050*/  LEA.HI.X.SX32 R67, R69.reuse, R3.reuse, 0x1, P1 ;  /* 0x0000000345437211 */ /* 0x0c0fe200008f0eff */
[----:B------:R-:W-:Y:S01]  /*1a060*/  VIADD R69, R69, UR4 ;  /* 0x0000000445457c36 */ /* 0x000fe20008000000 */
[----:B------:R-:W-:Y:S01]  /*1a070*/  PRMT R65, R8, 0x7773, RZ ;  /* 0x0000777308417816 */ /* 0x000fe200000000ff */
[----:B------:R-:W-:Y:S01]  /*1a080*/  ULDC UR4, c[0x0][0x248] ;  /* 0x0000920000047ab9 */ /* 0x000fe20000000800 */
[----:B------:R-:W-:Y:S01]  /*1a090*/  ISETP.LT.AND P1, PT, R28, UR5, !P0 ;  /* 0x000000051c007c0c */ /* 0x000fe2000c721270 */
[----:B------:R-:W-:Y:S01]  /*1a0a0*/  ULDC UR5, c[0x0][0x248] ;  /* 0x0000920000057ab9 */ /* 0x000fe20000000800 */
[C---:B---3--:R-:W-:Y:S01]  /*1a0b0*/  VIADD R31, R69.reuse, UR4 ;  /* 0x00000004451f7c36 */ /* 0x048fe20008000000 */
[----:B------:R2:W-:Y:S01]  /*1a0c0*/  @P4 STG.E.U8 desc[UR16][R66.64], R65 ;  /* 0x0000004142004986 */ /* 0x0005e2000c101110 */
[----:B------:R-:W-:Y:S01]  /*1a0d0*/  IADD3 R28, P4, R69, R64, RZ ;  /* 0x00000040451c7210 */ /* 0x000fe20007f9e0ff */
[----:B------:R-:W-:Y:S01]  /*1a0e0*/  VIADD R30, R0, 0x1f ;  /* 0x0000001f001e7836 */ /* 0x000fe20000000000 */
[----:B------:R-:W-:Y:S01]  /*1a0f0*/  PRMT R71, R9, 0x7772, RZ ;  /* 0x0000777209477816 */ /* 0x000fe200000000ff */
[----:B------:R-:W-:Y:S01]  /*1a100*/  ULDC UR4, c[0x0][0x22c] ;  /* 0x00008b0000047ab9 */ /* 0x000fe20000000800 */
[----:B------:R-:W-:-:S02]  /*1a110*/  LEA.HI.X.SX32 R29, R69, R3, 0x1, P4 ;  /* 0x00000003451d7211 */ /* 0x000fc400020f0eff */
[-C--:B------:R-:W-:Y:S02]  /*1a120*/  IADD3 R8, P4, R31, R64.reuse, RZ ;  /* 0x000000401f087210 */ /* 0x080fe40007f9e0ff */
[----:B------:R-:W-:Y:S01]  /*1a130*/  PRMT R69, R9, 0x7773, RZ ;  /* 0x0000777309457816 */ /* 0x000fe200000000ff */
[C---:B--2---:R-:W-:Y:S01]  /*1a140*/  VIADD R66, R31.reuse, UR5 ;  /* 0x000000051f427c36 */ /* 0x044fe20008000000 */
[-C--:B------:R-:W-:Y:S01]  /*1a150*/  LEA.HI.X.SX32 R9, R31, R3.reuse, 0x1, P4 ;  /* 0x000000031f097211 */ /* 0x080fe200020f0eff */
[----:B------:R2:W-:Y:S01]  /*1a160*/  @P6 STG.E.U8 desc[UR16][R28.64], R71 ;  /* 0x000000471c006986 */ /* 0x0005e2000c101110 */
[----:B------:R-:W-:Y:S01]  /*1a170*/  ISETP.LT.AND P4, PT, R30, UR4, !P0 ;  /* 0x000000041e007c0c */ /* 0x000fe2000c781270 */
[----:B------:R-:W-:Y:S01]  /*1a180*/  ULDC UR4, c[0x0][0x248] ;  /* 0x0000920000047ab9 */ /* 0x000fe20000000800 */
[----:B------:R-:W-:Y:S01]  /*1a190*/  IADD3 R30, P6, R66, R64, RZ ;  /* 0x00000040421e7210 */ /* 0x000fe20007fde0ff */
[----:B------:R-:W-:Y:S01]  /*1a1a0*/  VIADD R65, R0, 0x20 ;  /* 0x0000002000417836 */ /* 0x000fe20000000000 */
[----:B------:R-:W-:Y:S01]  /*1a1b0*/  PRMT R67, R10, 0x7772, RZ ;  /* 0x000077720a437816 */ /* 0x000fe200000000ff */
[----:B------:R-:W-:Y:S01]  /*1a1c0*/  ULDC UR5, c[0x0][0x22c] ;  /* 0x00008b0000057ab9 */ /* 0x000fe20000000800 */
[C---:B------:R-:W-:Y:S01]  /*1a1d0*/  LEA.HI.X.SX32 R31, R66.reuse, R3, 0x1, P6 ;  /* 0x00000003421f7211 */ /* 0x040fe200030f0eff */
[----:B------:R-:W-:Y:S01]  /*1a1e0*/  VIADD R66, R66, UR4 ;  /* 0x0000000442427c36 */ /* 0x000fe20008000000 */
[----:B------:R3:W-:Y:S01]  /*1a1f0*/  @P5 STG.E.U8 desc[UR16][R8.64], R69 ;  /* 0x0000004508005986 */ /* 0x0007e2000c101110 */
[----:B------:R-:W-:-:S03]  /*1a200*/  ULDC UR4, c[0x0][0x248] ;  /* 0x0000920000047ab9 */ /* 0x000fc60000000800 */
[----:B------:R4:W-:Y:S01]  /*1a210*/  @P3 STG.E.U8 desc[UR16][R30.64], R67 ;  /* 0x000000431e003986 */ /* 0x0009e2000c101110 */
[----:B------:R-:W-:Y:S01]  /*1a220*/  ISETP.LT.AND P6, PT, R65, UR5, !P0 ;  /* 0x0000000541007c0c */ /* 0x000fe2000c7c1270 */
[----:B--2---:R-:W-:Y:S01]  /*1a230*/  VIADD R28, R0, 0x21 ;  /* 0x00000021001c7836 */ /* 0x004fe20000000000 */
[----:B------:R-:W-:Y:S01]  /*1a240*/  ULDC UR5, c[0x0][0x22c] ;  /* 0x00008b0000057ab9 */ /* 0x000fe20000000800 */
[C---:B------:R-:W-:Y:S01]  /*1a250*/  VIADD R65, R66.reuse, UR4 ;  /* 0x0000000442417c36 */ /* 0x040fe20008000000 */
[----:B------:R-:W-:Y:S01]  /*1a260*/  ULDC UR4, c[0x0][0x22c] ;  /* 0x00008b0000047ab9 */ /* 0x000fe20000000800 */
[----:B---3--:R-:W-:Y:S02]  /*1a270*/  IADD3 R8, P3, R66, R64, RZ ;  /* 0x0000004042087210 */ /* 0x008fe40007f7e0ff */
[----:B------:R-:W-:Y:S01]  /*1a280*/  PRMT R69, R10, 0x7773, RZ ;  /* 0x000077730a457816 */ /* 0x000fe200000000ff */
[----:B------:R-:W-:Y:S01]  /*1a290*/  VIADD R10, R0, 0x22 ;  /* 0x00000022000a7836 */ /* 0x000fe20000000000 */
[----:B------:R-:W-:-:S02]  /*1a2a0*/  LEA.HI.X.SX32 R9, R66, R3, 0x1, P3 ;  /* 0x0000000342097211 */ /* 0x000fc400018f0eff */
[----:B------:R-:W-:Y:S02]  /*1a2b0*/  ISETP.LT.AND P5, PT, R28, UR5, !P0 ;  /* 0x000000051c007c0c */ /* 0x000fe4000c7a1270 */
[----:B----4-:R-:W-:Y:S01]  /*1a2c0*/  PRMT R67, R11, 0x7772, RZ ;  /* 0x000077720b437816 */ /* 0x010fe200000000ff */
[----:B------:R2:W-:Y:S01]  /*1a2d0*/  @P2 STG.E.U8 desc[UR16][R8.64], R69 ;  /* 0x0000004508002986 */ /* 0x0005e2000c101110 */
[CC--:B------:R-:W-:Y:S01]  /*1a2e0*/  IADD3 R28, P3, R65.reuse, R64.reuse, RZ ;  /* 0x00000040411c7210 */ /* 0x0c0fe20007f7e0ff */
[----:B------:R-:W-:Y:S01]  /*1a2f0*/  VIADD R30, R0, 0x23 ;  /* 0x00000023001e7836 */ /* 0x000fe20000000000 */
[----:B------:R-:W-:Y:S01]  /*1a300*/  ISETP.LT.AND P2, PT, R10, UR4, !P0 ;  /* 0x000000040a007c0c */ /* 0x000fe2000c741270 */
[----:B------:R-:W-:Y:S01]  /*1a310*/  ULDC UR4, c[0x0][0x248] ;  /* 0x0000920000047ab9 */ /* 0x000fe20000000800 */
[C---:B------:R-:W-:Y:S01]  /*1a320*/  LEA.HI.X.SX32 R29, R65.reuse, R3, 0x1, P3 ;  /* 0x00000003411d7211 */ /* 0x040fe200018f0eff */
[----:B------:R-:W-:Y:S01]  /*1a330*/  VIADD R65, R65, UR4 ;  /* 0x0000000441417c36 */ /* 0x000fe20008000000 */
[----:B------:R-:W-:Y:S01]  /*1a340*/  ULDC UR4, c[0x0][0x22c] ;  /* 0x00008b0000047ab9 */ /* 0x000fe20000000800 */
[----:B------:R-:W-:Y:S01]  /*1a350*/  PRMT R31, R11, 0x7773, RZ ;  /* 0x000077730b1f7816 */ /* 0x000fe200000000ff */
[----:B------:R-:W-:Y:S01]  /*1a360*/  ULDC UR5, c[0x0][0x22c] ;  /* 0x00008b0000057ab9 */ /* 0x000fe20000000800 */
[----:B------:R3:W-:Y:S01]  /*1a370*/  @P1 STG.E.U8 desc[UR16][R28.64], R67 ;  /* 0x000000431c001986 */ /* 0x0007e2000c101110 */
[----:B------:R-:W-:-:S02]  /*1a380*/  IADD3 R10, P1, R65, R64, RZ ;  /* 0x00000040410a7210 */ /* 0x000fc40007f3e0ff */
[----:B------:R-:W-:Y:S01]  /*1a390*/  ISETP.LT.AND P3, PT, R30, UR4, !P0 ;  /* 0x000000041e007c0c */ /* 0x000fe2000c761270 */
[----:B------:R-:W-:Y:S01]  /*1a3a0*/  ULDC UR4, c[0x0][0x248] ;  /* 0x0000920000047ab9 */ /* 0x000fe20000000800 */
[----:B--2---:R-:W-:Y:S01]  /*1a3b0*/  VIADD R8, R0, 0x24 ;  /* 0x0000002400087836 */ /* 0x004fe20000000000 */
[CC--:B------:R-:W-:Y:S01]  /*1a3c0*/  LEA.HI.X.SX32 R11, R65.reuse, R3.reuse, 0x1, P1 ;  /* 0x00000003410b7211 */ /* 0x0c0fe200008f0eff */
[----:B------:R-:W-:Y:S01]  /*1a3d0*/  VIADD R65, R65, UR4 ;  /* 0x0000000441417c36 */ /* 0x000fe20008000000 */
[----:B------:R-:W-:Y:S02]  /*1a3e0*/  ULDC UR4, c[0x0][0x248] ;  /* 0x0000920000047ab9 */ /* 0x000fe40000000800 */
[----:B------:R-:W-:Y:S01]  /*1a3f0*/  ISETP.LT.AND P1, PT, R8, UR5, !P0 ;  /* 0x0000000508007c0c */ /* 0x000fe2000c721270 */
[----:B------:R2:W-:Y:S01]  /*1a400*/  @P4 STG.E.U8 desc[UR16][R10.64], R31 ;  /* 0x0000001f0a004986 */ /* 0x0005e2000c101110 */
[CC--:B------:R-:W-:Y:S01]  /*1a410*/  IADD3 R8, P4, R65.reuse, R64.reuse, RZ ;  /* 0x0000004041087210 */ /* 0x0c0fe20007f9e0ff */
[C---:B---3--:R-:W-:Y:S01]  /*1a420*/  VIADD R29, R65.reuse, UR4 ;  /* 0x00000004411d7c36 */ /* 0x048fe20008000000 */
[----:B------:R-:W-:Y:S01]  /*1a430*/  ULDC UR5, c[0x0][0x248] ;  /* 0x0000920000057ab9 */ /* 0x000fe20000000800 */
[----:B------:R-:W-:Y:S01]  /*1a440*/  PRMT R69, R4, 0x7770, RZ ;  /* 0x0000777004457816 */ /* 0x000fe200000000ff */
[----:B------:R-:W-:Y:S01]  /*1a450*/  VIADD R30, R0, 0x25 ;  /* 0x00000025001e7836 */ /* 0x000fe20000000000 */
[----:B------:R-:W-:Y:S01]  /*1a460*/  LEA.HI.X.SX32 R9, R65, R3, 0x1, P4 ;  /* 0x0000000341097211 */ /* 0x000fe200020f0eff */
[----:B------:R-:W-:Y:S01]  /*1a470*/  ULDC UR4, c[0x0][0x22c] ;  /* 0x00008b0000047ab9 */ /* 0x000fe20000000800 */
[C---:B------:R-:W-:Y:S01]  /*1a480*/  IADD3 R28, P4, R29.reuse, R64, RZ ;  /* 0x000000401d1c7210 */ /* 0x040fe20007f9e0ff */
[----:B--2---:R-:W-:-:S02]  /*1a490*/  VIADD R31, R29, UR5 ;  /* 0x000000051d1f7c36 */ /* 0x004fc40008000000 */
[----:B------:R2:W-:Y:S01]  /*1a4a0*/  @P6 STG.E.U8 desc[UR16][R8.64], R69 ;  /* 0x0000004508006986 */ /* 0x0005e2000c101110 */
[-C--:B------:R-:W-:Y:S01]  /*1a4b0*/  LEA.HI.X.SX32 R29, R29, R3.reuse, 0x1, P4 ;  /* 0x000000031d1d7211 */ /* 0x080fe200020f0eff */
[----:B------:R-:W-:Y:S01]  /*1a4c0*/  ULDC UR5, c[0x0][0x22c] ;  /* 0x00008b0000057ab9 */ /* 0x000fe20000000800 */
[CC--:B------:R-:W-:Y:S02]  /*1a4d0*/  IADD3 R10, P6, R31.reuse, R64.reuse, RZ ;  /* 0x000000401f0a7210 */ /* 0x0c0fe40007fde0ff */
[----:B------:R-:W-:Y:S01]  /*1a4e0*/  ISETP.LT.AND P4, PT, R30, UR4, !P0 ;  /* 0x000000041e007c0c */ /* 0x000fe2000c781270 */
[----:B------:R-:W-:Y:S01]  /*1a4f0*/  ULDC UR4, c[0x0][0x248] ;  /* 0x0000920000047ab9 */ /* 0x000fe20000000800 */
[----:B------:R-:W-:Y:S01]  /*1a500*/  PRMT R67, R4, 0x7771, RZ ;  /* 0x0000777104437816 */ /* 0x000fe200000000ff */
[C---:B------:R-:W-:Y:S01]  /*1a510*/  VIADD R30, R0.reuse, 0x26 ;  /* 0x00000026001e7836 */ /* 0x040fe20000000000 */
[CC--:B------:R-:W-:Y:S01]  /*1a520*/  LEA.HI.X.SX32 R11, R31.reuse, R3.reuse, 0x1, P6 ;  /* 0x000000031f0b7211 */ /* 0x0c0fe200030f0eff */
[----:B------:R-:W-:Y:S01]  /*1a530*/  VIADD R31, R31, UR4 ;  /* 0x000000041f1f7c36 */ /* 0x000fe20008000000 */
[----:B------:R-:W-:Y:S01]  /*1a540*/  PRMT R65, R5, 0x7770, RZ ;  /* 0x0000777005417816 */ /* 0x000fe200000000ff */
[----:B------:R3:W-:Y:S01]  /*1a550*/  @P5 STG.E.U8 desc[UR16][R28.64], R67 ;  /* 0x000000431c005986 */ /* 0x0007e2000c101110 */
[----:B--2---:R-:W-:Y:S01]  /*1a560*/  VIADD R9, R0, 0x27 ;  /* 0x0000002700097836 */ /* 0x004fe20000000000 */
[----:B------:R-:W-:Y:S01]  /*1a570*/  ISETP.LT.AND P6, PT, R30, UR5, !P0 ;  /* 0x000000051e007c0c */ /* 0x000fe2000c7c1270 */
[----:B------:R-:W-:Y:S01]  /*1a580*/  ULDC UR5, c[0x0][0x22c] ;  /* 0x00008b0000057ab9 */ /* 0x000fe20000000800 */
[----:B------:R2:W-:Y:S01]  /*1a590*/  @P2 STG.E.U8 desc[UR16][R10.64], R65 ;  /* 0x000000410a002986 */ /* 0x0005e2000c101110 */
[-C--:B------:R-:W-:Y:S01]  /*1a5a0*/  IADD3 R8, P2, R31, R64.reuse, RZ ;  /* 0x000000401f087210 */ /* 0x080fe20007f5e0ff */
[----:B------:R-:W-:Y:S01]  /*1a5b0*/  ULDC UR4, c[0x0][0x248] ;  /* 0x0000920000047ab9 */ /* 0x000fe20000000800 */
[----:B------:R-:W-:Y:S01]  /*1a5c0*/  ISETP.LT.AND P5, PT, R9, UR5, !P0 ;  /* 0x0000000509007c0c */ /* 0x000fe2000c7a1270 */
[C---:B------:R-:W-:Y:S01]  /*1a5d0*/  VIADD R30, R31.reuse, UR4 ;  /* 0x000000041f1e7c36 */ /* 0x040fe20008000000 */
[----:B------:R-:W-:Y:S01]  /*1a5e0*/  LEA.HI.X.SX32 R9, R31, R3, 0x1, P2 ;  /* 0x000000031f097211 */ /* 0x000fe200010f0eff */
[----:B------:R-:W-:Y:S01]  /*1a5f0*/  ULDC UR4, c[0x0][0x22c] ;  /* 0x00008b0000047ab9 */ /* 0x000fe20000000800 */
[----:B------:R-:W-:Y:S01]  /*1a600*/  PRMT R31, R5, 0x7771, RZ ;  /* 0x00007771051f7816 */ /* 0x000fe200000000ff */
[----:B---3--:R-:W-:Y:S01]  /*1a610*/  VIADD R28, R0, 0x28 ;  /* 0x00000028001c7836 */ /* 0x008fe20000000000 */
[----:B------:R-:W-:Y:S01]  /*1a620*/  ULDC UR5, c[0x0][0x22c] ;  /* 0x00008b0000057ab9 */ /* 0x000fe20000000800 */
[----:B--2---:R-:W-:-:S02]  /*1a630*/  IADD3 R10, P2, R30, R64, RZ ;  /* 0x000000401e0a7210 */ /* 0x004fc40007f5e0ff */
        /* <DEDUP_REMOVED lines=9> */
[----:B------:R-:W-:Y:S02]  /*1a6d0*/  IADD3 R28, P1, R30, R64, RZ ;  /* 0x000000401e1c7210 */ /* 0x000fe40007f3e0ff */
[----:B------:R-:W-:Y:S01]  /*1a6e0*/  ISETP.LT.AND P2, PT, R29, UR4, !P0 ;  /* 0x000000041d007c0c */ /* 0x000fe2000c741270 */
[----:B------:R-:W-:Y:S01]  /*1a6f0*/  ULDC UR4, c[0x0][0x248] ;  /* 0x0000920000047ab9 */ /* 0x000fe20000000800 */
[----:B--2---:R-:W-:Y:S01]  /*1a700*/  VIADD R8, R0, 0x2a ;  /* 0x0000002a00087836 */ /* 0x004fe20000000000 */
[C---:B------:R-:W-:Y:S01]  /*1a710*/  LEA.HI.X.SX32 R29, R30.reuse, R3, 0x1, P1 ;  /* 0x000000031e1d7211 */ /* 0x040fe200008f0eff */
[----:B------:R-:W-:Y:S01]  /*1a720*/  VIADD R9, R30, UR4 ;  /* 0x000000041e097c36 */ /* 0x000fe20008000000 */
[----:B------:R-:W-:Y:S01]  /*1a730*/  PRMT R31, R6, 0x7771, RZ ;  /* 0x00007771061f7816 */ /* 0x000fe200000000ff */
[----:B------:R-:W-:Y:S01]  /*1a740*/  ULDC UR4, c[0x0][0x248] ;  /* 0x0000920000047ab9 */ /* 0x000fe20000000800 */
[----:B------:R-:W-:Y:S01]  /*1a750*/  ISETP.LT.AND P1, PT, R8, UR5, !P0 ;  /* 0x0000000508007c0c */ /* 0x000fe2000c721270 */
[----:B------:R-:W-:-:S02]  /*1a760*/  ULDC UR5, c[0x0][0x248] ;  /* 0x0000920000057ab9 */ /* 0x000fc40000000800 */
[----:B------:R2:W-:Y:S01]  /*1a770*/  @P4 STG.E.U8 desc[UR16][R28.64], R31 ;  /* 0x0000001f1c004986 */ /* 0x0005e2000c101110 */
[CC--:B------:R-:W-:Y:S01]  /*1a780*/  IADD3 R8, P4, R9.reuse, R64.reuse, RZ ;  /* 0x0000004009087210 */ /* 0x0c0fe20007f9e0ff */
[----:B---3--:R-:W-:Y:S01]  /*1a790*/  VIADD R11, R9, UR4 ;  /* 0x00000004090b7c36 */ /* 0x008fe20008000000 */
[----:B------:R-:W-:Y:S01]  /*1a7a0*/  PRMT R69, R7, 0x7770, RZ ;  /* 0x0000777007457816 */ /* 0x000fe200000000ff */
[----:B------:R-:W-:Y:S01]  /*1a7b0*/  VIADD R30, R0, 0x2b ;  /* 0x0000002b001e7836 */ /* 0x000fe20000000000 */
[-C--:B------:R-:W-:Y:S01]  /*1a7c0*/  LEA.HI.X.SX32 R9, R9, R3.reuse, 0x1, P4 ;  /* 0x0000000309097211 */ /* 0x080fe200020f0eff */
[----:B------:R-:W-:Y:S01]  /*1a7d0*/  ULDC UR4, c[0x0][0x22c] ;  /* 0x00008b0000047ab9 */ /* 0x000fe20000000800 */
[CC--:B------:R-:W-:Y:S01]  /*1a7e0*/  IADD3 R10, P4, R11.reuse, R64.reuse, RZ ;  /* 0x000000400b0a7210 */ /* 0x0c0fe20007f9e0ff */
[C---:B--2---:R-:W-:Y:S02]  /*1a7f0*/  VIADD R31, R11.reuse, UR5 ;  /* 0x000000050b1f7c36 */ /* 0x044fe40008000000 */
[----:B------:R2:W-:Y:S01]  /*1a800*/  @P6 STG.E.U8 desc[UR16][R8.64], R69 ;  /* 0x0000004508006986 */ /* 0x0005e2000c101110 */
[----:B------:R-:W-:Y:S01]  /*1a810*/  LEA.HI.X.SX32 R11, R11, R3, 0x1, P4 ;  /* 0x000000030b0b7211 */ /* 0x000fe200020f0eff */
[----:B------:R-:W-:Y:S01]  /*1a820*/  ULDC UR5, c[0x0][0x22c] ;  /* 0x00008b0000057ab9 */ /* 0x000fe20000000800 */
[----:B------:R-:W-:-:S02]  /*1a830*/  IADD3 R28, P6, R31, R64, RZ ;  /* 0x000000401f1c7210 */ /* 0x000fc40007fde0ff */
[----:B------:R-:W-:Y:S01]  /*1a840*/  ISETP.LT.AND P4, PT, R30, UR4, !P0 ;  /* 0x000000041e007c0c */ /* 0x000fe2000c781270 */
[----:B------:R-:W-:Y:S01]  /*1a850*/  ULDC UR4, c[0x0][0x248] ;  /* 0x0000920000047ab9 */ /* 0x000fe20000000800 */
[----:B------:R-:W-:Y:S01]  /*1a860*/  PRMT R67, R7, 0x7771, RZ ;  /* 0x0000777107437816 */ /* 0x000fe200000000ff */
[----:B------:R-:W-:Y:S01]  /*1a870*/  VIADD R30, R0, 0x2c ;  /* 0x0000002c001e7836 */ /* 0x000fe20000000000 */
        /* <DEDUP_REMOVED lines=15> */
[----:B------:R-:W-:Y:S01]  /*1a970*/  VIADD R4, R0, 0x2e ;  /* 0x0000002e00047836 */ /* 0x000fe20000000000 */
[----:B---3--:R-:W-:Y:S01]  /*1a980*/  IADD3 R10, P3, R30, R64, RZ ;  /* 0x000000401e0a7210 */ /* 0x008fe20007f7e0ff */
[----:B------:R-:W-:-:S02]  /*1a990*/  ULDC UR5, c[0x0][0x22c] ;  /* 0x00008b0000057ab9 */ /* 0x000fc40000000800 */
[----:B------:R3:W-:Y:S01]  /*1a9a0*/  @P2 STG.E.U8 desc[UR16][R8.64], R31 ;  /* 0x0000001f08002986 */ /* 0x0007e2000c101110 */
[----:B------:R-:W-:Y:S01]  /*1a9b0*/  ISETP.LT.AND P2, PT, R4, UR4, !P0 ;  /* 0x0000000404007c0c */ /* 0x000fe2000c741270 */
[----:B------:R-:W-:Y:S01]  /*1a9c0*/  ULDC UR4, c[0x0][0x248] ;  /* 0x0000920000047ab9 */ /* 0x000fe20000000800 */
[C---:B------:R-:W-:Y:S01]  /*1a9d0*/  LEA.HI.X.SX32 R11, R30.reuse, R3, 0x1, P3 ;  /* 0x000000031e0b7211 */ /* 0x040fe200018f0eff */
[----:B------:R-:W-:Y:S01]  /*1a9e0*/  VIADD R30, R30, UR4 ;  /* 0x000000041e1e7c36 */ /* 0x000fe20008000000 */
[----:B--2---:R-:W-:Y:S01]  /*1a9f0*/  PRMT R65, R5, 0x7772, RZ ;  /* 0x0000777205417816 */ /* 0x004fe200000000ff */
[----:B------:R-:W-:Y:S01]  /*1aa00*/  VIADD R4, R0, 0x2f ;  /* 0x0000002f00047836 */ /* 0x000fe20000000000 */
[----:B------:R-:W-:-:S03]  /*1aa10*/  ULDC UR4, c[0x0][0x22c] ;  /* 0x00008b0000047ab9 */ /* 0x000fc60000000800 */
[----:B------:R2:W-:Y:S01]  /*1aa20*/  @P1 STG.E.U8 desc[UR16][R10.64], R65 ;  /* 0x000000410a001986 */ /* 0x0005e2000c101110 */
[-C--:B------:R-:W-:Y:S02]  /*1aa30*/  IADD3 R28, P1, R30, R64.reuse, RZ ;  /* 0x000000401e1c7210 */ /* 0x080fe40007f3e0ff */
[----:B------:R-:W-:Y:S01]  /*1aa40*/  ISETP.LT.AND P3, PT, R4, UR4, !P0 ;  /* 0x0000000404007c0c */ /* 0x000fe2000c761270 */
[----:B------:R-:W-:Y:S01]  /*1aa50*/  ULDC UR4, c[0x0][0x248] ;  /* 0x0000920000047ab9 */ /* 0x000fe20000000800 */
[----:B------:R-:W-:Y:S01]  /*1aa60*/  VIADD R4, R0, 0x30 ;  /* 0x0000003000047836 */ /* 0x000fe20000000000 */
[CC--:B------:R-:W-:Y:S01]  /*1aa70*/  LEA.HI.X.SX32 R29, R30.reuse, R3.reuse, 0x1, P1 ;  /* 0x000000031e1d7211 */ /* 0x0c0fe200008f0eff */
[----:B------:R-:W-:Y:S01]  /*1aa80*/  VIADD R30, R30, UR4 ;  /* 0x000000041e1e7c36 */ /* 0x000fe20008000000 */
[----:B---3--:R-:W-:Y:S01]  /*1aa90*/  PRMT R31, R5, 0x7773, RZ ;  /* 0x00007773051f7816 */ /* 0x008fe200000000ff */
[----:B------:R-:W-:Y:S01]  /*1aaa0*/  ULDC UR4, c[0x0][0x248] ;  /* 0x0000920000047ab9 */ /* 0x000fe20000000800 */
[----:B------:R-:W-:Y:S01]  /*1aab0*/  ISETP.LT.AND P1, PT, R4, UR5, !P0 ;  /* 0x0000000504007c0c */ /* 0x000fe2000c721270 */
[C---:B------:R-:W-:Y:S01]  /*1aac0*/  VIADD R9, R30.reuse, UR4 ;  /* 0x000000041e097c36 */ /* 0x040fe20008000000 */
[----:B------:R-:W-:Y:S01]  /*1aad0*/  ULDC UR5, c[0x0][0x248] ;  /* 0x0000920000057ab9 */ /* 0x000fe20000000800 */
[----:B------:R3:W-:Y:S01]  /*1aae0*/  @P4 STG.E.U8 desc[UR16][R28.64], R31 ;  /* 0x0000001f1c004986 */ /* 0x0007e2000c101110 */
[----:B------:R-:W-:Y:S01]  /*1aaf0*/  IADD3 R4, P4, R30, R64, RZ ;  /* 0x000000401e047210 */ /* 0x000fe20007f9e0ff */
[----:B--2---:R-:W-:Y:S01]  /*1ab00*/  VIADD R10, R0, 0x31 ;  /* 0x00000031000a7836 */ /* 0x004fe20000000000 */
[----:B------:R-:W-:Y:S01]  /*1ab10*/  PRMT R67, R6, 0x7772, RZ ;  /* 0x0000777206437816 */ /* 0x000fe200000000ff */
[----:B------:R-:W-:Y:S01]  /*1ab20*/  ULDC UR4, c[0x0][0x22c] ;  /* 0x00008b0000047ab9 */ /* 0x000fe20000000800 */
[----:B------:R-:W-:-:S02]  /*1ab30*/  LEA.HI.X.SX32 R5, R30, R3, 0x1, P4 ;  /* 0x000000031e057211 */ /* 0x000fc400020f0eff */
[C---:B------:R-:W-:Y:S01]  /*1ab40*/  IADD3 R8, P4, R9.reuse, R64, RZ ;  /* 0x0000004009087210 */ /* 0x040fe20007f9e0ff */
[----:B---3--:R-:W-:-:S03]  /*1ab50*/  VIADD R28, R9, UR5 ;  /* 0x00000005091c7c36 */ /* 0x008fc60008000000 */
[-C--:B------:R-:W-:Y:S01]  /*1ab60*/  LEA.HI.X.SX32 R9, R9, R3.reuse, 0x1, P4 ;  /* 0x0000000309097211 */ /* 0x080fe200020f0eff */
[----:B------:R2:W-:Y:S01]  /*1ab70*/  @P6 STG.E.U8 desc[UR16][R4.64], R67 ;  /* 0x0000004304006986 */ /* 0x0005e2000c101110 */
[----:B------:R-:W-:Y:S01]  /*1ab80*/  ISETP.LT.AND P4, PT, R10, UR4, !P0 ;  /* 0x000000040a007c0c */ /* 0x000fe2000c781270 */
[----:B------:R-:W-:Y:S01]  /*1ab90*/  ULDC UR4, c[0x0][0x248] ;  /* 0x0000920000047ab9 */ /* 0x000fe20000000800 */
[----:B------:R-:W-:Y:S01]  /*1aba0*/  IADD3 R10, P6, R28, R64, RZ ;  /* 0x000000401c0a7210 */ /* 0x000fe20007fde0ff */
[----:B------:R-:W-:Y:S01]  /*1abb0*/  ULDC UR5, c[0x0][0x22c] ;  /* 0x00008b0000057ab9 */ /* 0x000fe20000000800 */
[----:B------:R-:W-:Y:S01]  /*1abc0*/  PRMT R65, R6, 0x7773, RZ ;  /* 0x0000777306417816 */ /* 0x000fe200000000ff */
[----:B------:R-:W-:Y:S01]  /*1abd0*/  VIADD R6, R0, 0x32 ;  /* 0x0000003200067836 */ /* 0x000fe20000000000 */
[C---:B------:R-:W-:Y:S01]  /*1abe0*/  LEA.HI.X.SX32 R11, R28.reuse, R3, 0x1, P6 ;  /* 0x000000031c0b7211 */ /* 0x040fe200030f0eff */
[----:B------:R-:W-:Y:S01]  /*1abf0*/  VIADD R28, R28, UR4 ;  /* 0x000000041c1c7c36 */ /* 0x000fe20008000000 */
[----:B------:R-:W-:Y:S01]  /*1ac00*/  PRMT R31, R7, 0x7772, RZ ;  /* 0x00007772071f7816 */ /* 0x000fe200000000ff */
[----:B------:R3:W-:Y:S01]  /*1ac10*/  @P5 STG.E.U8 desc[UR16][R8.64], R65 ;  /* 0x0000004108005986 */ /* 0x0007e2000c101110 */
[----:B--2---:R-:W-:Y:S01]  /*1ac20*/  VIADD R5, R0, 0x33 ;  /* 0x0000003300057836 */ /* 0x004fe20000000000 */
[----:B------:R-:W-:-:S02]  /*1ac30*/  ISETP.LT.AND P6, PT, R6, UR5, !P0 ;  /* 0x0000000506007c0c */ /* 0x000fc4000c7c1270 */
[----:B------:R2:W-:Y:S01]  /*1ac40*/  @P2 STG.E.U8 desc[UR16][R10.64], R31 ;  /* 0x0000001f0a002986 */ /* 0x0005e2000c101110 */
[C---:B------:R-:W-:Y:S01]  /*1ac50*/  IADD3 R4, P2, R28.reuse, R64, RZ ;  /* 0x000000401c047210 */ /* 0x040fe20007f5e0ff */
[----:B------:R-:W-:Y:S01]  /*1ac60*/  ULDC UR5, c[0x0][0x22c] ;  /* 0x00008b0000057ab9 */ /* 0x000fe20000000800 */
[----:B------:R-:W-:Y:S01]  /*1ac70*/  ULDC UR4, c[0x0][0x248] ;  /* 0x0000920000047ab9 */ /* 0x000fe20000000800 */
[----:B------:R-:W-:Y:S01]  /*1ac80*/  ISETP.LT.AND P5, PT, R5, UR5, !P0 ;  /* 0x0000000505007c0c */ /* 0x000fe2000c7a1270 */
[----:B------:R-:W-:Y:S01]  /*1ac90*/  ULDC UR5, c[0x0][0x22c] ;  /* 0x00008b0000057ab9 */ /* 0x000fe20000000800 */
[C---:B------:R-:W-:Y:S01]  /*1aca0*/  LEA.HI.X.SX32 R5, R28.reuse, R3, 0x1, P2 ;  /* 0x000000031c057211 */ /* 0x040fe200010f0eff */
[----:B---3--:R-:W-:Y:S01]  /*1acb0*/  VIADD R8, R28, UR4 ;  /* 0x000000041c087c36 */ /* 0x008fe20008000000 */
[----:B------:R-:W-:Y:S01]  /*1acc0*/  PRMT R29, R7, 0x7773, RZ ;  /* 0x00007773071d7816 */ /* 0x000fe200000000ff */
[----:B------:R-:W-:Y:S01]  /*1acd0*/  VIADD R7, R0, 0x34 ;  /* 0x0000003400077836 */ /* 0x000fe20000000000 */
[----:B------:R-:W-:-:S02]  /*1ace0*/  ULDC UR4, c[0x0][0x22c] ;  /* 0x00008b0000047ab9 */ /* 0x000fc40000000800 */
[C---:B------:R-:W-:Y:S01]  /*1acf0*/  IADD3 R6, P2, R8.reuse, R64, RZ ;  /* 0x0000004008067210 */ /* 0x040fe20007f5e0ff */
[----:B------:R3:W-:Y:S01]  /*1ad00*/  @P3 STG.E.U8 desc[UR16][R4.64], R29 ;  /* 0x0000001d04003986 */ /* 0x0007e2000c101110 */
[----:B------:R-:W-:Y:S01]  /*1ad10*/  ISETP.LT.AND P3, PT, R7, UR4, !P0 ;  /* 0x0000000407007c0c */ /* 0x000fe2000c761270 */
[----:B------:R-:W-:Y:S01]  /*1ad20*/  ULDC UR4, c[0x0][0x248] ;  /* 0x0000920000047ab9 */ /* 0x000fe20000000800 */
[C---:B------:R-:W-:Y:S01]  /*1ad30*/  LEA.HI.X.SX32 R7, R8.reuse, R3, 0x1, P2 ;  /* 0x0000000308077211 */ /* 0x040fe200010f0eff */
[----:B--2---:R-:W-:Y:S01]  /*1ad40*/  VIADD R10, R8, UR4 ;  /* 0x00000004080a7c36 */ /* 0x004fe20008000000 */
[----:B------:R-:W-:Y:S01]  /*1ad50*/  PRMT R31, R12, 0x7770, RZ ;  /* 0x000077700c1f7816 */ /* 0x000fe200000000ff */
[----:B------:R-:W-:Y:S01]  /*1ad60*/  VIADD R9, R0, 0x35 ;  /* 0x0000003500097836 */ /* 0x000fe20000000000 */
[----:B------:R-:W-:-:S03]  /*1ad70*/  ULDC UR4, c[0x0][0x22c] ;  /* 0x00008b0000047ab9 */ /* 0x000fc60000000800 */
[----:B------:R2:W-:Y:S01]  /*1ad80*/  @P1 STG.E.U8 desc[UR16][R6.64], R31 ;  /* 0x0000001f06001986 */ /* 0x0005e2000c101110 */
[----:B------:R-:W-:Y:S02]  /*1ad90*/  IADD3 R8, P1, R10, R64, RZ ;  /* 0x000000400a087210 */ /* 0x000fe40007f3e0ff */
[----:B------:R-:W-:Y:S01]  /*1ada0*/  ISETP.LT.AND P2, PT, R9, UR4, !P0 ;  /* 0x0000000409007c0c */ /* 0x000fe2000c741270 */
[----:B------:R-:W-:Y:S01]  /*1adb0*/  ULDC UR4, c[0x0][0x248] ;  /* 0x0000920000047ab9 */ /* 0x000fe20000000800 */
[----:B---3--:R-:W-:Y:S01]  /*1adc0*/  VIADD R4, R0, 0x36 ;  /* 0x0000003600047836 */ /* 0x008fe20000000000 */
        /* <DEDUP_REMOVED lines=8> */
[----:B--2---:R-:W-:Y:S01]  /*1ae50*/  VIADD R7, R5, UR4 ;  /* 0x0000000405077c36 */ /* 0x004fe20008000000 */
[----:B------:R-:W-:Y:S01]  /*1ae60*/  PRMT R65, R13, 0x7770, RZ ;  /* 0x000077700d417816 */ /* 0x000fe200000000ff */
[----:B------:R-:W-:Y:S01]  /*1ae70*/  VIADD R10, R0, 0x37 ;  /* 0x00000037000a7836 */ /* 0x000fe20000000000 */
[-C--:B------:R-:W-:Y:S01]  /*1ae80*/  LEA.HI.X.SX32 R5, R5, R3.reuse, 0x1, P4 ;  /* 0x0000000305057211 */ /* 0x080fe200020f0eff */
[----:B------:R-:W-:Y:S01]  /*1ae90*/  ULDC UR4, c[0x0][0x22c] ;  /* 0x00008b0000047ab9 */ /* 0x000fe20000000800 */
[CC--:B------:R-:W-:Y:S01]  /*1aea0*/  IADD3 R6, P4, R7.reuse, R64.reuse, RZ ;  /* 0x0000004007067210 */ /* 0x0c0fe20007f9e0ff */
[C---:B---3--:R-:W-:Y:S02]  /*1aeb0*/  VIADD R11, R7.reuse, UR5 ;  /* 0x00000005070b7c36 */ /* 0x048fe40008000000 */
        /* <DEDUP_REMOVED lines=24> */
[----:B------:R-:W-:Y:S01]  /*1b040*/  IADD3 R6, P3, R10, R64, RZ ;  /* 0x000000400a067210 */ /* 0x000fe20007f7e0ff */
        /* <DEDUP_REMOVED lines=22> */
[C---:B--2---:R-:W-:Y:S01]  /*1b1b0*/  VIADD R7, R5.reuse, UR4 ;  /* 0x0000000405077c36 */ /* 0x044fe20008000000 */
        /* <DEDUP_REMOVED lines=37> */
[----:B------:R-:W-:Y:S01]  /*1b410*/  PRMT R13, R14, 0x7772, RZ ;  /* 0x000077720e0d7816 */ /* 0x000fe200000000ff */
[----:B--2---:R-:W-:Y:S01]  /*1b420*/  VIADD R9, R0, 0x41 ;  /* 0x0000004100097836 */ /* 0x004fe20000000000 */
        /* <DEDUP_REMOVED lines=15> */
[C---:B------:R-:W-:Y:S01]  /*1b520*/  PRMT R13, R15.reuse, 0x7773, RZ ;  /* 0x000077730f0d7816 */ /* 0x040fe200000000ff */
[----:B------:R-:W-:Y:S01]  /*1b530*/  ULDC UR4, c[0x0][0x248] ;  /* 0x0000920000047ab9 */ /* 0x000fe20000000800 */
[----:B------:R-:W-:Y:S02]  /*1b540*/  PRMT R15, R15, 0x7772, RZ ;  /* 0x000077720f0f7816 */ /* 0x000fe400000000ff */
[----:B------:R-:W-:Y:S01]  /*1b550*/  LEA.HI.X.SX32 R5, R10, R3, 0x1, P4 ;  /* 0x000000030a057211 */ /* 0x000fe200020f0eff */
[----:B------:R-:W-:Y:S02]  /*1b560*/  VIADD R10, R0, 0x43 ;  /* 0x00000043000a7836 */ /* 0x000fe40000000000 */
[C---:B---3--:R-:W-:Y:S01]  /*1b570*/  VIADD R11, R7.reuse, UR4 ;  /* 0x00000004070b7c36 */ /* 0x048fe20008000000 */
[----:B------:R-:W-:Y:S01]  /*1b580*/  IADD3 R6, P4, R7, R64, RZ ;  /* 0x0000004007067210 */ /* 0x000fe20007f9e0ff */
[----:B------:R2:W-:Y:S01]  /*1b590*/  @P6 STG.E.U8 desc[UR16][R4.64], R15 ;  /* 0x0000000f04006986 */ /* 0x0005e2000c101110 */
[----:B------:R-:W-:-:S02]  /*1b5a0*/  ULDC UR4, c[0x0][0x248] ;  /* 0x0000920000047ab9 */ /* 0x000fc40000000800 */
[-C--:B------:R-:W-:Y:S02]  /*1b5b0*/  IADD3 R8, P6, R11, R64.reuse, RZ ;  /* 0x000000400b087210 */ /* 0x080fe40007fde0ff */
[-C--:B------:R-:W-:Y:S02]  /*1b5c0*/  LEA.HI.X.SX32 R7, R7, R3.reuse, 0x1, P4 ;  /* 0x0000000307077211 */ /* 0x080fe400020f0eff */
[----:B------:R-:W-:Y:S01]  /*1b5d0*/  ISETP.LT.AND P4, PT, R10, UR5, !P0 ;  /* 0x000000050a007c0c */ /* 0x000fe2000c781270 */
[----:B------:R-:W-:Y:S01]  /*1b5e0*/  VIADD R10, R0, 0x44 ;  /* 0x00000044000a7836 */ /* 0x000fe20000000000 */
[CC--:B------:R-:W-:Y:S01]  /*1b5f0*/  LEA.HI.X.SX32 R9, R11.reuse, R3.reuse, 0x1, P6 ;  /* 0x000000030b097211 */ /* 0x0c0fe200030f0eff */
[----:B------:R-:W-:Y:S01]  /*1b600*/  VIADD R11, R11, UR4 ;  /* 0x000000040b0b7c36 */ /* 0x000fe20008000000 */
[----:B------:R-:W-:Y:S01]  /*1b610*/  PRMT R29, R20, 0x7770, RZ ;  /* 0x00007770141d7816 */ /* 0x000fe200000000ff */
[----:B------:R3:W-:Y:S01]  /*1b620*/  @P5 STG.E.U8 desc[UR16][R6.64], R13 ;  /* 0x0000000d06005986 */ /* 0x0007e2000c101110 */
[----:B------:R-:W-:Y:S01]  /*1b630*/  ULDC UR5, c[0x0][0x22c] ;  /* 0x00008b0000057ab9 */ /* 0x000fe20000000800 */
[----:B--2---:R-:W-:Y:S01]  /*1b640*/  VIADD R5, R0, 0x45 ;  /* 0x0000004500057836 */ /* 0x004fe20000000000 */
[----:B------:R-:W-:Y:S01]  /*1b650*/  ISETP.LT.AND P6, PT, R10, UR5, !P0 ;  /* 0x000000050a007c0c */ /* 0x000fe2000c7c1270 */
[----:B------:R2:W-:Y:S01]  /*1b660*/  @P3 STG.E.U8 desc[UR16][R8.64], R29 ;  /* 0x0000001d08003986 */ /* 0x0005e2000c101110 */
[-C--:B------:R-:W-:Y:S01]  /*1b670*/  IADD3 R4, P3, R11, R64.reuse, RZ ;  /* 0x000000400b047210 */ /* 0x080fe20007f7e0ff */
[----:B------:R-:W-:Y:S01]  /*1b680*/  ULDC UR5, c[0x0][0x22c] ;  /* 0x00008b0000057ab9 */ /* 0x000fe20000000800 */
        /* <DEDUP_REMOVED lines=126> */
[-C--:B------:R-:W-:Y:S02]  /*1be70*/  IADD3 R8, P1, R10, R64.reuse, RZ ;  /* 0x000000400a087210 */ /* 0x080fe40007f3e0ff */
[----:B------:R-:W-:Y:S01]  /*1be80*/  ISETP.LT.AND P3, PT, R9, UR4, !P0 ;  /* 0x0000000409007c0c */ /* 0x000fe2000c761270 */
[----:B------:R-:W-:Y:S01]  /*1be90*/  ULDC UR4, c[0x0][0x248] ;  /* 0x0000920000047ab9 */ /* 0x000fe20000000800 */
[----:B------:R-:W-:Y:S01]  /*1bea0*/  PRMT R23, R23, 0x7773, RZ ;  /* 0x0000777317177816 */ /* 0x000fe200000000ff */
[----:B---3--:R-:W-:Y:S01]  /*1beb0*/  VIADD R4, R0, 0x54 ;  /* 0x0000005400047836 */ /* 0x008fe20000000000 */
[CC--:B------:R-:W-:Y:S01]  /*1bec0*/  LEA.HI.X.SX32 R9, R10.reuse, R3.reuse, 0x1, P1 ;  /* 0x000000030a097211 */ /* 0x0c0fe200008f0eff */
[----:B------:R-:W-:Y:S01]  /*1bed0*/  VIADD R5, R10, UR4 ;  /* 0x000000040a057c36 */ /* 0x000fe20008000000 */
[----:B------:R-:W-:Y:S02]  /*1bee0*/  ULDC UR4, c[0x0][0x248] ;  /* 0x0000920000047ab9 */ /* 0x000fe40000000800 */
[----:B------:R-:W-:Y:S01]  /*1bef0*/  ISETP.LT.AND P1, PT, R4, UR5, !P0 ;  /* 0x0000000504007c0c */ /* 0x000fe2000c721270 */
[----:B------:R3:W-:Y:S01]  /*1bf00*/  @P4 STG.E.U8 desc[UR16][R8.64], R23 ;  /* 0x0000001708004986 */ /* 0x0007e2000c101110 */
[CC--:B------:R-:W-:Y:S01]  /*1bf10*/  IADD3 R4, P4, R5.reuse, R64.reuse, RZ ;  /* 0x0000004005047210 */ /* 0x0c0fe20007f9e0ff */
[C---:B--2---:R-:W-:Y:S01]  /*1bf20*/  VIADD R7, R5.reuse, UR4 ;  /* 0x0000000405077c36 */ /* 0x044fe20008000000 */
[----:B------:R-:W-:Y:S01]  /*1bf30*/  ULDC UR5, c[0x0][0x248] ;  /* 0x0000920000057ab9 */ /* 0x000fe20000000800 */
[----:B------:R-:W-:Y:S01]  /*1bf40*/  PRMT R21, R24, 0x7770, RZ ;  /* 0x0000777018157816 */ /* 0x000fe200000000ff */
[----:B------:R-:W-:Y:S01]  /*1bf50*/  VIADD R10, R0, 0x55 ;  /* 0x00000055000a7836 */ /* 0x000fe20000000000 */
[-C--:B------:R-:W-:Y:S01]  /*1bf60*/  LEA.HI.X.SX32 R5, R5, R3.reuse, 0x1, P4 ;  /* 0x0000000305057211 */ /* 0x080fe200020f0eff */
[C---:B------:R-:W-:Y:S01]  /*1bf70*/  VIADD R11, R7.reuse, UR5 ;  /* 0x00000005070b7c36 */ /* 0x040fe20008000000 */
[-C--:B------:R-:W-:Y:S01]  /*1bf80*/  IADD3 R6, P4, R7, R64.reuse, RZ ;  /* 0x0000004007067210 */ /* 0x080fe20007f9e0ff */
[----:B------:R-:W-:Y:S01]  /*1bf90*/  ULDC UR4, c[0x0][0x22c] ;  /* 0x00008b0000047ab9 */ /* 0x000fe20000000800 */
[----:B------:R-:W-:Y:S01]  /*1bfa0*/  PRMT R15, R24, 0x7771, RZ ;  /* 0x00007771180f7816 */ /* 0x000fe200000000ff */
[----:B------:R2:W-:Y:S01]  /*1bfb0*/  @P6 STG.E.U8 desc[UR16][R4.64], R21 ;  /* 0x0000001504006986 */ /* 0x0005e2000c101110 */
[----:B---3--:R-:W-:Y:S01]  /*1bfc0*/  IADD3 R8, P6, R11, R64, RZ ;  /* 0x000000400b087210 */ /* 0x008fe20007fde0ff */
[----:B------:R-:W-:Y:S01]  /*1bfd0*/  ULDC UR5, c[0x0][0x22c] ;  /* 0x00008b0000057ab9 */ /* 0x000fe20000000800 */
[----:B------:R-:W-:-:S02]  /*1bfe0*/  LEA.HI.X.SX32 R7, R7, R3, 0x1, P4 ;  /* 0x0000000307077211 */ /* 0x000fc400020f0eff */
[----:B------:R-:W-:Y:S01]  /*1bff0*/  ISETP.LT.AND P4, PT, R10, UR4, !P0 ;  /* 0x000000040a007c0c */ /* 0x000fe2000c781270 */
[----:B------:R-:W-:Y:S01]  /*1c000*/  ULDC UR4, c[0x0][0x248] ;  /* 0x0000920000047ab9 */ /* 0x000fe20000000800 */
[-C--:B------:R-:W-:Y:S01]  /*1c010*/  LEA.HI.X.SX32 R9, R11, R3.reuse, 0x1, P6 ;  /* 0x000000030b097211 */ /* 0x080fe200030f0eff */
[C---:B------:R-:W-:Y:S01]  /*1c020*/  VIADD R10, R0.reuse, 0x56 ;  /* 0x00000056000a7836 */ /* 0x040fe20000000000 */
[----:B------:R-:W-:Y:S01]  /*1c030*/  PRMT R13, R25, 0x7770, RZ ;  /* 0x00007770190d7816 */ /* 0x000fe200000000ff */
[----:B------:R-:W-:Y:S01]  /*1c040*/  VIADD R11, R11, UR4 ;  /* 0x000000040b0b7c36 */ /* 0x000fe20008000000 */
        /* <DEDUP_REMOVED lines=65> */
[----:B------:R-:W-:Y:S01]  /*1c460*/  ULDC UR5, c[0x0][0x22c] ;  /* 0x00008b0000057ab9 */ /* 0x000fe20000000800 */
[----:B---3--:R-:W-:Y:S01]  /*1c470*/  PRMT R13, R24, 0x7773, RZ ;  /* 0x00007773180d7816 */ /* 0x008fe200000000ff */
[----:B------:R-:W-:Y:S01]  /*1c480*/  VIADD R7, R0, 0x5e ;  /* 0x0000005e00077836 */ /* 0x000fe20000000000 */
[----:B------:R-:W-:-:S03]  /*1c490*/  IADD3 R6, P3, R10, R64, RZ ;  /* 0x000000400a067210 */ /* 0x000fc60007f7e0ff */
        /* <DEDUP_REMOVED lines=32> */
[----:B---3--:R-:W-:-:S02]  /*1c6a0*/  IADD3 R8, P6, R11, R64, RZ ;  /* 0x000000400b087210 */ /* 0x008fc40007fde0ff */
        /* <DEDUP_REMOVED lines=458> */
[----:B-1----:R-:W-:Y:S01]  /*1e350*/  PRMT R13, R44, 0x7770, RZ ;  /* 0x000077702c0d7816 */ /* 0x002fe200000000ff */
        /* <DEDUP_REMOVED lines=15> */
[----:B-1----:R-:W-:Y:S01]  /*1e450*/  VIADD R7, R5, UR4 ;  /* 0x0000000405077c36 */ /* 0x002fe20008000000 */
        /* <DEDUP_REMOVED lines=18> */
[----:B-1----:R-:W-:Y:S01]  /*1e580*/  VIADD R5, R0, 0x99 ;  /* 0x0000009900057836 */ /* 0x002fe20000000000 */
        /* <DEDUP_REMOVED lines=10> */
[----:B--2---:R-:W-:Y:S01]  /*1e630*/  VIADD R7, R0, 0x9a ;  /* 0x0000009a00077836 */ /* 0x004fe20000000000 */
        /* <DEDUP_REMOVED lines=23> */
[C---:B-1----:R-:W-:Y:S01]  /*1e7b0*/  VIADD R7, R5.reuse, UR4 ;  /* 0x0000000405077c36 */ /* 0x042fe20008000000 */
        /* <DEDUP_REMOVED lines=54> */
[C---:B------:R-:W-:Y:S01]  /*1eb20*/  PRMT R13, R47.reuse, 0x7773, RZ ;  /* 0x000077732f0d7816 */ /* 0x040fe200000000ff */
[----:B------:R-:W-:Y:S01]  /*1eb30*/  ULDC UR4, c[0x0][0x248] ;  /* 0x0000920000047ab9 */ /* 0x000fe20000000800 */
[----:B------:R-:W-:Y:S02]  /*1eb40*/  PRMT R47, R47, 0x7772, RZ ;  /* 0x000077722f2f7816 */ /* 0x000fe400000000ff */
[----:B------:R-:W-:Y:S01]  /*1eb50*/  LEA.HI.X.SX32 R5, R10, R3, 0x1, P4 ;  /* 0x000000030a057211 */ /* 0x000fe200020f0eff */
[----:B------:R-:W-:Y:S02]  /*1eb60*/  VIADD R10, R0, 0xa3 ;  /* 0x000000a3000a7836 */ /* 0x000fe40000000000 */
[C---:B--2---:R-:W-:Y:S01]  /*1eb70*/  VIADD R11, R7.reuse, UR4 ;  /* 0x00000004070b7c36 */ /* 0x044fe20008000000 */
        /* <DEDUP_REMOVED lines=12> */
[----:B-1----:R-:W-:Y:S01]  /*1ec40*/  VIADD R5, R0, 0xa5 ;  /* 0x000000a500057836 */ /* 0x002fe20000000000 */
        /* <DEDUP_REMOVED lines=19> */
[----:B-1----:R-:W-:Y:S01]  /*1ed80*/  VIADD R9, R0, 0xa7 ;  /* 0x000000a700097836 */ /* 0x002fe20000000000 */
        /* <DEDUP_REMOVED lines=110> */
[-C--:B------:R-:W-:Y:S02]  /*1f470*/  IADD3 R8, P1, R10, R64.reuse, RZ ;  /* 0x000000400a087210 */ /* 0x080fe40007f3e0ff */
[----:B------:R-:W-:Y:S01]  /*1f480*/  ISETP.LT.AND P3, PT, R9, UR4, !P0 ;  /* 0x0000000409007c0c */ /* 0x000fe2000c761270 */
[----:B------:R-:W-:Y:S01]  /*1f490*/  ULDC UR4, c[0x0][0x248] ;  /* 0x0000920000047ab9 */ /* 0x000fe20000000800 */
[----:B------:R-:W-:Y:S01]  /*1f4a0*/  PRMT R19, R19, 0x7773, RZ ;  /* 0x0000777313137816 */ /* 0x000fe200000000ff */
[----:B--2---:R-:W-:Y:S01]  /*1f4b0*/  VIADD R4, R0, 0xb4 ;  /* 0x000000b400047836 */ /* 0x004fe20000000000 */
[CC--:B------:R-:W-:Y:S01]  /*1f4c0*/  LEA.HI.X.SX32 R9, R10.reuse, R3.reuse, 0x1, P1 ;  /* 0x000000030a097211 */ /* 0x0c0fe200008f0eff */
[----:B------:R-:W-:Y:S01]  /*1f4d0*/  VIADD R5, R10, UR4 ;  /* 0x000000040a057c36 */ /* 0x000fe20008000000 */
[----:B------:R-:W-:Y:S02]  /*1f4e0*/  ULDC UR4, c[0x0][0x248] ;  /* 0x0000920000047ab9 */ /* 0x000fe40000000800 */
[----:B------:R-:W-:Y:S01]  /*1f4f0*/  ISETP.LT.AND P1, PT, R4, UR5, !P0 ;  /* 0x0000000504007c0c */ /* 0x000fe2000c721270 */
[----:B------:R2:W-:Y:S01]  /*1f500*/  @P4 STG.E.U8 desc[UR16][R8.64], R19 ;  /* 0x0000001308004986 */ /* 0x0005e2000c101110 */
[CC--:B------:R-:W-:Y:S01]  /*1f510*/  IADD3 R4, P4, R5.reuse, R64.reuse, RZ ;  /* 0x0000004005047210 */ /* 0x0c0fe20007f9e0ff */
[C---:B-1----:R-:W-:Y:S01]  /*1f520*/  VIADD R7, R5.reuse, UR4 ;  /* 0x0000000405077c36 */ /* 0x042fe20008000000 */
        /* <DEDUP_REMOVED lines=9> */
[----:B--2---:R-:W-:Y:S01]  /*1f5c0*/  IADD3 R8, P6, R11, R64, RZ ;  /* 0x000000400b087210 */ /* 0x004fe20007fde0ff */
        /* <DEDUP_REMOVED lines=74> */
[----:B--2---:R-:W-:Y:S01]  /*1fa70*/  PRMT R13, R48, 0x7773, RZ ;  /* 0x00007773300d7816 */ /* 0x004fe200000000ff */
        /* <DEDUP_REMOVED lines=348> */
[----:B0-----:R-:W-:Y:S01]  /*21040*/  PRMT R17, R60, 0x7770, RZ ;  /* 0x000077703c117816 */ /* 0x001fe200000000ff */
        /* <DEDUP_REMOVED lines=17> */
[----:B0-----:R-:W-:Y:S01]  /*21160*/  VIADD R5, R0, 0xe7 ;  /* 0x000000e700057836 */ /* 0x001fe20000000000 */
        /* <DEDUP_REMOVED lines=10> */
[----:B-1----:R-:W-:Y:S01]  /*21210*/  VIADD R7, R0, 0xe8 ;  /* 0x000000e800077836 */ /* 0x002fe20000000000 */
[----:B------:R-:W-:Y:S01]  /*21220*/  IADD3 R6, P2, R10, R64, RZ ;  /* 0x000000400a067210 */ /* 0x000fe20007f5e0ff */
[----:B------:R-:W-:-:S02]  /*21230*/  ULDC UR5, c[0x0][0x22c] ;  /* 0x00008b0000057ab9 */ /* 0x000fc40000000800 */
[----:B------:R1:W-:Y:S01]  /*21240*/  @P3 STG.E.U8 desc[UR16][R4.64], R11 ;  /* 0x0000000b04003986 */ /* 0x0003e2000c101110 */
[----:B------:R-:W-:Y:S01]  /*21250*/  ISETP.LT.AND P3, PT, R7, UR4, !P0 ;  /* 0x0000000407007c0c */ /* 0x000fe2000c761270 */
[----:B------:R-:W-:Y:S01]  /*21260*/  ULDC UR4, c[0x0][0x248] ;  /* 0x0000920000047ab9 */ /* 0x000fe20000000800 */
[C---:B------:R-:W-:Y:S01]  /*21270*/  LEA.HI.X.SX32 R7, R10.reuse, R3, 0x1, P2 ;  /* 0x000000030a077211 */ /* 0x040fe200010f0eff */
[----:B------:R-:W-:Y:S01]  /*21280*/  VIADD R10, R10, UR4 ;  /* 0x000000040a0a7c36 */ /* 0x000fe20008000000 */
[----:B0-----:R-:W-:Y:S01]  /*21290*/  PRMT R13, R62, 0x7770, RZ ;  /* 0x000077703e0d7816 */ /* 0x001fe200000000ff */
[----:B------:R-:W-:Y:S01]  /*212a0*/  VIADD R9, R0, 0xe9 ;  /* 0x000000e900097836 */ /* 0x000fe20000000000 */
[----:B------:R-:W-:-:S03]  /*212b0*/  ULDC UR4, c[0x0][0x22c] ;  /* 0x00008b0000047ab9 */ /* 0x000fc60000000800 */
[----:B------:R0:W-:Y:S01]  /*212c0*/  @P1 STG.E.U8 desc[UR16][R6.64], R13 ;  /* 0x0000000d06001986 */ /* 0x0001e2000c101110 */
[----:B------:R-:W-:Y:S02]  /*212d0*/  IADD3 R8, P1, R10, R64, RZ ;  /* 0x000000400a087210 */ /* 0x000fe40007f3e0ff */
[----:B------:R-:W-:Y:S01]  /*212e0*/  ISETP.LT.AND P2, PT, R9, UR4, !P0 ;  /* 0x0000000409007c0c */ /* 0x000fe2000c741270 */
[----:B------:R-:W-:Y:S01]  /*212f0*/  ULDC UR4, c[0x0][0x248] ;  /* 0x0000920000047ab9 */ /* 0x000fe20000000800 */
[----:B-1----:R-:W-:Y:S01]  /*21300*/  VIADD R4, R0, 0xea ;  /* 0x000000ea00047836 */ /* 0x002fe20000000000 */
        /* <DEDUP_REMOVED lines=8> */
[----:B0-----:R-:W-:Y:S01]  /*21390*/  VIADD R7, R5, UR4 ;  /* 0x0000000405077c36 */ /* 0x001fe20008000000 */
[----:B------:R-:W-:Y:S01]  /*213a0*/  PRMT R17, R63, 0x7770, RZ ;  /* 0x000077703f117816 */ /* 0x000fe200000000ff */
[----:B------:R-:W-:Y:S01]  /*213b0*/  VIADD R10, R0, 0xeb ;  /* 0x000000eb000a7836 */ /* 0x000fe20000000000 */
[-C--:B------:R-:W-:Y:S01]  /*213c0*/  LEA.HI.X.SX32 R5, R5, R3.reuse, 0x1, P4 ;  /* 0x0000000305057211 */ /* 0x080fe200020f0eff */
[----:B------:R-:W-:Y:S01]  /*213d0*/  ULDC UR4, c[0x0][0x22c] ;  /* 0x00008b0000047ab9 */ /* 0x000fe20000000800 */
[CC--:B------:R-:W-:Y:S01]  /*213e0*/  IADD3 R6, P4, R7.reuse, R64.reuse, RZ ;  /* 0x0000004007067210 */ /* 0x0c0fe20007f9e0ff */
[C---:B-1----:R-:W-:Y:S02]  /*213f0*/  VIADD R11, R7.reuse, UR5 ;  /* 0x00000005070b7c36 */ /* 0x042fe40008000000 */
        /* <DEDUP_REMOVED lines=11> */
[----:B0-----:R-:W-:Y:S01]  /*214b0*/  VIADD R5, R0, 0xed ;  /* 0x000000ed00057836 */ /* 0x001fe20000000000 */
[----:B------:R0:W-:Y:S01]  /*214c0*/  @P5 STG.E.U8 desc[UR16][R6.64], R13 ;  /* 0x0000000d06005986 */ /* 0x0001e2000c101110 */
[----:B------:R-:W-:Y:S01]  /*214d0*/  ISETP.LT.AND P6, PT, R10, UR5, !P0 ;  /* 0x000000050a007c0c */ /* 0x000fe2000c7c1270 */
[----:B------:R-:W-:Y:S01]  /*214e0*/  ULDC UR5, c[0x0][0x22c] ;  /* 0x00008b0000057ab9 */ /* 0x000fe20000000800 */
[-C--:B------:R-:W-:Y:S01]  /*214f0*/  IADD3 R4, P5, R11, R64.reuse, RZ ;  /* 0x000000400b047210 */ /* 0x080fe20007fbe0ff */
[----:B------:R-:W-:Y:S01]  /*21500*/  ULDC UR4, c[0x0][0x248] ;  /* 0x0000920000047ab9 */ /* 0x000fe20000000800 */
[----:B------:R1:W-:Y:S01]  /*21510*/  @P3 STG.E.U8 desc[UR16][R8.64], R15 ;  /* 0x0000000f08003986 */ /* 0x0003e2000c101110 */
[----:B------:R-:W-:Y:S01]  /*21520*/  ISETP.LT.AND P3, PT, R5, UR5, !P0 ;  /* 0x0000000505007c0c */ /* 0x000fe2000c761270 */
[C---:B------:R-:W-:Y:S01]  /*21530*/  VIADD R10, R11.reuse, UR4 ;  /* 0x000000040b0a7c36 */ /* 0x040fe20008000000 */
[----:B------:R-:W-:Y:S01]  /*21540*/  LEA.HI.X.SX32 R5, R11, R3, 0x1, P5 ;  /* 0x000000030b057211 */ /* 0x000fe200028f0eff */
[----:B------:R-:W-:Y:S01]  /*21550*/  ULDC UR4, c[0x0][0x22c] ;  /* 0x00008b0000047ab9 */ /* 0x000fe20000000800 */
[----:B------:R-:W-:Y:S01]  /*21560*/  ULDC UR5, c[0x0][0x22c] ;  /* 0x00008b0000057ab9 */ /* 0x000fe20000000800 */
[----:B0-----:R-:W-:Y:S01]  /*21570*/  PRMT R13, R60, 0x7773, RZ ;  /* 0x000077733c0d7816 */ /* 0x001fe200000000ff */
[----:B------:R-:W-:Y:S01]  /*21580*/  VIADD R7, R0, 0xee ;  /* 0x000000ee00077836 */ /* 0x000fe20000000000 */
[----:B------:R-:W-:-:S03]  /*21590*/  IADD3 R6, P5, R10, R64, RZ ;  /* 0x000000400a067210 */ /* 0x000fc60007fbe0ff */
[----:B------:R0:W-:Y:S01]  /*215a0*/  @P2 STG.E.U8 desc[UR16][R4.64], R13 ;  /* 0x0000000d04002986 */ /* 0x0001e2000c101110 */
[----:B------:R-:W-:Y:S01]  /*215b0*/  ISETP.LT.AND P2, PT, R7, UR4, !P0 ;  /* 0x0000000407007c0c */ /* 0x000fe2000c741270 */
[----:B------:R-:W-:Y:S01]  /*215c0*/  ULDC UR4, c[0x0][0x248] ;  /* 0x0000920000047ab9 */ /* 0x000fe20000000800 */
[CC--:B------:R-:W-:Y:S01]  /*215d0*/  LEA.HI.X.SX32 R7, R10.reuse, R3.reuse, 0x1, P5 ;  /* 0x000000030a077211 */ /* 0x0c0fe200028f0eff */
[----:B------:R-:W-:Y:S01]  /*215e0*/  VIADD R10, R10, UR4 ;  /* 0x000000040a0a7c36 */ /* 0x000fe20008000000 */
[----:B------:R-:W-:Y:S01]  /*215f0*/  PRMT R11, R61, 0x7772, RZ ;  /* 0x000077723d0b7816 */ /* 0x000fe200000000ff */
[----:B-1----:R-:W-:Y:S01]  /*21600*/  VIADD R9, R0, 0xef ;  /* 0x000000ef00097836 */ /* 0x002fe20000000000 */
[----:B------:R-:W-:Y:S02]  /*21610*/  ULDC UR4, c[0x0][0x22c] ;  /* 0x00008b0000047ab9 */ /* 0x000fe40000000800 */
[----:B------:R-:W-:Y:S01]  /*21620*/  IADD3 R8, P5, R10, R64, RZ ;  /* 0x000000400a087210 */ /* 0x000fe20007fbe0ff */
[----:B------:R1:W-:Y:S01]  /*21630*/  @P1 STG.E.U8 desc[UR16][R6.64], R11 ;  /* 0x0000000b06001986 */ /* 0x0003e2000c101110 */
[----:B0-----:R-:W-:Y:S01]  /*21640*/  VIADD R4, R0, 0xf0 ;  /* 0x000000f000047836 */ /* 0x001fe20000000000 */
[----:B------:R-:W-:Y:S01]  /*21650*/  ISETP.LT.AND P1, PT, R9, UR4, !P0 ;  /* 0x0000000409007c0c */ /* 0x000fe2000c721270 */
[----:B------:R-:W-:Y:S01]  /*21660*/  ULDC UR4, c[0x0][0x248] ;  /* 0x0000920000047ab9 */ /* 0x000fe20000000800 */
[----:B------:R-:W-:-:S02]  /*21670*/  LEA.HI.X.SX32 R9, R10, R3, 0x1, P5 ;  /* 0x000000030a097211 */ /* 0x000fc400028f0eff */
[----:B------:R-:W-:Y:S02]  /*21680*/  PRMT R61, R61, 0x7773, RZ ;  /* 0x000077733d3d7816 */ /* 0x000fe400000000ff */
[----:B------:R-:W-:Y:S01]  /*21690*/  ISETP.LT.AND P5, PT, R4, UR5, !P0 ;  /* 0x0000000504007c0c */ /* 0x000fe2000c7a1270 */
[----:B------:R-:W-:Y:S01]  /*216a0*/  VIADD R4, R10, UR4 ;  /* 0x000000040a047c36 */ /* 0x000fe20008000000 */
[----:B------:R-:W-:Y:S01]  /*216b0*/  ULDC UR4, c[0x0][0x248] ;  /* 0x0000920000047ab9 */ /* 0x000fe20000000800 */
[----:B------:R0:W-:Y:S01]  /*216c0*/  @P4 STG.E.U8 desc[UR16][R8.64], R61 ;  /* 0x0000003d08004986 */ /* 0x0001e2000c101110 */
[----:B------:R-:W-:Y:S01]  /*216d0*/  VIADD R14, R0, 0xf1 ;  /* 0x000000f1000e7836 */ /* 0x000fe20000000000 */
[----:B------:R-:W-:Y:S01]  /*216e0*/  PRMT R17, R62, 0x7772, RZ ;  /* 0x000077723e117816 */ /* 0x000fe200000000ff */
[----:B------:R-:W-:Y:S01]  /*216f0*/  ULDC UR5, c[0x0][0x22c] ;  /* 0x00008b0000057ab9 */ /* 0x000fe20000000800 */
[C---:B------:R-:W-:Y:S01]  /*21700*/  IADD3 R10, P4, R4.reuse, R64, RZ ;  /* 0x00000040040a7210 */ /* 0x040fe20007f9e0ff */
[----:B------:R-:W-:Y:S01]  /*21710*/  VIADD R15, R4, UR4 ;  /* 0x00000004040f7c36 */ /* 0x000fe20008000000 */
[----:B------:R-:W-:-:S02]  /*21720*/  ULDC UR4, c[0x0][0x22c] ;  /* 0x00008b0000047ab9 */ /* 0x000fc40000000800 */
[----:B-1----:R-:W-:Y:S02]  /*21730*/  LEA.HI.X.SX32 R11, R4, R3, 0x1, P4 ;  /* 0x00000003040b7211 */ /* 0x002fe400020f0eff */
[----:B------:R1:W2:Y:S01]  /*21740*/  LDS.128 R4, [R2] ;  /* 0x0000000002047984 */ /* 0x0002a20000000c00 */
[----:B------:R-:W-:-:S04]  /*21750*/  IADD3 R12, P4, R15, R64, RZ ;  /* 0x000000400f0c7210 */ /* 0x000fc80007f9e0ff */
[C---:B------:R-:W-:Y:S02]  /*21760*/  LEA.HI.X.SX32 R13, R15.reuse, R3, 0x1, P4 ;  /* 0x000000030f0d7211 */ /* 0x040fe400020f0eff */
[----:B------:R-:W-:Y:S01]  /*21770*/  ISETP.LT.AND P4, PT, R14, UR4, !P0 ;  /* 0x000000040e007c0c */ /* 0x000fe2000c781270 */
[----:B------:R-:W-:Y:S02]  /*21780*/  ULDC UR4, c[0x0][0x248] ;  /* 0x0000920000047ab9 */ /* 0x000fe40000000800 */
[----:B------:R-:W-:Y:S01]  /*21790*/  VIADD R15, R15, UR4 ;  /* 0x000000040f0f7c36 */ /* 0x000fe20008000000 */
[----:B------:R-:W-:Y:S01]  /*217a0*/  PRMT R19, R62, 0x7773, RZ ;  /* 0x000077733e137816 */ /* 0x000fe200000000ff */
[----:B0-----:R-:W-:Y:S01]  /*217b0*/  VIADD R9, R0, 0xf2 ;  /* 0x000000f200097836 */ /* 0x001fe20000000000 */
[----:B------:R0:W-:Y:S01]  /*217c0*/  @P6 STG.E.U8 desc[UR16][R10.64], R17 ;  /* 0x000000110a006986 */ /* 0x0001e2000c101110 */
[----:B------:R-:W-:Y:S01]  /*217d0*/  ULDC UR4, c[0x0][0x248] ;  /* 0x0000920000047ab9 */ /* 0x000fe20000000800 */
[----:B------:R-:W-:-:S02]  /*217e0*/  IADD3 R8, P6, R15, R64, RZ ;  /* 0x000000400f087210 */ /* 0x000fc40007fde0ff */
[----:B------:R3:W-:Y:S01]  /*217f0*/  @P3 STG.E.U8 desc[UR16][R12.64], R19 ;  /* 0x000000130c003986 */ /* 0x0007e2000c101110 */
[----:B------:R-:W-:Y:S01]  /*21800*/  ISETP.LT.AND P3, PT, R9, UR5, !P0 ;  /* 0x0000000509007c0c */ /* 0x000fe2000c761270 */
[C---:B-1----:R-:W-:Y:S01]  /*21810*/  VIADD R2, R15.reuse, UR4 ;  /* 0x000000040f027c36 */ /* 0x042fe20008000000 */
[----:B------:R-:W-:Y:S01]  /*21820*/  LEA.HI.X.SX32 R9, R15, R3, 0x1, P6 ;  /* 0x000000030f097211 */ /* 0x000fe200030f0eff */
[----:B------:R-:W-:Y:S01]  /*21830*/  ULDC UR4, c[0x0][0x22c] ;  /* 0x00008b0000047ab9 */ /* 0x000fe20000000800 */
[----:B------:R-:W-:Y:S01]  /*21840*/  ULDC UR5, c[0x0][0x22c] ;  /* 0x00008b0000057ab9 */ /* 0x000fe20000000800 */
[C---:B0-----:R-:W-:Y:S02]  /*21850*/  PRMT R17, R63.reuse, 0x7773, RZ ;  /* 0x000077733f117816 */ /* 0x041fe400000000ff */
[----:B------:R-:W-:Y:S01]  /*21860*/  PRMT R63, R63, 0x7772, RZ ;  /* 0x000077723f3f7816 */ /* 0x000fe200000000ff */
[----:B---3--:R-:W-:-:S04]  /*21870*/  VIADD R12, R0, 0xf3 ;  /* 0x000000f3000c7836 */ /* 0x008fc80000000000 */
[----:B------:R0:W-:Y:S01]  /*21880*/  @P2 STG.E.U8 desc[UR16][R8.64], R63 ;  /* 0x0000003f08002986 */ /* 0x0001e2000c101110 */
[----:B------:R-:W-:Y:S01]  /*21890*/  ISETP.LT.AND P2, PT, R12, UR4, !P0 ;  /* 0x000000040c007c0c */ /* 0x000fe2000c741270 */
[----:B------:R-:W-:Y:S01]  /*218a0*/  ULDC UR4, c[0x0][0x248] ;  /* 0x0000920000047ab9 */ /* 0x000fe20000000800 */
[CC--:B------:R-:W-:Y:S01]  /*218b0*/  IADD3 R10, P6, R2.reuse, R64.reuse, RZ ;  /* 0x00000040020a7210 */ /* 0x0c0fe20007fde0ff */
[C---:B------:R-:W-:Y:S01]  /*218c0*/  VIADD R13, R2.reuse, UR4 ;  /* 0x00000004020d7c36 */ /* 0x040fe20008000000 */
[----:B------:R-:W-:Y:S02]  /*218d0*/  ULDC UR4, c[0x0][0x248] ;  /* 0x0000920000047ab9 */ /* 0x000fe40000000800 */
[-C--:B------:R-:W-:Y:S01]  /*218e0*/  LEA.HI.X.SX32 R11, R2, R3.reuse, 0x1, P6 ;  /* 0x00000003020b7211 */ /* 0x080fe200030f0eff */
[----:B------:R-:W-:Y:S01]  /*218f0*/  VIADD R2, R0, 0xf4 ;  /* 0x000000f400027836 */ /* 0x000fe20000000000 */
[CC--:B------:R-:W-:Y:S01]  /*21900*/  IADD3 R12, P6, R13.reuse, R64.reuse, RZ ;  /* 0x000000400d0c7210 */ /* 0x0c0fe20007fde0ff */
[C---:B------:R-:W-:Y:S01]  /*21910*/  VIADD R14, R13.reuse, UR4 ;  /* 0x000000040d0e7c36 */ /* 0x040fe20008000000 */
[----:B--2---:R-:W-:Y:S01]  /*21920*/  PRMT R19, R4, 0x7770, RZ ;  /* 0x0000777004137816 */ /* 0x004fe200000000ff */
[----:B------:R1:W-:Y:S01]  /*21930*/  @P1 STG.E.U8 desc[UR16][R10.64], R17 ;  /* 0x000000110a001986 */ /* 0x0003e2000c101110 */
[----:B------:R-:W-:Y:S01]  /*21940*/  ISETP.LT.AND P1, PT, R2, UR5, !P0 ;  /* 0x0000000502007c0c */ /* 0x000fe2000c721270 */
[----:B------:R-:W-:Y:S01]  /*21950*/  VIADD R2, R0, 0xf5 ;  /* 0x000000f500027836 */ /* 0x000fe20000000000 */
[----:B------:R-:W-:Y:S01]  /*21960*/  LEA.HI.X.SX32 R13, R13, R3, 0x1, P6 ;  /* 0x000000030d0d7211 */ /* 0x000fe200030f0eff */
[----:B------:R-:W-:Y:S01]  /*21970*/  ULDC UR4, c[0x0][0x22c] ;  /* 0x00008b0000047ab9 */ /* 0x000fe20000000800 */
[----:B0-----:R-:W-:Y:S01]  /*21980*/  IADD3 R8, P6, R14, R64, RZ ;  /* 0x000000400e087210 */ /* 0x001fe20007fde0ff */
[----:B------:R-:W-:-:S02]  /*21990*/  ULDC UR5, c[0x0][0x22c] ;  /* 0x00008b0000057ab9 */ /* 0x000fc40000000800 */
[----:B------:R0:W-:Y:S01]  /*219a0*/  @P5 STG.E.U8 desc[UR16][R12.64], R19 ;  /* 0x000000130c005986 */ /* 0x0001e2000c101110 */
[----:B------:R-:W-:Y:S01]  /*219b0*/  ISETP.LT.AND P5, PT, R2, UR4, !P0 ;  /* 0x0000000402007c0c */ /* 0x000fe2000c7a1270 */
[----:B------:R-:W-:Y:S01]  /*219c0*/  ULDC UR4, c[0x0][0x248] ;  /* 0x0000920000047ab9 */ /* 0x000fe20000000800 */
[CC--:B------:R-:W-:Y:S01]  /*219d0*/  LEA.HI.X.SX32 R9, R14.reuse, R3.reuse, 0x1, P6 ;  /* 0x000000030e097211 */ /* 0x0c0fe200030f0eff */
[----:B------:R-:W-:Y:S01]  /*219e0*/  VIADD R14, R14, UR4 ;  /* 0x000000040e0e7c36 */ /* 0x000fe20008000000 */
[----:B-1----:R-:W-:Y:S01]  /*219f0*/  PRMT R17, R4, 0x7771, RZ ;  /* 0x0000777104117816 */ /* 0x002fe200000000ff */
[----:B------:R-:W-:Y:S01]  /*21a00*/  VIADD R2, R0, 0xf6 ;  /* 0x000000f600027836 */ /* 0x000fe20000000000 */
[----:B------:R-:W-:Y:S02]  /*21a10*/  ULDC UR4, c[0x0][0x248] ;  /* 0x0000920000047ab9 */ /* 0x000fe40000000800 */
[CC--:B------:R-:W-:Y:S01]  /*21a20*/  IADD3 R10, P6, R14.reuse, R64.reuse, RZ ;  /* 0x000000400e0a7210 */ /* 0x0c0fe20007fde0ff */
[----:B------:R1:W-:Y:S01]  /*21a30*/  @P4 STG.E.U8 desc[UR16][R8.64], R17 ;  /* 0x0000001108004986 */ /* 0x0003e2000c101110 */
[----:B------:R-:W-:Y:S01]  /*21a40*/  VIADD R15, R14, UR4 ;  /* 0x000000040e0f7c36 */ /* 0x000fe20008000000 */
[----:B------:R-:W-:Y:S01]  /*21a50*/  ISETP.LT.AND P4, PT, R2, UR5, !P0 ;  /* 0x0000000502007c0c */ /* 0x000fe2000c781270 */
[----:B------:R-:W-:Y:S01]  /*21a60*/  VIADD R2, R0, 0xf7 ;  /* 0x000000f700027836 */ /* 0x000fe20000000000 */
[----:B------:R-:W-:Y:S01]  /*21a70*/  LEA.HI.X.SX32 R11, R14, R3, 0x1, P6 ;  /* 0x000000030e0b7211 */ /* 0x000fe200030f0eff */
[----:B------:R-:W-:Y:S01]  /*21a80*/  ULDC UR4, c[0x0][0x22c] ;  /* 0x00008b0000047ab9 */ /* 0x000fe20000000800 */
[----:B0-----:R-:W-:Y:S01]  /*21a90*/  PRMT R19, R5, 0x7770, RZ ;  /* 0x0000777005137816 */ /* 0x001fe200000000ff */
[----:B------:R-:W-:Y:S01]  /*21aa0*/  ULDC UR5, c[0x0][0x22c] ;  /* 0x00008b0000057ab9 */ /* 0x000fe20000000800 */
[----:B------:R-:W-:-:S03]  /*21ab0*/  IADD3 R12, P6, R15, R64, RZ ;  /* 0x000000400f0c7210 */ /* 0x000fc60007fde0ff */
        /* <DEDUP_REMOVED lines=10> */
[C---:B------:R-:W-:Y:S01]  /*21b60*/  VIADD R14, R15.reuse, UR4 ;  /* 0x000000040f0e7c36 */ /* 0x040fe20008000000 */
        /* <DEDUP_REMOVED lines=40> */
[----:B0-----:R-:W-:Y:S01]  /*21df0*/  IADD3 R12, P6, R14, R64, RZ ;  /* 0x000000400e0c7210 */ /* 0x001fe20007fde0ff */
[----:B------:R-:W-:Y:S01]  /*21e00*/  ULDC UR5, c[0x0][0x248] ;  /* 0x0000920000057ab9 */ /* 0x000fe20000000800 */
[----:B-1----:R-:W-:-:S02]  /*21e10*/  PRMT R9, R4, 0x7772, RZ ;  /* 0x0000777204097816 */ /* 0x002fc400000000ff */
[----:B------:R-:W-:-:S03]  /*21e20*/  LEA.HI.X.SX32 R13, R14, R3, 0x1, P6 ;  /* 0x000000030e0d7211 */ /* 0x000fc600030f0eff */
[----:B------:R0:W-:Y:S01]  /*21e30*/  @P2 STG.E.U8 desc[UR16][R10.64], R9 ;  /* 0x000000090a002986 */ /* 0x0001e2000c101110 */
[----:B------:R-:W-:Y:S01]  /*21e40*/  ISETP.LT.AND P2, PT, R2, UR4, !P0 ;  /* 0x0000000402007c0c */ /* 0x000fe2000c741270 */
[----:B------:R-:W-:Y:S02]  /*21e50*/  ULDC UR4, c[0x0][0x248] ;  /* 0x0000920000047ab9 */ /* 0x000fe40000000800 */
[----:B------:R-:W-:Y:S01]  /*21e60*/  VIADD R14, R14, UR4 ;  /* 0x000000040e0e7c36 */ /* 0x000fe20008000000 */
[----:B------:R-:W-:Y:S01]  /*21e70*/  ULDC UR4, c[0x0][0x248] ;  /* 0x0000920000047ab9 */ /* 0x000fe20000000800 */
[----:B------:R-:W-:Y:S02]  /*21e80*/  PRMT R15, R4, 0x7773, RZ ;  /* 0x00007773040f7816 */ /* 0x000fe400000000ff */
[----:B------:R-:W-:Y:S01]  /*21e90*/  VIADD R2, R14, UR4 ;  /* 0x000000040e027c36 */ /* 0x000fe20008000000 */
[----:B------:R-:W-:-:S03]  /*21ea0*/  ULDC UR4, c[0x0][0x248] ;  /* 0x0000920000047ab9 */ /* 0x000fc60000000800 */
[----:B------:R-:W-:Y:S01]  /*21eb0*/  VIADD R4, R2, UR5 ;  /* 0x0000000502047c36 */ /* 0x000fe20008000000 */
[----:B------:R1:W-:Y:S01]  /*21ec0*/  @P1 STG.E.U8 desc[UR16][R12.64], R15 ;  /* 0x0000000f0c001986 */ /* 0x0003e2000c101110 */
[----:B------:R-:W-:Y:S01]  /*21ed0*/  IADD3 R8, P1, R14, R64, RZ ;  /* 0x000000400e087210 */ /* 0x000fe20007f3e0ff */
[----:B------:R-:W-:-:S03]  /*21ee0*/  ULDC UR5, c[0x0][0x248] ;  /* 0x0000920000057ab9 */ /* 0x000fc60000000800 */
[----:B0-----:R-:W-:Y:S02]  /*21ef0*/  LEA.HI.X.SX32 R9, R14, R3, 0x1, P1 ;  /* 0x000000030e097211 */ /* 0x001fe400008f0eff */
[-C--:B------:R-:W-:Y:S01]  /*21f00*/  IADD3 R10, P1, R2, R64.reuse, RZ ;  /* 0x00000040020a7210 */ /* 0x080fe20007f3e0ff */
[C---:B-1----:R-:W-:Y:S01]  /*21f10*/  VIADD R15, R4.reuse, UR6 ;  /* 0x00000006040f7c36 */ /* 0x042fe20008000000 */
[----:B------:R-:W-:-:S03]  /*21f20*/  IADD3 R12, P6, R4, R64, RZ ;  /* 0x00000040040c7210 */ /* 0x000fc60007fde0ff */
[----:B------:R-:W-:Y:S01]  /*21f30*/  VIADD R17, R15, UR4 ;  /* 0x000000040f117c36 */ /* 0x000fe20008000000 */
[-C--:B------:R-:W-:Y:S01]  /*21f40*/  LEA.HI.X.SX32 R11, R2, R3.reuse, 0x1, P1 ;  /* 0x00000003020b7211 */ /* 0x080fe200008f0eff */
[----:B------:R-:W-:Y:S01]  /*21f50*/  VIADD R18, R0, 0xfe ;  /* 0x000000fe00127836 */ /* 0x000fe20000000000 */
[-C--:B------:R-:W-:Y:S01]  /*21f60*/  LEA.HI.X.SX32 R13, R4, R3.reuse, 0x1, P6 ;  /* 0x00000003040d7211 */ /* 0x080fe200030f0eff */
[----:B------:R-:W-:Y:S01]  /*21f70*/  VIADD R0, R0, 0xff ;  /* 0x000000ff00007836 */ /* 0x000fe20000000000 */
[CC--:B------:R-:W-:Y:S01]  /*21f80*/  IADD3 R16, P1, R17.reuse, R64.reuse, RZ ;  /* 0x0000004011107210 */ /* 0x0c0fe20007f3e0ff */
[----:B------:R-:W-:Y:S01]  /*21f90*/  VIADD R2, R17, UR5 ;  /* 0x0000000511027c36 */ /* 0x000fe20008000000 */
[----:B------:R-:W-:Y:S01]  /*21fa0*/  IADD3 R14, P6, R15, R64, RZ ;  /* 0x000000400f0e7210 */ /* 0x000fe20007fde0ff */
[----:B------:R-:W-:Y:S01]  /*21fb0*/  ULDC UR4, c[0x0][0x22c] ;  /* 0x00008b0000047ab9 */ /* 0x000fe20000000800 */
[----:B------:R-:W-:Y:S02]  /*21fc0*/  LEA.HI.X.SX32 R17, R17, R3, 0x1, P1 ;  /* 0x0000000311117211 */ /* 0x000fe400008f0eff */
[----:B------:R-:W-:-:S02]  /*21fd0*/  ISETP.LT.AND P1, PT, R18, UR7, !P0 ;  /* 0x0000000712007c0c */ /* 0x000fc4000c721270 */
[-C--:B------:R-:W-:Y:S02]  /*21fe0*/  LEA.HI.X.SX32 R15, R15, R3.reuse, 0x1, P6 ;  /* 0x000000030f0f7211 */ /* 0x080fe400030f0eff */
[----:B------:R-:W-:Y:S02]  /*21ff0*/  ISETP.LT.AND P0, PT, R0, UR4, !P0 ;  /* 0x0000000400007c0c */ /* 0x000fe4000c701270 */
[C---:B------:R-:W-:Y:S02]  /*22000*/  IADD3 R64, P6, R2.reuse, R64, RZ ;  /* 0x0000004002407210 */ /* 0x040fe40007fde0ff */
[C---:B------:R-:W-:Y:S02]  /*22010*/  PRMT R23, R5.reuse, 0x7772, RZ ;  /* 0x0000777205177816 */ /* 0x040fe400000000ff */
[----:B------:R-:W-:Y:S02]  /*22020*/  PRMT R21, R5, 0x7773, RZ ;  /* 0x0000777305157816 */ /* 0x000fe400000000ff */
[----:B------:R-:W-:-:S02]  /*22030*/  LEA.HI.X.SX32 R65, R2, R3, 0x1, P6 ;  /* 0x0000000302417211 */ /* 0x000fc400030f0eff */
[C---:B------:R-:W-:Y:S02]  /*22040*/  PRMT R19, R6.reuse, 0x7772, RZ ;  /* 0x0000777206137816 */ /* 0x040fe400000000ff */
[----:B------:R-:W-:Y:S02]  /*22050*/  PRMT R5, R6, 0x7773, RZ ;  /* 0x0000777306057816 */ /* 0x000fe400000000ff */
[C---:B------:R-:W-:Y:S01]  /*22060*/  PRMT R3, R7.reuse, 0x7773, RZ ;  /* 0x0000777307037816 */ /* 0x040fe200000000ff */
[----:B------:R0:W-:Y:S01]  /*22070*/  @P5 STG.E.U8 desc[UR16][R8.64], R23 ;  /* 0x0000001708005986 */ /* 0x0001e2000c101110 */
[----:B------:R-:W-:-:S03]  /*22080*/  PRMT R7, R7, 0x7772, RZ ;  /* 0x0000777207077816 */ /* 0x000fc600000000ff */
[----:B------:R0:W-:Y:S04]  /*22090*/  @P4 STG.E.U8 desc[UR16][R10.64], R21 ;  /* 0x000000150a004986 */ /* 0x0001e8000c101110 */
[----:B------:R0:W-:Y:S04]  /*220a0*/  @P3 STG.E.U8 desc[UR16][R12.64], R19 ;  /* 0x000000130c003986 */ /* 0x0001e8000c101110 */
[----:B------:R0:W-:Y:S04]  /*220b0*/  @P2 STG.E.U8 desc[UR16][R14.64], R5 ;  /* 0x000000050e002986 */ /* 0x0001e8000c101110 */
[----:B------:R0:W-:Y:S01]  /*220c0*/  @P1 STG.E.U8 desc[UR16][R16.64], R7 ;  /* 0x0000000710001986 */ /* 0x0001e2000c101110 */
[----:B------:R-:W-:Y:S05]  /*220d0*/  @!P0 EXIT ;  /* 0x000000000000894d */ /* 0x000fea0003800000 */
[----:B------:R-:W-:Y:S01]  /*220e0*/  STG.E.U8 desc[UR16][R64.64], R3 ;  /* 0x0000000340007986 */ /* 0x000fe2000c101110 */
[----:B------:R-:W-:Y:S05]  /*220f0*/  EXIT ;  /* 0x000000000000794d */ /* 0x000fea0003800000 */
.L_x_3:
[----:B------:R-:W-:-:S00]  /*22100*/  BRA `(.L_x_3) ;  /* 0xfffffffc00fc7947 */ /* 0x000fc0000383ffff */
[----:B------:R-:W-:-:S00]  /*22110*/  NOP ;  /* 0x0000000000007918 */ /* 0x000fc00000000000 */
        /* <DEDUP_REMOVED lines=14> */
.L_x_4:


//--------------------- .nv.shared.matmul_kernel  --------------------------
	.section	.nv.shared.matmul_kernel,"aw",@nobits
	.sectionflags	@""
	.align	16
	.zero		1024


//--------------------- .nv.shared.reserved.0     --------------------------
	.section	.nv.shared.reserved.0,"aw",@nobits
	.weak		__nv_reservedSMEM_offset_0_alias
	.size		__nv_reservedSMEM_offset_0_alias, 0, 0
	.other		__nv_reservedSMEM_offset_0_alias,@"STO_CUDA_RESERVED_SHARED STV_DEFAULT"
__nv_reservedSMEM_offset_0_alias:
	.zero		0


//--------------------- .nv.constant0.matmul_kernel --------------------------
	.section	.nv.constant0.matmul_kernel,"a",@progbits
	.sectionflags	@""
	.align	4
.nv.constant0.matmul_kernel:
	.zero		608


//--------------------- SYMBOLS --------------------------

	.type		.nv.reservedSmem.offset0,@object
	.size		.nv.reservedSmem.offset0,0x4
